def matmul_kernel(
    a_ptr,
    b_ptr,
    c_ptr,
    M,
    N,
    K,
    stride_am,
    stride_ak,
    stride_bk,
    stride_bn,
    stride_cm,
    stride_cn,
    BLOCK_M: tl.constexpr,
    BLOCK_N: tl.constexpr,
    BLOCK_K: tl.constexpr,
    GROUP_M: tl.constexpr,
):
    pid = tl.program_id(axis=0)
    num_pid_m = tl.cdiv(M, BLOCK_M)
    num_pid_n = tl.cdiv(N, BLOCK_N)
    num_pid_in_group = GROUP_M * num_pid_n
    group_id = pid // num_pid_in_group
    first_pid_m = group_id * GROUP_M
    group_size_m = min(num_pid_m - first_pid_m, GROUP_M)
    pid_m = first_pid_m + ((pid % num_pid_in_group) % group_size_m)
    pid_n = (pid % num_pid_in_group) // group_size_m

    offs_am = (pid_m * BLOCK_M + tl.arange(0, BLOCK_M)) % M
    offs_bn = (pid_n * BLOCK_N + tl.arange(0, BLOCK_N)) % N
    offs_k = tl.arange(0, BLOCK_K)
    a_ptrs = a_ptr + offs_am[:, None] * stride_am + offs_k[None, :] * stride_ak
    b_ptrs = b_ptr + offs_k[:, None] * stride_bk + offs_bn[None, :] * stride_bn

    acc = tl.zeros((BLOCK_M, BLOCK_N), dtype=tl.float32)
    for kk in range(0, tl.cdiv(K, BLOCK_K)):
        a = tl.load(a_ptrs, mask=offs_k[None, :] < K - kk * BLOCK_K, other=0.0)
        b = tl.load(b_ptrs, mask=offs_k[:, None] < K - kk * BLOCK_K, other=0.0)
        acc = tl.dot(a, b, acc)
        a_ptrs += BLOCK_K * stride_ak
        b_ptrs += BLOCK_K * stride_bk

    c = acc.to(c_ptr.dtype.element_ty)
    offs_cm = pid_m * BLOCK_M + tl.arange(0, BLOCK_M)
    offs_cn = pid_n * BLOCK_N + tl.arange(0, BLOCK_N)
    c_ptrs = c_ptr + offs_cm[:, None] * stride_cm + offs_cn[None, :] * stride_cn
    mask = (offs_cm[:, None] < M) & (offs_cn[None, :] < N)
    tl.store(c_ptrs, c, mask=mask)

# config = {"BLOCK_K": 32, "BLOCK_M": 64, "BLOCK_N": 512, "GROUP_M": 1, "arch": "sm_100", "dtype": "fp8e5m2", "num_ctas": 1, "num_stages": 3, "num_warps": 4}
# arch = sm_100


// ===== COMPILED SASS (sm_100a) =====

	.target	sm_100a

	.elftype	@"ET_EXEC"


//--------------------- .note.nv.tkinfo           --------------------------
	.section	.note.nv.tkinfo,"",@"SHT_NOTE"
	.sectionflags	@"SHF_NOTE_NV_TKINFO"
	.tkinfo
        /*0018*/ 	.word	0x00000081
        /*0030*/ 	.string	""
        /*0030*/ 	.string	"ptxas-blackwell"
        /*0030*/ 	.string	"Cuda compilation tools, release 12.9, V12.9.86"
        /*0030*/ 	.string	"Build cuda_12.9.r12.9/compiler.36037853_0"
        /*0030*/ 	.string	"-v  -suppress-debug-info  -lineinfo  -arch sm_100a "



//--------------------- .note.nv.cuver            --------------------------
	.section	.note.nv.cuver,"",@"SHT_NOTE"
	.sectionflags	@"SHF_NOTE_NV_CUVER"
        /*0018*/ 	.short	0x0001
        /*001a*/ 	.short	0x0064
        /*001c*/ 	.short	0x0001
        /*001e*/ 	.short	0x0000
        /*0020*/ 	.short	0x0001
        /*0022*/ 	.short	0x0000


//--------------------- .nv.info                  --------------------------
	.section	.nv.info,"",@"SHT_CUDA_INFO"
	.align	4


	//----- nvinfo : EIATTR_REGCOUNT
	.align		4
        /*0000*/ 	.byte	0x04, 0x2f
        /*0002*/ 	.short	(.L_4 - .L_3)
	.align		4
.L_3:
        /*0004*/ 	.word	index@(matmul_kernel)
        /*0008*/ 	.word	0x000000ff


	//----- nvinfo : EIATTR_FRAME_SIZE
	.align		4
.L_4:
        /*000c*/ 	.byte	0x04, 0x11
        /*000e*/ 	.short	(.L_6 - .L_5)
	.align		4
.L_5:
        /*0010*/ 	.word	index@($__internal_2_$__cuda_sm10x_tcgen05_guardrail_trap_unallocated_columns_being_dealloced)
        /*0014*/ 	.word	0x00000180


	//----- nvinfo : EIATTR_FRAME_SIZE
	.align		4
.L_6:
        /*0018*/ 	.byte	0x04, 0x11
        /*001a*/ 	.short	(.L_8 - .L_7)
	.align		4
.L_7:
        /*001c*/ 	.word	index@($__internal_1_$__cuda_sm10x_tcgen05_guardrail_trap_phase_invalid_during_alloc)
        /*0020*/ 	.word	0x00000180


	//----- nvinfo : EIATTR_FRAME_SIZE
	.align		4
.L_8:
        /*0024*/ 	.byte	0x04, 0x11
        /*0026*/ 	.short	(.L_10 - .L_9)
	.align		4
.L_9:
        /*0028*/ 	.word	index@($__internal_0_$__cuda_sm10x_tcgen05_guardrail_trap_col_being_dealloced_not_returned_by_alloc)
        /*002c*/ 	.word	0x00000180


	//----- nvinfo : EIATTR_FRAME_SIZE
	.align		4
.L_10:
        /*0030*/ 	.byte	0x04, 0x11
        /*0032*/ 	.short	(.L_12 - .L_11)
	.align		4
.L_11:
        /*0034*/ 	.word	index@(matmul_kernel)
        /*0038*/ 	.word	0x00000180


	//----- nvinfo : EIATTR_MIN_STACK_SIZE
	.align		4
.L_12:
        /*003c*/ 	.byte	0x04, 0x12
        /*003e*/ 	.short	(.L_14 - .L_13)
	.align		4
.L_13:
        /*0040*/ 	.word	index@(matmul_kernel)
        /*0044*/ 	.word	0x00000180
.L_14:


//--------------------- .nv.info.matmul_kernel    --------------------------
	.section	.nv.info.matmul_kernel,"",@"SHT_CUDA_INFO"
	.sectionflags	@""
	.align	4


	//----- nvinfo : EIATTR_CUDA_API_VERSION
	.align		4
        /*0000*/ 	.byte	0x04, 0x37
        /*0002*/ 	.short	(.L_16 - .L_15)
.L_15:
        /*0004*/ 	.word	0x00000081


	//----- nvinfo : EIATTR_KPARAM_INFO
	.align		4
.L_16:
        /*0008*/ 	.byte	0x04, 0x17
        /*000a*/ 	.short	(.L_18 - .L_17)
.L_17:
        /*000c*/ 	.word	0x00000000
        /*0010*/ 	.short	0x000d
        /*0012*/ 	.short	0x0048
        /*0014*/ 	.byte	0x00, 0xf4, 0x21, 0x00


	//----- nvinfo : EIATTR_KPARAM_INFO
	.align		4
.L_18:
        /*0018*/ 	.byte	0x04, 0x17
        /*001a*/ 	.short	(.L_20 - .L_19)
.L_19:
        /*001c*/ 	.word	0x00000000
        /*0020*/ 	.short	0x000c
        /*0022*/ 	.short	0x0040
        /*0024*/ 	.byte	0x00, 0xf4, 0x21, 0x00


	//----- nvinfo : EIATTR_KPARAM_INFO
	.align		4
.L_20:
        /*0028*/ 	.byte	0x04, 0x17
        /*002a*/ 	.short	(.L_22 - .L_21)
.L_21:
        /*002c*/ 	.word	0x00000000
        /*0030*/ 	.short	0x000b
        /*0032*/ 	.short	0x0038
        /*0034*/ 	.byte	0x00, 0xf0, 0x11, 0x00


	//----- nvinfo : EIATTR_KPARAM_INFO
	.align		4
.L_22:
        /*0038*/ 	.byte	0x04, 0x17
        /*003a*/ 	.short	(.L_24 - .L_23)
.L_23:
        /*003c*/ 	.word	0x00000000
        /*0040*/ 	.short	0x000a
        /*0042*/ 	.short	0x0034
        /*0044*/ 	.byte	0x00, 0xf0, 0x11, 0x00


	//----- nvinfo : EIATTR_KPARAM_INFO
	.align		4
.L_24:
        /*0048*/ 	.byte	0x04, 0x17
        /*004a*/ 	.short	(.L_26 - .L_25)
.L_25:
        /*004c*/ 	.word	0x00000000
        /*0050*/ 	.short	0x0009
        /*0052*/ 	.short	0x0030
        /*0054*/ 	.byte	0x00, 0xf0, 0x11, 0x00


	//----- nvinfo : EIATTR_KPARAM_INFO
	.align		4
.L_26:
        /*0058*/ 	.byte	0x04, 0x17
        /*005a*/ 	.short	(.L_28 - .L_27)
.L_27:
        /*005c*/ 	.word	0x00000000
        /*0060*/ 	.short	0x0008
        /*0062*/ 	.short	0x002c
        /*0064*/ 	.byte	0x00, 0xf0, 0x11, 0x00


	//----- nvinfo : EIATTR_KPARAM_INFO
	.align		4
.L_28:
        /*0068*/ 	.byte	0x04, 0x17
        /*006a*/ 	.short	(.L_30 - .L_29)
.L_29:
        /*006c*/ 	.word	0x00000000
        /*0070*/ 	.short	0x0007
        /*0072*/ 	.short	0x0028
        /*0074*/ 	.byte	0x00, 0xf0, 0x11, 0x00


	//----- nvinfo : EIATTR_KPARAM_INFO
	.align		4
.L_30:
        /*0078*/ 	.byte	0x04, 0x17
        /*007a*/ 	.short	(.L_32 - .L_31)
.L_31:
        /*007c*/ 	.word	0x00000000
        /*0080*/ 	.short	0x0006
        /*0082*/ 	.short	0x0024
        /*0084*/ 	.byte	0x00, 0xf0, 0x11, 0x00


	//----- nvinfo : EIATTR_KPARAM_INFO
	.align		4
.L_32:
        /*0088*/ 	.byte	0x04, 0x17
        /*008a*/ 	.short	(.L_34 - .L_33)
.L_33:
        /*008c*/ 	.word	0x00000000
        /*0090*/ 	.short	0x0005
        /*0092*/ 	.short	0x0020
        /*0094*/ 	.byte	0x00, 0xf0, 0x11, 0x00


	//----- nvinfo : EIATTR_KPARAM_INFO
	.align		4
.L_34:
        /*0098*/ 	.byte	0x04, 0x17
        /*009a*/ 	.short	(.L_36 - .L_35)
.L_35:
        /*009c*/ 	.word	0x00000000
        /*00a0*/ 	.short	0x0004
        /*00a2*/ 	.short	0x001c
        /*00a4*/ 	.byte	0x00, 0xf0, 0x11, 0x00


	//----- nvinfo : EIATTR_KPARAM_INFO
	.align		4
.L_36:
        /*00a8*/ 	.byte	0x04, 0x17
        /*00aa*/ 	.short	(.L_38 - .L_37)
.L_37:
        /*00ac*/ 	.word	0x00000000
        /*00b0*/ 	.short	0x0003
        /*00b2*/ 	.short	0x0018
        /*00b4*/ 	.byte	0x00, 0xf0, 0x11, 0x00


	//----- nvinfo : EIATTR_KPARAM_INFO
	.align		4
.L_38:
        /*00b8*/ 	.byte	0x04, 0x17
        /*00ba*/ 	.short	(.L_40 - .L_39)
.L_39:
        /*00bc*/ 	.word	0x00000000
        /*00c0*/ 	.short	0x0002
        /*00c2*/ 	.short	0x0010
        /*00c4*/ 	.byte	0x00, 0xf4, 0x21, 0x00


	//----- nvinfo : EIATTR_KPARAM_INFO
	.align		4
.L_40:
        /*00c8*/ 	.byte	0x04, 0x17
        /*00ca*/ 	.short	(.L_42 - .L_41)
.L_41:
        /*00cc*/ 	.word	0x00000000
        /*00d0*/ 	.short	0x0001
        /*00d2*/ 	.short	0x0008
        /*00d4*/ 	.byte	0x00, 0xf4, 0x21, 0x00


	//----- nvinfo : EIATTR_KPARAM_INFO
	.align		4
.L_42:
        /*00d8*/ 	.byte	0x04, 0x17
        /*00da*/ 	.short	(.L_44 - .L_43)
.L_43:
        /*00dc*/ 	.word	0x00000000
        /*00e0*/ 	.short	0x0000
        /*00e2*/ 	.short	0x0000
        /*00e4*/ 	.byte	0x00, 0xf4, 0x21, 0x00


	//----- nvinfo : EIATTR_AT_ENTRY_FRAGMENTS
	.align		4
.L_44:
        /*00e8*/ 	.byte	0x04, 0x4f
        /*00ea*/ 	.short	(.L_46 - .L_45)


	//   ....[0]....
.L_45:
        /*00ec*/ 	.word	0x00000004


	//----- nvinfo : EIATTR_RESERVED_SMEM_USED
	.align		4
.L_46:
        /*00f0*/ 	.byte	0x01, 0x41
	.zero		2


	//----- nvinfo : EIATTR_SPARSE_MMA_MASK
	.align		4
        /*00f4*/ 	.byte	0x03, 0x50
        /*00f6*/ 	.short	0x0000


	//----- nvinfo : EIATTR_TCGEN05_1CTA_USED
	.align		4
        /*00f8*/ 	.byte	0x01, 0x51
	.zero		2


	//----- nvinfo : EIATTR_MAXREG_COUNT
	.align		4
        /*00fc*/ 	.byte	0x03, 0x1b
        /*00fe*/ 	.short	0x00ff


	//----- nvinfo : EIATTR_NUM_BARRIERS
	.align		4
        /*0100*/ 	.byte	0x02, 0x4c
        /*0102*/ 	.byte	0x01
	.zero		1


	//----- nvinfo : EIATTR_ANNOTATIONS
	.align		4
        /*0104*/ 	.byte	0x04, 0x55
        /*0106*/ 	.short	(.L_48 - .L_47)


	//   ....[0]....
.L_47:
        /*0108*/ 	.word	0x00000001
        /*010c*/ 	.byte	0x20, 0x0a, 0x00, 0x00, 0x01, 0x00, 0x00, 0x00, 0x50, 0x0a, 0x00, 0x00, 0x01, 0x00, 0x00, 0x00
        /* <DEDUP_REMOVED lines=161> */
        /*0b2c*/ 	.byte	0xd0, 0x23, 0x01, 0x00


	//----- nvinfo : EIATTR_INT_WARP_WIDE_INSTR_OFFSETS
	.align		4
.L_48:
        /*0b30*/ 	.byte	0x04, 0x31
        /*0b32*/ 	.short	(.L_50 - .L_49)


	//   ....[0]....
.L_49:
        /*0b34*/ 	.word	0x00000cf0


	//   ....[1]....
        /*0b38*/ 	.word	0x00000d00


	//   ....[2]....
        /*0b3c*/ 	.word	0x00008590


	//   ....[3]....
        /*0b40*/ 	.word	0x0001d600


	//   ....[4]....
        /*0b44*/ 	.word	0x0001d650


	//----- nvinfo : EIATTR_COOP_GROUP_MASK_REGIDS
	.align		4
.L_50:
        /*0b48*/ 	.byte	0x04, 0x29
        /*0b4a*/ 	.short	(.L_52 - .L_51)


	//   ....[0]....
.L_51:
        /*0b4c*/ 	.word	0xffffffff


	//   ....[1]....
        /*0b50*/ 	.word	0xffffffff


	//   ....[2]....
        /*0b54*/ 	.word	0xffffffff


	//   ....[3]....
        /*0b58*/ 	.word	0xffffffff


	//----- nvinfo : EIATTR_COOP_GROUP_INSTR_OFFSETS
	.align		4
.L_52:
        /*0b5c*/ 	.byte	0x04, 0x28
        /*0b5e*/ 	.short	(.L_54 - .L_53)


	//   ....[0]....
.L_53:
        /*0b60*/ 	.word	0x00000080


	//   ....[1]....
        /*0b64*/ 	.word	0x00000340


	//   ....[2]....
        /*0b68*/ 	.word	0x0001d490


	//   ....[3]....
        /*0b6c*/ 	.word	0x0001d700


	//----- nvinfo : EIATTR_VRC_CTA_INIT_COUNT
	.align		4
.L_54:
        /*0b70*/ 	.byte	0x02, 0x4a
        /*0b72*/ 	.byte	0x80
	.zero		1


	//----- nvinfo : EIATTR_MBARRIER_INSTR_OFFSETS
	.align		4
        /*0b74*/ 	.byte	0x04, 0x39
        /*0b76*/ 	.short	(.L_56 - .L_55)


	//   ....[0]....
.L_55:
        /*0b78*/ 	.word	0x00000e30
        /*0b7c*/ 	.word	0x000000ff
        /*0b80*/ 	.word	0x00000000
        /*0b84*/ 	.short	0x0100
        /*0b86*/ 	.byte	0x0d
	.zero		1


	//   ....[1]....
        /*0b88*/ 	.word	0x000085c0
        /*0b8c*/ 	.word	0x000000ff
        /*0b90*/ 	.word	0x00009008
        /*0b94*/ 	.short	0x0100
        /*0b96*/ 	.byte	0x0b
	.zero		1


	//   ....[2]....
        /*0b98*/ 	.word	0x0000e790
        /*0b9c*/ 	.word	0x000000ff
        /*0ba0*/ 	.word	0x00000000
        /*0ba4*/ 	.short	0x010a
        /*0ba6*/ 	.byte	0x0d
	.zero		1


	//   ....[3]....
        /*0ba8*/ 	.word	0x00012380
        /*0bac*/ 	.word	0x000000ff
        /*0bb0*/ 	.word	0x00000000
        /*0bb4*/ 	.short	0x010a
        /*0bb6*/ 	.byte	0x0d
	.zero		1


	//   ....[4]....
        /*0bb8*/ 	.word	0x00012480
        /*0bbc*/ 	.word	0x000000ff
        /*0bc0*/ 	.word	0x00009000
        /*0bc4*/ 	.short	0x0108
        /*0bc6*/ 	.byte	0x0b
	.zero		1


	//   ....[5]....
        /*0bc8*/ 	.word	0x000124d0
        /*0bcc*/ 	.word	0x000000ff
        /*0bd0*/ 	.word	0x00009008
        /*0bd4*/ 	.short	0x0108
        /*0bd6*/ 	.byte	0x0b
	.zero		1


	//   ....[6]....
        /*0bd8*/ 	.word	0x0001d720
        /*0bdc*/ 	.word	0x000000ff
        /*0be0*/ 	.word	0x00000000
        /*0be4*/ 	.short	0x010a
        /*0be6*/ 	.byte	0x0d
	.zero		1


	//   ....[7]....
        /*0be8*/ 	.word	0x0001d750
        /*0bec*/ 	.word	0x000000ff
        /*0bf0*/ 	.word	0x00000000
        /*0bf4*/ 	.short	0x010a
        /*0bf6*/ 	.byte	0x0d
	.zero		1


	//----- nvinfo : EIATTR_NUM_MBARRIERS
	.align		4
.L_56:
        /*0bf8*/ 	.byte	0x03, 0x38
        /*0bfa*/ 	.short	0x0002


	//----- nvinfo : EIATTR_EXIT_INSTR_OFFSETS
	.align		4
        /*0bfc*/ 	.byte	0x04, 0x1c
        /*0bfe*/ 	.short	(.L_58 - .L_57)


	//   ....[0]....
.L_57:
        /*0c00*/ 	.word	0x0001d710


	//----- nvinfo : EIATTR_REQNTID
	.align		4
.L_58:
        /*0c04*/ 	.byte	0x04, 0x10
        /*0c06*/ 	.short	(.L_60 - .L_59)
.L_59:
        /*0c08*/ 	.word	0x00000080
        /*0c0c*/ 	.word	0x00000001
        /*0c10*/ 	.word	0x00000001


	//----- nvinfo : EIATTR_CRS_STACK_SIZE
	.align		4
.L_60:
        /*0c14*/ 	.byte	0x04, 0x1e
        /*0c16*/ 	.short	(.L_62 - .L_61)
.L_61:
        /*0c18*/ 	.word	0x00000000


	//----- nvinfo : EIATTR_CBANK_PARAM_SIZE
	.align		4
.L_62:
        /*0c1c*/ 	.byte	0x03, 0x19
        /*0c1e*/ 	.short	0x0050


	//----- nvinfo : EIATTR_PARAM_CBANK
	.align		4
        /*0c20*/ 	.byte	0x04, 0x0a
        /*0c22*/ 	.short	(.L_64 - .L_63)
	.align		4
.L_63:
        /*0c24*/ 	.word	index@(.nv.constant0.matmul_kernel)
        /*0c28*/ 	.short	0x0380
        /*0c2a*/ 	.short	0x0050


	//----- nvinfo : EIATTR_SW_WAR
	.align		4
.L_64:
        /*0c2c*/ 	.byte	0x04, 0x36
        /*0c2e*/ 	.short	(.L_66 - .L_65)
.L_65:
        /*0c30*/ 	.word	0x00000008
.L_66:


//--------------------- .nv.compat                --------------------------
	.section	.nv.compat,"",@"SHT_CUDA_COMPAT_INFO"
	.align	4
        /*0000*/ 	.byte	0x02, 0x02, 0x02, 0x00, 0x02, 0x05, 0x05, 0x00, 0x02, 0x03, 0x00, 0x00, 0x02, 0x06, 0x01, 0x00


//--------------------- .nv.callgraph             --------------------------
	.section	.nv.callgraph,"",@"SHT_CUDA_CALLGRAPH"
	.align	4
	.sectionentsize	8
	.align		4
        /*0000*/ 	.word	0x00000000
	.align		4
        /*0004*/ 	.word	0xffffffff
	.align		4
        /*0008*/ 	.word	0x00000000
	.align		4
        /*000c*/ 	.word	0xfffffffe
	.align		4
        /*0010*/ 	.word	0x00000000
	.align		4
        /*0014*/ 	.word	0xfffffffd
	.align		4
        /*0018*/ 	.word	0x00000000
	.align		4
        /*001c*/ 	.word	0xfffffffc


//--------------------- .text.matmul_kernel       --------------------------
	.section	.text.matmul_kernel,"ax",@progbits
	.align	128
        .global         matmul_kernel
        .type           matmul_kernel,@function
        .size           matmul_kernel,(.L_x_20 - matmul_kernel)
        .other          matmul_kernel,@"STO_CUDA_ENTRY STV_DEFAULT"
matmul_kernel:
.text.matmul_kernel:
[----:B------:R-:W0:Y:S01]  /*0000*/  LDC R1, c[0x0][0x37c] ;  /* 0x0000df00ff017b82 */ /* 0x000e220000000800 */
[----:B------:R-:W1:Y:S01]  /*0010*/  S2R R0, SR_TID.X ;  /* 0x0000000000007919 */ /* 0x000e620000002100 */
[----:B0-----:R-:W-:Y:S01]  /*0020*/  VIADD R1, R1, 0xfffffe80 ;  /* 0xfffffe8001017836 */ /* 0x001fe20000000000 */
[----:B------:R-:W0:Y:S01]  /*0030*/  LDCU.64 UR24, c[0x0][0x358] ;  /* 0x00006b00ff1877ac */ /* 0x000e220008000a00 */
[----:B-1----:R-:W-:-:S13]  /*0040*/  ISETP.GE.U32.AND P0, PT, R0, 0x20, PT ;  /* 0x000000200000780c */ /* 0x002fda0003f06070 */
[----:B------:R-:W-:Y:S02]  /*0050*/  VOTEU.ANY UP0, P0 ;  /* 0x0000000000ff7886 */ /* 0x000fe40000000100 */
[----:B------:R-:W-:Y:S05]  /*0060*/  BRA.U UP0, `(.L_x_0) ;  /* 0x0000000100b87547 */ /* 0x000fea000b800000 */
[----:B------:R-:W1:Y:S01]  /*0070*/  S2UR UR6, SR_CgaCtaId ;  /* 0x00000000000679c3 */ /* 0x000e620000008800 */
[----:B------:R-:W-:Y:S01]  /*0080*/  NOP ;  /* 0x0000000000007918 */ /* 0x000fe20000000000 */
[----:B------:R-:W-:Y:S02]  /*0090*/  UMOV UR4, 0x40 ;  /* 0x0000004000047882 */ /* 0x000fe40000000000 */
[----:B-1----:R-:W-:-:S09]  /*00a0*/  ULEA UR4, UR6, UR4, 0x18 ;  /* 0x0000000406047291 */ /* 0x002fd2000f8ec0ff */
[----:B------:R-:W1:Y:S01]  /*00b0*/  LDS.U8 R0, [UR4] ;  /* 0x00000004ff007984 */ /* 0x000e620008000000 */
[----:B------:R-:W-:Y:S02]  /*00c0*/  UMOV UR4, 0x400 ;  /* 0x0000040000047882 */ /* 0x000fe40000000000 */
[----:B------:R-:W-:Y:S01]  /*00d0*/  ULEA UR4, UR6, UR4, 0x18 ;  /* 0x0000000406047291 */ /* 0x000fe2000f8ec0ff */
[----:B-1----:R-:W-:-:S13]  /*00e0*/  ISETP.NE.AND P0, PT, R0, RZ, PT ;  /* 0x000000ff0000720c */ /* 0x002fda0003f05270 */
[----:B------:R-:W-:Y:S05]  /*00f0*/  @P0 BRA `(.L_x_1) ;  /* 0x00000000007c0947 */ /* 0x000fea0003800000 */
[----:B------:R-:W-:-:S13]  /*0100*/  ELECT P0, URZ, PT ;  /* 0x0000000000ff782f */ /* 0x000fda0003800000 */
[----:B------:R-:W-:Y:S05]  /*0110*/  @!P0 BRA `(.L_x_2) ;  /* 0x0000000000848947 */ /* 0x000fea0003800000 */
[----:B------:R-:W-:Y:S01]  /*0120*/  UMOV UR5, 0x8 ;  /* 0x0000000800057882 */ /* 0x000fe20000000000 */
[----:B------:R-:W-:Y:S02]  /*0130*/  IMAD.MOV.U32 R4, RZ, RZ, 0x1 ;  /* 0x00000001ff047424 */ /* 0x000fe400078e00ff */
[----:B------:R-:W-:Y:S02]  /*0140*/  IMAD.MOV.U32 R5, RZ, RZ, 0xff ;  /* 0x000000ffff057424 */ /* 0x000fe400078e00ff */
[----:B------:R-:W-:Y:S04]  /*0150*/  DEPBAR.LE SB1, 0x36 ;  /* 0x00009d800000791a */ /* 0x000fe80000000000 */
[----:B------:R-:W1:Y:S02]  /*0160*/  UTCATOMSWS.FIND_AND_SET.ALIGN UP1, UR5, UR5 ;  /* 0x00000005000575e3 */ /* 0x000e640008020800 */
[----:B-1----:R-:W-:-:S04]  /*0170*/  PLOP3.LUT P0, PT, PT, PT, UP1, 0x80, 0x8 ;  /* 0x000000000008781c */ /* 0x002fc80003f0f018 */
[----:B------:R-:W-:-:S04]  /*0180*/  SEL R0, RZ, 0xffffffff, !P0 ;  /* 0xffffffffff007807 */ /* 0x000fc80004000000 */
[----:B------:R-:W-:Y:S01]  /*0190*/  ISETP.NE.AND P0, PT, R0, RZ, PT ;  /* 0x000000ff0000720c */ /* 0x000fe20003f05270 */
[----:B------:R-:W-:-:S12]  /*01a0*/  IMAD.U32 R0, RZ, RZ, UR5 ;  /* 0x00000005ff007e24 */ /* 0x000fd8000f8e00ff */
[----:B------:R-:W-:Y:S05]  /*01b0*/  @P0 BRA `(.L_x_3) ;  /* 0x0000000000240947 */ /* 0x000fea0003800000 */
.L_x_4:
[----:B------:R-:W-:Y:S05]  /*01c0*/  NANOSLEEP 0x64 ;  /* 0x000000640000795d */ /* 0x000fea0003800000 */
[----:B------:R-:W-:-:S05]  /*01d0*/  UMOV UR5, 0x8 ;  /* 0x0000000800057882 */ /* 0x000fca0000000000 */
[----:B------:R-:W-:Y:S04]  /*01e0*/  DEPBAR.LE SB1, 0x36 ;  /* 0x00009d800000791a */ /* 0x000fe80000000000 */
[----:B------:R-:W1:Y:S02]  /*01f0*/  UTCATOMSWS.FIND_AND_SET.ALIGN UP1, UR5, UR5 ;  /* 0x00000005000575e3 */ /* 0x000e640008020800 */
[----:B-1----:R-:W-:-:S04]  /*0200*/  PLOP3.LUT P0, PT, PT, PT, UP1, 0x80, 0x8 ;  /* 0x000000000008781c */ /* 0x002fc80003f0f018 */
[----:B------:R-:W-:-:S04]  /*0210*/  SEL R0, RZ, 0xffffffff, !P0 ;  /* 0xffffffffff007807 */ /* 0x000fc80004000000 */
[----:B------:R-:W-:Y:S01]  /*0220*/  ISETP.NE.AND P0, PT, R0, RZ, PT ;  /* 0x000000ff0000720c */ /* 0x000fe20003f05270 */
[----:B------:R-:W-:-:S12]  /*0230*/  IMAD.U32 R0, RZ, RZ, UR5 ;  /* 0x00000005ff007e24 */ /* 0x000fd8000f8e00ff */
[----:B------:R-:W-:Y:S05]  /*0240*/  @!P0 BRA `(.L_x_4) ;  /* 0xfffffffc00dc8947 */ /* 0x000fea000383ffff */
.L_x_3:
[C---:B------:R-:W-:Y:S01]  /*0250*/  VIADD R3, R0.reuse, 0x10 ;  /* 0x0000001000037836 */ /* 0x040fe20000000000 */
[----:B------:R-:W-:Y:S01]  /*0260*/  UMOV UR5, 0x50 ;  /* 0x0000005000057882 */ /* 0x000fe20000000000 */
[----:B------:R-:W-:Y:S01]  /*0270*/  SHF.L.U32 R2, R5, R0, RZ ;  /* 0x0000000005027219 */ /* 0x000fe200000006ff */
[----:B------:R-:W-:Y:S01]  /*0280*/  ULEA UR5, UR6, UR5, 0x18 ;  /* 0x0000000506057291 */ /* 0x000fe2000f8ec0ff */
[----:B------:R-:W-:Y:S01]  /*0290*/  IMAD.SHL.U32 R0, R0, 0x20, RZ ;  /* 0x0000002000007824 */ /* 0x000fe200078e00ff */
[----:B------:R-:W-:-:S04]  /*02a0*/  SHF.L.U32 R3, R4, R3, RZ ;  /* 0x0000000304037219 */ /* 0x000fc800000006ff */
[----:B------:R-:W-:-:S05]  /*02b0*/  LOP3.LUT R2, R3, R2, RZ, 0xfc, !PT ;  /* 0x0000000203027212 */ /* 0x000fca00078efcff */
[----:B------:R1:W-:Y:S04]  /*02c0*/  ATOMS.OR RZ, [UR5], R2 ;  /* 0x00000002ffff798c */ /* 0x0003e8000b000005 */
[----:B------:R1:W-:Y:S01]  /*02d0*/  STS [UR4], R0 ;  /* 0x00000000ff007988 */ /* 0x0003e20008000804 */
[----:B------:R-:W-:Y:S05]  /*02e0*/  BRA `(.L_x_2) ;  /* 0x0000000000107947 */ /* 0x000fea0003800000 */
.L_x_1:
[----:B------:R-:W-:Y:S01]  /*02f0*/  IMAD.MOV.U32 R0, RZ, RZ, -0x1 ;  /* 0xffffffffff007424 */ /* 0x000fe200078e00ff */
[----:B------:R-:W-:-:S04]  /*0300*/  MOV R2, 0x330 ;  /* 0x0000033000027802 */ /* 0x000fc80000000f00 */
[----:B------:R1:W-:Y:S03]  /*0310*/  STS [UR4], R0 ;  /* 0x00000000ff007988 */ /* 0x0003e60008000804 */
[----:B01----:R-:W-:Y:S05]  /*0320*/  CALL.REL.NOINC `($__internal_1_$__cuda_sm10x_tcgen05_guardrail_trap_phase_invalid_during_alloc) ;  /* 0x000001d400207944 */ /* 0x003fea0003c00000 */
.L_x_2:
[----:B------:R-:W-:Y:S05]  /*0330*/  WARPSYNC.ALL ;  /* 0x0000000000007948 */ /* 0x000fea0003800000 */
[----:B------:R-:W-:Y:S01]  /*0340*/  NOP ;  /* 0x0000000000007918 */ /* 0x000fe20000000000 */
.L_x_0:
[----:B------:R-:W2:Y:S01]  /*0350*/  LDC.64 R76, c[0x0][0x398] ;  /* 0x0000e600ff4c7b82 */ /* 0x000ea20000000a00 */
[----:B------:R-:W3:Y:S01]  /*0360*/  S2R R5, SR_CTAID.X ;  /* 0x0000000000057919 */ /* 0x000ee20000002500 */
[----:B------:R-:W-:Y:S01]  /*0370*/  UMOV UR11, 0x400 ;  /* 0x00000400000b7882 */ /* 0x000fe20000000000 */
[----:B------:R-:W-:Y:S01]  /*0380*/  PRMT R120, RZ, 0x7610, R120 ;  /* 0x00007610ff787816 */ /* 0x000fe20000000078 */
[----:B------:R-:W4:Y:S01]  /*0390*/  LDCU UR8, c[0x0][0x3a4] ;  /* 0x00007480ff0877ac */ /* 0x000f220008000800 */
[----:B------:R-:W5:Y:S03]  /*03a0*/  S2R R41, SR_TID.X ;  /* 0x0000000000297919 */ /* 0x000f660000002100 */
[----:B------:R-:W1:Y:S01]  /*03b0*/  S2UR UR5, SR_CgaCtaId ;  /* 0x00000000000579c3 */ /* 0x000e620000008800 */
[----:B------:R-:W0:Y:S01]  /*03c0*/  LDCU.128 UR16, c[0x0][0x380] ;  /* 0x00007000ff1077ac */ /* 0x000e220008000c00 */
[----:B------:R-:W-:-:S06]  /*03d0*/  UMOV UR6, 0x1 ;  /* 0x0000000100067882 */ /* 0x000fcc0000000000 */
[----:B------:R-:W0:Y:S01]  /*03e0*/  LDC.64 R126, c[0x0][0x3a8] ;  /* 0x0000ea00ff7e7b82 */ /* 0x000e220000000a00 */
[----:B-12---:R-:W-:Y:S01]  /*03f0*/  VIADD R0, R77, 0x1ff ;  /* 0x000001ff4d007836 */ /* 0x006fe20000000000 */
[----:B------:R-:W-:-:S06]  /*0400*/  IABS R95, R77 ;  /* 0x0000004d005f7213 */ /* 0x000fcc0000000000 */
[----:B------:R-:W1:Y:S01]  /*0410*/  LDC R123, c[0x0][0x3a0] ;  /* 0x0000e800ff7b7b82 */ /* 0x000e620000000800 */
[----:B------:R-:W-:Y:S01]  /*0420*/  SHF.R.S32.HI R3, RZ, 0x1f, R0 ;  /* 0x0000001fff037819 */ /* 0x000fe20000011400 */
[----:B------:R-:W-:-:S03]  /*0430*/  ULEA UR11, UR5, UR11, 0x18 ;  /* 0x0000000b050b7291 */ /* 0x000fc6000f8ec0ff */
[----:B------:R-:W-:Y:S02]  /*0440*/  LEA.HI R3, R3, R0, RZ, 0x9 ;  /* 0x0000000003037211 */ /* 0x000fe400078f48ff */
[----:B---3--:R-:W-:Y:S01]  /*0450*/  IABS R8, R5 ;  /* 0x0000000500087213 */ /* 0x008fe20000000000 */
[----:B------:R-:W-:Y:S01]  /*0460*/  UIADD3 UR13, UPT, UPT, UR11, 0x9000, URZ ;  /* 0x000090000b0d7890 */ /* 0x000fe2000fffe0ff */
[----:B------:R-:W-:Y:S02]  /*0470*/  SHF.R.S32.HI R4, RZ, 0x9, R3 ;  /* 0x00000009ff047819 */ /* 0x000fe40000011403 */
[----:B-----5:R-:W-:Y:S02]  /*0480*/  SHF.R.U32.HI R94, RZ, 0x5, R41 ;  /* 0x00000005ff5e7819 */ /* 0x020fe40000011629 */
[-C--:B------:R-:W-:Y:S02]  /*0490*/  IABS R7, R4.reuse ;  /* 0x0000000400077213 */ /* 0x080fe40000000000 */
[----:B------:R-:W-:-:S02]  /*04a0*/  IABS R10, R4 ;  /* 0x00000004000a7213 */ /* 0x000fc40000000000 */
[----:B------:R-:W2:Y:S01]  /*04b0*/  I2F.RP R0, R7 ;  /* 0x0000000700007306 */ /* 0x000ea20000209400 */
[----:B------:R-:W-:Y:S02]  /*04c0*/  SGXT.U32 R94, R94, 0x2 ;  /* 0x000000025e5e781a */ /* 0x000fe40000000000 */
[----:B------:R-:W-:-:S05]  /*04d0*/  LOP3.LUT R160, R41, 0x7f, RZ, 0xc0, !PT ;  /* 0x0000007f29a07812 */ /* 0x000fca00078ec0ff */
[----:B--2---:R-:W2:Y:S02]  /*04e0*/  MUFU.RCP R0, R0 ;  /* 0x0000000000007308 */ /* 0x004ea40000001000 */
[----:B--2---:R-:W-:Y:S02]  /*04f0*/  VIADD R2, R0, 0xffffffe ;  /* 0x0ffffffe00027836 */ /* 0x004fe40000000000 */
[----:B------:R-:W-:-:S04]  /*0500*/  IMAD.MOV R0, RZ, RZ, -R10 ;  /* 0x000000ffff007224 */ /* 0x000fc800078e0a0a */
[----:B------:R2:W3:Y:S02]  /*0510*/  F2I.FTZ.U32.TRUNC.NTZ R3, R2 ;  /* 0x0000000200037305 */ /* 0x0004e4000021f000 */
[----:B--2---:R-:W-:Y:S02]  /*0520*/  IMAD.MOV.U32 R2, RZ, RZ, RZ ;  /* 0x000000ffff027224 */ /* 0x004fe400078e00ff */
[----:B---3--:R-:W-:-:S04]  /*0530*/  IMAD.MOV R6, RZ, RZ, -R3 ;  /* 0x000000ffff067224 */ /* 0x008fc800078e0a03 */
[----:B------:R-:W-:Y:S02]  /*0540*/  IMAD R9, R6, R7, RZ ;  /* 0x0000000706097224 */ /* 0x000fe400078e02ff */
[----:B------:R-:W-:Y:S02]  /*0550*/  IMAD.MOV.U32 R6, RZ, RZ, R8 ;  /* 0x000000ffff067224 */ /* 0x000fe400078e0008 */
[----:B------:R-:W-:-:S06]  /*0560*/  IMAD.HI.U32 R3, R3, R9, R2 ;  /* 0x0000000903037227 */ /* 0x000fcc00078e0002 */
[----:B------:R-:W-:-:S04]  /*0570*/  IMAD.HI.U32 R3, R3, R6, RZ ;  /* 0x0000000603037227 */ /* 0x000fc800078e00ff */
[----:B------:R-:W-:Y:S01]  /*0580*/  IMAD R0, R3, R0, R6 ;  /* 0x0000000003007224 */ /* 0x000fe200078e0206 */
[----:B------:R-:W-:Y:S04]  /*0590*/  BAR.SYNC.DEFER_BLOCKING 0x0 ;  /* 0x0000000000007b1d */ /* 0x000fe80000010000 */
[----:B------:R-:W-:-:S13]  /*05a0*/  ISETP.GT.U32.AND P1, PT, R7, R0, PT ;  /* 0x000000000700720c */ /* 0x000fda0003f24070 */
[----:B------:R-:W-:Y:S02]  /*05b0*/  @!P1 IMAD.IADD R0, R0, 0x1, -R7 ;  /* 0x0000000100009824 */ /* 0x000fe400078e0a07 */
[----:B------:R-:W-:Y:S01]  /*05c0*/  @!P1 VIADD R3, R3, 0x1 ;  /* 0x0000000103039836 */ /* 0x000fe20000000000 */
[----:B------:R-:W-:Y:S02]  /*05d0*/  ISETP.NE.AND P1, PT, R4, RZ, PT ;  /* 0x000000ff0400720c */ /* 0x000fe40003f25270 */
[----:B------:R-:W-:Y:S02]  /*05e0*/  ISETP.GE.U32.AND P0, PT, R0, R7, PT ;  /* 0x000000070000720c */ /* 0x000fe40003f06070 */
[----:B------:R-:W-:-:S04]  /*05f0*/  LOP3.LUT R0, R5, R4, RZ, 0x3c, !PT ;  /* 0x0000000405007212 */ /* 0x000fc800078e3cff */
[----:B------:R-:W-:Y:S01]  /*0600*/  ISETP.GE.AND P2, PT, R0, RZ, PT ;  /* 0x000000ff0000720c */ /* 0x000fe20003f46270 */
[----:B------:R-:W-:-:S06]  /*0610*/  VIADD R0, R76, 0x3f ;  /* 0x0000003f4c007836 */ /* 0x000fcc0000000000 */
[----:B------:R-:W-:-:S04]  /*0620*/  @P0 VIADD R3, R3, 0x1 ;  /* 0x0000000103030836 */ /* 0x000fc80000000000 */
[----:B------:R-:W-:Y:S01]  /*0630*/  IMAD.MOV.U32 R8, RZ, RZ, R3 ;  /* 0x000000ffff087224 */ /* 0x000fe200078e0003 */
[----:B------:R-:W-:-:S03]  /*0640*/  SHF.R.S32.HI R3, RZ, 0x1f, R0 ;  /* 0x0000001fff037819 */ /* 0x000fc60000011400 */
[----:B------:R-:W-:Y:S01]  /*0650*/  @!P2 IMAD.MOV R8, RZ, RZ, -R8 ;  /* 0x000000ffff08a224 */ /* 0x000fe200078e0a08 */
[----:B------:R-:W-:Y:S02]  /*0660*/  LEA.HI R3, R3, R0, RZ, 0x6 ;  /* 0x0000000003037211 */ /* 0x000fe400078f30ff */
[----:B------:R-:W-:-:S04]  /*0670*/  @!P1 LOP3.LUT R8, RZ, R4, RZ, 0x33, !PT ;  /* 0x00000004ff089212 */ /* 0x000fc800078e33ff */
[----:B------:R-:W-:Y:S01]  /*0680*/  LEA.HI.SX32 R3, R3, -R8, 0x1a ;  /* 0x8000000803037211 */ /* 0x000fe200078fd2ff */
[----:B------:R-:W-:-:S03]  /*0690*/  IMAD.MOV R6, RZ, RZ, -R8 ;  /* 0x000000ffff067224 */ /* 0x000fc600078e0a08 */
[----:B------:R-:W-:Y:S01]  /*06a0*/  VIMNMX R11, PT, PT, R3, 0x1, PT ;  /* 0x00000001030b7848 */ /* 0x000fe20003fe0100 */
[----:B------:R-:W-:-:S03]  /*06b0*/  IMAD R6, R4, R6, R5 ;  /* 0x0000000604067224 */ /* 0x000fc600078e0205 */
[-C--:B------:R-:W-:Y:S02]  /*06c0*/  IABS R7, R11.reuse ;  /* 0x0000000b00077213 */ /* 0x080fe40000000000 */
[----:B------:R-:W-:Y:S02]  /*06d0*/  IABS R10, R11 ;  /* 0x0000000b000a7213 */ /* 0x000fe40000000000 */
[----:B------:R-:W2:Y:S08]  /*06e0*/  I2F.RP R0, R7 ;  /* 0x0000000700007306 */ /* 0x000eb00000209400 */
[----:B--2---:R-:W2:Y:S02]  /*06f0*/  MUFU.RCP R0, R0 ;  /* 0x0000000000007308 */ /* 0x004ea40000001000 */
[----:B--2---:R-:W-:-:S02]  /*0700*/  VIADD R2, R0, 0xffffffe ;  /* 0x0ffffffe00027836 */ /* 0x004fc40000000000 */
[----:B------:R-:W-:-:S04]  /*0710*/  IMAD.MOV R0, RZ, RZ, -R10 ;  /* 0x000000ffff007224 */ /* 0x000fc800078e0a0a */
[----:B------:R2:W3:Y:S02]  /*0720*/  F2I.FTZ.U32.TRUNC.NTZ R3, R2 ;  /* 0x0000000200037305 */ /* 0x0004e4000021f000 */
[----:B--2---:R-:W-:Y:S02]  /*0730*/  IMAD.MOV.U32 R2, RZ, RZ, RZ ;  /* 0x000000ffff027224 */ /* 0x004fe400078e00ff */
[----:B---3--:R-:W-:-:S04]  /*0740*/  IMAD.MOV R9, RZ, RZ, -R3 ;  /* 0x000000ffff097224 */ /* 0x008fc800078e0a03 */
[----:B------:R-:W-:Y:S01]  /*0750*/  IMAD.MOV.U32 R4, RZ, RZ, R9 ;  /* 0x000000ffff047224 */ /* 0x000fe200078e0009 */
[----:B------:R-:W-:-:S03]  /*0760*/  IABS R9, R6 ;  /* 0x0000000600097213 */ /* 0x000fc60000000000 */
[----:B------:R-:W-:Y:S02]  /*0770*/  IMAD R5, R4, R7, RZ ;  /* 0x0000000704057224 */ /* 0x000fe400078e02ff */
[----:B------:R-:W-:Y:S01]  /*0780*/  IMAD.MOV.U32 R4, RZ, RZ, R9 ;  /* 0x000000ffff047224 */ /* 0x000fe200078e0009 */
[----:B------:R-:W-:Y:S01]  /*0790*/  IABS R9, R76 ;  /* 0x0000004c00097213 */ /* 0x000fe20000000000 */
[----:B------:R-:W-:Y:S01]  /*07a0*/  IMAD.HI.U32 R3, R3, R5, R2 ;  /* 0x0000000503037227 */ /* 0x000fe200078e0002 */
[----:B------:R-:W-:-:S05]  /*07b0*/  LOP3.LUT R5, R41, 0x3f, RZ, 0xc0, !PT ;  /* 0x0000003f29057812 */ /* 0x000fca00078ec0ff */
[----:B------:R-:W-:-:S04]  /*07c0*/  IMAD.HI.U32 R3, R3, R4, RZ ;  /* 0x0000000403037227 */ /* 0x000fc800078e00ff */
[----:B------:R-:W-:Y:S02]  /*07d0*/  IMAD R0, R3, R0, R4 ;  /* 0x0000000003007224 */ /* 0x000fe400078e0204 */
[----:B------:R-:W2:Y:S03]  /*07e0*/  I2F.RP R4, R9 ;  /* 0x0000000900047306 */ /* 0x000ea60000209400 */
[----:B------:R-:W-:-:S05]  /*07f0*/  ISETP.GT.U32.AND P1, PT, R7, R0, PT ;  /* 0x000000000700720c */ /* 0x000fca0003f24070 */
[----:B--2---:R-:W2:Y:S08]  /*0800*/  MUFU.RCP R4, R4 ;  /* 0x0000000400047308 */ /* 0x004eb00000001000 */
[----:B------:R-:W-:Y:S02]  /*0810*/  @!P1 IMAD.IADD R0, R0, 0x1, -R7 ;  /* 0x0000000100009824 */ /* 0x000fe400078e0a07 */
[----:B------:R-:W-:Y:S01]  /*0820*/  @!P1 VIADD R3, R3, 0x1 ;  /* 0x0000000103039836 */ /* 0x000fe20000000000 */
[----:B------:R-:W-:-:S02]  /*0830*/  ISETP.NE.AND P1, PT, R11, RZ, PT ;  /* 0x000000ff0b00720c */ /* 0x000fc40003f25270 */
[----:B------:R-:W-:Y:S02]  /*0840*/  ISETP.GE.U32.AND P0, PT, R0, R7, PT ;  /* 0x000000070000720c */ /* 0x000fe40003f06070 */
[----:B------:R-:W-:-:S04]  /*0850*/  LOP3.LUT R0, R6, R11, RZ, 0x3c, !PT ;  /* 0x0000000b06007212 */ /* 0x000fc800078e3cff */
[----:B------:R-:W-:Y:S01]  /*0860*/  ISETP.GE.AND P2, PT, R0, RZ, PT ;  /* 0x000000ff0000720c */ /* 0x000fe20003f46270 */
[----:B--2---:R-:W-:-:S06]  /*0870*/  VIADD R2, R4, 0xffffffe ;  /* 0x0ffffffe04027836 */ /* 0x004fcc0000000000 */
[----:B------:R-:W-:Y:S01]  /*0880*/  @P0 VIADD R3, R3, 0x1 ;  /* 0x0000000103030836 */ /* 0x000fe20000000000 */
[----:B------:R-:W2:Y:S03]  /*0890*/  I2F.RP R4, R95 ;  /* 0x0000005f00047306 */ /* 0x000ea60000209400 */
[----:B------:R-:W-:-:S04]  /*08a0*/  IMAD.MOV.U32 R7, RZ, RZ, R3 ;  /* 0x000000ffff077224 */ /* 0x000fc800078e0003 */
[----:B------:R-:W-:Y:S01]  /*08b0*/  @!P2 IMAD.MOV R7, RZ, RZ, -R7 ;  /* 0x000000ffff07a224 */ /* 0x000fe200078e0a07 */
[----:B------:R3:W5:Y:S01]  /*08c0*/  F2I.FTZ.U32.TRUNC.NTZ R3, R2 ;  /* 0x0000000200037305 */ /* 0x000762000021f000 */
[----:B------:R-:W-:-:S05]  /*08d0*/  @!P1 LOP3.LUT R7, RZ, R11, RZ, 0x33, !PT ;  /* 0x0000000bff079212 */ /* 0x000fca00078e33ff */
[----:B------:R-:W-:Y:S02]  /*08e0*/  IMAD.MOV R0, RZ, RZ, -R7 ;  /* 0x000000ffff007224 */ /* 0x000fe400078e0a07 */
[----:B--2---:R-:W2:Y:S01]  /*08f0*/  MUFU.RCP R4, R4 ;  /* 0x0000000400047308 */ /* 0x004ea20000001000 */
[----:B---3--:R-:W-:Y:S02]  /*0900*/  IMAD.MOV.U32 R2, RZ, RZ, RZ ;  /* 0x000000ffff027224 */ /* 0x008fe400078e00ff */
[----:B------:R-:W-:Y:S02]  /*0910*/  IMAD R0, R11, R0, R6 ;  /* 0x000000000b007224 */ /* 0x000fe400078e0206 */
[----:B------:R-:W-:Y:S02]  /*0920*/  IMAD.SHL.U32 R13, R7, 0x200, RZ ;  /* 0x00000200070d7824 */ /* 0x000fe400078e00ff */
[----:B------:R-:W-:Y:S02]  /*0930*/  IMAD.IADD R0, R8, 0x1, R0 ;  /* 0x0000000108007824 */ /* 0x000fe400078e0200 */
[----:B-----5:R-:W-:Y:S01]  /*0940*/  IMAD.MOV R6, RZ, RZ, -R3 ;  /* 0x000000ffff067224 */ /* 0x020fe200078e0a03 */
[----:B------:R-:W-:Y:S01]  /*0950*/  LOP3.LUT R94, R13, R94, RZ, 0xfc, !PT ;  /* 0x0000005e0d5e7212 */ /* 0x000fe200078efcff */
[----:B------:R-:W-:-:S02]  /*0960*/  IMAD R12, R0, 0x40, R5 ;  /* 0x00000040000c7824 */ /* 0x000fc400078e0205 */
[----:B------:R-:W-:Y:S02]  /*0970*/  IMAD R5, R6, R9, RZ ;  /* 0x0000000906057224 */ /* 0x000fe400078e02ff */
[----:B------:R-:W3:Y:S01]  /*0980*/  LDS R6, [UR11] ;  /* 0x0000000bff067984 */ /* 0x000ee20008000800 */
[----:B------:R-:W-:Y:S01]  /*0990*/  IABS R0, R12 ;  /* 0x0000000c00007213 */ /* 0x000fe20000000000 */
[----:B------:R-:W-:Y:S01]  /*09a0*/  IMAD.HI.U32 R2, R3, R5, R2 ;  /* 0x0000000503027227 */ /* 0x000fe200078e0002 */
[----:B------:R-:W-:Y:S01]  /*09b0*/  BAR.SYNC.DEFER_BLOCKING 0x0 ;  /* 0x0000000000007b1d */ /* 0x000fe20000010000 */
[----:B------:R-:W-:Y:S02]  /*09c0*/  ISETP.GE.AND P1, PT, R12, RZ, PT ;  /* 0x000000ff0c00720c */ /* 0x000fe40003f26270 */
[----:B--2---:R-:W-:Y:S01]  /*09d0*/  VIADD R3, R4, 0xffffffe ;  /* 0x0ffffffe04037836 */ /* 0x004fe20000000000 */
[----:B------:R-:W-:Y:S01]  /*09e0*/  IABS R4, R94 ;  /* 0x0000005e00047213 */ /* 0x000fe20000000000 */
[----:B------:R-:W-:-:S04]  /*09f0*/  IMAD.HI.U32 R2, R2, R0, RZ ;  /* 0x0000000002027227 */ /* 0x000fc800078e00ff */
[----:B------:R-:W-:Y:S01]  /*0a00*/  IMAD.MOV R2, RZ, RZ, -R2 ;  /* 0x000000ffff027224 */ /* 0x000fe200078e0a02 */
[----:B------:R-:W2:Y:S01]  /*0a10*/  F2I.FTZ.U32.TRUNC.NTZ R3, R3 ;  /* 0x0000000300037305 */ /* 0x000ea2000021f000 */
[----:B------:R0:W-:Y:S01]  /*0a20*/  STL [R1+0x114], R12 ;  /* 0x0001140c01007387 */ /* 0x0001e20000100800 */
[----:B-1----:R-:W-:Y:S02]  /*0a30*/  VIADD R7, R123, 0x1f ;  /* 0x0000001f7b077836 */ /* 0x002fe40000000000 */
[C---:B------:R-:W-:Y:S01]  /*0a40*/  IMAD R0, R9.reuse, R2, R0 ;  /* 0x0000000209007224 */ /* 0x040fe200078e0200 */
[----:B------:R1:W-:Y:S04]  /*0a50*/  STL [R1+0x110], R13 ;  /* 0x0001100d01007387 */ /* 0x0003e80000100800 */
[----:B------:R-:W-:Y:S01]  /*0a60*/  ISETP.GT.U32.AND P0, PT, R9, R0, PT ;  /* 0x000000000900720c */ /* 0x000fe20003f04070 */
[----:B--2---:R-:W-:-:S04]  /*0a70*/  IMAD.MOV R2, RZ, RZ, -R3 ;  /* 0x000000ffff027224 */ /* 0x004fc800078e0a03 */
[----:B------:R-:W-:Y:S02]  /*0a80*/  IMAD R93, R2, R95, RZ ;  /* 0x0000005f025d7224 */ /* 0x000fe400078e02ff */
[----:B------:R-:W-:-:S06]  /*0a90*/  IMAD.MOV.U32 R2, RZ, RZ, RZ ;  /* 0x000000ffff027224 */ /* 0x000fcc00078e00ff */
[----:B------:R-:W-:Y:S02]  /*0aa0*/  @!P0 IMAD.IADD R0, R0, 0x1, -R9 ;  /* 0x0000000100008824 */ /* 0x000fe400078e0a09 */
[----:B------:R-:W-:Y:S01]  /*0ab0*/  IMAD.HI.U32 R93, R3, R93, R2 ;  /* 0x0000005d035d7227 */ /* 0x000fe200078e0002 */
[--C-:B------:R-:W-:Y:S02]  /*0ac0*/  SHF.R.U32.HI R2, RZ, 0x5, R41.reuse ;  /* 0x00000005ff027819 */ /* 0x100fe40000011629 */
[----:B------:R-:W-:Y:S02]  /*0ad0*/  ISETP.GT.U32.AND P0, PT, R9, R0, PT ;  /* 0x000000000900720c */ /* 0x000fe40003f04070 */
[----:B------:R-:W-:Y:S02]  /*0ae0*/  SHF.R.U32.HI R3, RZ, 0x6, R41 ;  /* 0x00000006ff037819 */ /* 0x000fe40000011629 */
[----:B------:R-:W-:Y:S01]  /*0af0*/  R2UR UR7, R2 ;  /* 0x00000000020772ca */ /* 0x000fe200000e0000 */
[----:B------:R-:W-:Y:S01]  /*0b00*/  IMAD.HI.U32 R2, R93, R4, RZ ;  /* 0x000000045d027227 */ /* 0x000fe200078e00ff */
[----:B------:R-:W-:-:S02]  /*0b10*/  SGXT.U32 R39, R3, 0x1 ;  /* 0x000000010327781a */ /* 0x000fc40000000000 */
[----:B---3--:R-:W-:Y:S01]  /*0b20*/  R2UR UR10, R6 ;  /* 0x00000000060a72ca */ /* 0x008fe200000e0000 */
[----:B------:R-:W-:Y:S02]  /*0b30*/  IMAD.MOV R2, RZ, RZ, -R2 ;  /* 0x000000ffff027224 */ /* 0x000fe400078e0a02 */
[----:B0-----:R-:W-:Y:S02]  /*0b40*/  IMAD R3, R39, R126, RZ ;  /* 0x0000007e27037224 */ /* 0x001fe400078e02ff */
[----:B------:R-:W-:Y:S01]  /*0b50*/  @!P0 IMAD.IADD R0, R0, 0x1, -R9 ;  /* 0x0000000100008824 */ /* 0x000fe200078e0a09 */
[----:B------:R-:W-:Y:S01]  /*0b60*/  ISETP.NE.AND P0, PT, R76, RZ, PT ;  /* 0x000000ff4c00720c */ /* 0x000fe20003f05270 */
[C---:B------:R-:W-:Y:S02]  /*0b70*/  IMAD R11, R126.reuse, 0x2, R3 ;  /* 0x000000027e0b7824 */ /* 0x040fe400078e0203 */
[----:B------:R-:W-:Y:S01]  /*0b80*/  IMAD.MOV.U32 R5, RZ, RZ, R0 ;  /* 0x000000ffff057224 */ /* 0x000fe200078e0000 */
[----:B------:R-:W-:Y:S01]  /*0b90*/  USHF.L.U32 UR4, UR7, 0x15, URZ ;  /* 0x0000001507047899 */ /* 0x000fe200080006ff */
[----:B------:R-:W-:-:S02]  /*0ba0*/  IMAD R19, R126, 0x2, R11 ;  /* 0x000000027e137824 */ /* 0x000fc400078e020b */
[----:B------:R-:W-:Y:S01]  /*0bb0*/  @!P1 IMAD.MOV R5, RZ, RZ, -R5 ;  /* 0x000000ffff059224 */ /* 0x000fe200078e0a05 */
[----:B------:R-:W-:Y:S01]  /*0bc0*/  ULOP3.LUT UR4, UR4, 0x600000, URZ, 0xc0, !UPT ;  /* 0x0060000004047892 */ /* 0x000fe2000f8ec0ff */
[----:B------:R-:W-:Y:S01]  /*0bd0*/  IMAD R33, R95, R2, R4 ;  /* 0x000000025f217224 */ /* 0x000fe200078e0204 */
[----:B------:R-:W-:Y:S01]  /*0be0*/  ISETP.NE.U32.AND P1, PT, R160, RZ, PT ;  /* 0x000000ffa000720c */ /* 0x000fe20003f25070 */
[----:B------:R-:W-:Y:S01]  /*0bf0*/  IMAD R31, R126, 0x2, R19 ;  /* 0x000000027e1f7824 */ /* 0x000fe200078e0213 */
[----:B------:R-:W-:Y:S01]  /*0c00*/  UIADD3 UR12, UPT, UPT, UR10, UR4, URZ ;  /* 0x000000040a0c7290 */ /* 0x000fe2000fffe0ff */
[----:B------:R-:W-:Y:S02]  /*0c10*/  @!P0 LOP3.LUT R5, RZ, R76, RZ, 0x33, !PT ;  /* 0x0000004cff058212 */ /* 0x000fe400078e33ff */
[----:B------:R-:W-:Y:S01]  /*0c20*/  ISETP.GT.AND P0, PT, R7, 0x1f, PT ;  /* 0x0000001f0700780c */ /* 0x000fe20003f04270 */
[----:B-1--4-:R-:W-:-:S12]  /*0c30*/  BRA.U UP0, `(.L_x_5) ;  /* 0x0000000100187547 */ /* 0x012fd8000b800000 */
[----:B------:R-:W-:Y:S01]  /*0c40*/  ELECT P2, URZ, PT ;  /* 0x0000000000ff782f */ /* 0x000fe20003840000 */
[----:B------:R-:W-:Y:S01]  /*0c50*/  IMAD.MOV.U32 R0, RZ, RZ, 0x1 ;  /* 0x00000001ff007424 */ /* 0x000fe200078e00ff */
[----:B------:R-:W-:Y:S01]  /*0c60*/  UMOV UR4, 0x40 ;  /* 0x0000004000047882 */ /* 0x000fe20000000000 */
[----:B------:R-:W-:Y:S01]  /*0c70*/  UVIRTCOUNT.DEALLOC.SMPOOL 0x80 ;  /* 0x000000800000784c */ /* 0x000fe20000000000 */
[----:B------:R-:W-:-:S09]  /*0c80*/  ULEA UR4, UR5, UR4, 0x18 ;  /* 0x0000000405047291 */ /* 0x000fd2000f8ec0ff */
[----:B------:R0:W-:Y:S03]  /*0c90*/  @P2 STS.U8 [UR4], R0 ;  /* 0x00000000ff002988 */ /* 0x0001e60008000004 */
.L_x_5:
[----:B------:R-:W-:Y:S01]  /*0ca0*/  STTM.x64 tmem[UR12], RZ ;  /* 0x000000ff000079ed */ /* 0x000fe2000834000c */
[----:B------:R-:W-:Y:S01]  /*0cb0*/  STTM.x64 tmem[UR12+0x40], RZ ;  /* 0x000040ff000079ed */ /* 0x000fe2000834000c */
[----:B------:R-:W-:Y:S01]  /*0cc0*/  STTM.x64 tmem[UR12+0x80], RZ ;  /* 0x000080ff000079ed */ /* 0x000fe2000834000c */
[----:B------:R-:W-:Y:S01]  /*0cd0*/  STTM.x64 tmem[UR12+0xc0], RZ ;  /* 0x0000c0ff000079ed */ /* 0x000fe2000834000c */
[----:B------:R-:W1:Y:S02]  /*0ce0*/  FENCE.VIEW.ASYNC.T ;  /* 0x00000000000073c6 */ /* 0x000e640000000200 */
[----:B-1----:R-:W-:Y:S01]  /*0cf0*/  VOTEU.ALL UP1, P1 ;  /* 0x0000000000ff7886 */ /* 0x002fe20000820000 */
[----:B------:R-:W-:Y:S01]  /*0d00*/  VOTEU.ALL UP2, P1 ;  /* 0x0000000000ff7886 */ /* 0x000fe20000840000 */
[----:B0-----:R-:W-:Y:S01]  /*0d10*/  IMAD R0, R5, UR8, RZ ;  /* 0x0000000805007c24 */ /* 0x001fe2000f8e02ff */
[----:B------:R-:W-:Y:S01]  /*0d20*/  ISETP.LT.AND P2, PT, R39, R123, P0 ;  /* 0x0000007b2700720c */ /* 0x000fe20000741270 */
[----:B------:R-:W-:Y:S01]  /*0d30*/  IMAD R7, R126, 0x2, R31 ;  /* 0x000000027e077824 */ /* 0x000fe200078e021f */
[----:B------:R-:W-:-:S04]  /*0d40*/  @!UP1 UIADD3 UR4, UPT, UPT, -UR6, 0x100000, URZ ;  /* 0x0010000006049890 */ /* 0x000fc8000fffe1ff */
[----:B------:R-:W-:Y:S02]  /*0d50*/  @!UP1 USHF.L.U32 UR5, UR4, 0xb, URZ ;  /* 0x0000000b04059899 */ /* 0x000fe400080006ff */
[----:B------:R-:W-:Y:S01]  /*0d60*/  @!UP1 USHF.L.U32 UR4, UR4, 0x1, URZ ;  /* 0x0000000104049899 */ /* 0x000fe200080006ff */
[----:B------:R-:W-:Y:S01]  /*0d70*/  BAR.SYNC.DEFER_BLOCKING 0x0 ;  /* 0x0000000000007b1d */ /* 0x000fe20000010000 */
[----:B------:R-:W-:Y:S01]  /*0d80*/  IADD3 R30, P3, PT, R0, UR16, RZ ;  /* 0x00000010001e7c10 */ /* 0x000fe2000ff7e0ff */
[----:B------:R-:W-:-:S03]  /*0d90*/  IMAD R17, R126, 0x2, R7 ;  /* 0x000000027e117824 */ /* 0x000fc600078e0207 */
[----:B------:R-:W-:Y:S01]  /*0da0*/  LEA.HI.X.SX32 R34, R0, UR17, 0x1, P3 ;  /* 0x0000001100227c11 */ /* 0x000fe200098f0eff */
[C---:B------:R-:W-:Y:S01]  /*0db0*/  IMAD R23, R126.reuse, 0x2, R17 ;  /* 0x000000027e177824 */ /* 0x040fe200078e0211 */
[C---:B------:R-:W-:Y:S01]  /*0dc0*/  IADD3 R0, P3, PT, R3.reuse, R30, RZ ;  /* 0x0000001e03007210 */ /* 0x040fe20007f7e0ff */
[----:B------:R-:W0:Y:S02]  /*0dd0*/  LDCU UR8, c[0x0][0x3b0] ;  /* 0x00007600ff0877ac */ /* 0x000e240008000800 */
[C---:B------:R-:W-:Y:S01]  /*0de0*/  IMAD R9, R126.reuse, 0x4, R23 ;  /* 0x000000047e097824 */ /* 0x040fe200078e0217 */
[----:B------:R-:W-:Y:S01]  /*0df0*/  LEA.HI.X.SX32 R2, R3, R34, 0x1, P3 ;  /* 0x0000002203027211 */ /* 0x000fe200018f0eff */
[----:B------:R-:W-:Y:S01]  /*0e00*/  @P2 IMAD.MOV.U32 R4, RZ, RZ, R0 ;  /* 0x000000ffff042224 */ /* 0x000fe200078e0000 */
[C---:B------:R-:W-:Y:S01]  /*0e10*/  LOP3.LUT R8, R39.reuse, 0x8, RZ, 0xfc, !PT ;  /* 0x0000000827087812 */ /* 0x040fe200078efcff */
[----:B------:R-:W1:Y:S02]  /*0e20*/  FENCE.VIEW.ASYNC.S ;  /* 0x00000000000073c6 */ /* 0x000e640000000000 */
[----:B-1----:R1:W2:Y:S01]  /*0e30*/  @!UP2 SYNCS.EXCH.64 URZ, [UR13], UR4 ;  /* 0x000000040dffa5b2 */ /* 0x0022a20008000100 */
[C---:B------:R-:W-:Y:S01]  /*0e40*/  IMAD R21, R126.reuse, 0x2, R9 ;  /* 0x000000027e157824 */ /* 0x040fe200078e0209 */
[----:B------:R-:W-:Y:S01]  /*0e50*/  LOP3.LUT R6, R39, 0x10, RZ, 0xfc, !PT ;  /* 0x0000001027067812 */ /* 0x000fe200078efcff */
[----:B------:R-:W-:Y:S01]  /*0e60*/  @P2 IMAD.MOV.U32 R5, RZ, RZ, R2 ;  /* 0x000000ffff052224 */ /* 0x000fe200078e0002 */
[----:B--2---:R-:W-:Y:S01]  /*0e70*/  BAR.SYNC.DEFER_BLOCKING 0x0 ;  /* 0x0000000000007b1d */ /* 0x004fe20000010000 */
[----:B------:R-:W-:Y:S01]  /*0e80*/  IMAD R25, R126, 0x2, R21 ;  /* 0x000000027e197824 */ /* 0x000fe200078e0215 */
[----:B------:R-:W-:-:S02]  /*0e90*/  ISETP.LT.AND P4, PT, R8, R123, P0 ;  /* 0x0000007b0800720c */ /* 0x000fc40000781270 */
[----:B------:R-:W-:Y:S01]  /*0ea0*/  IADD3 R3, P3, PT, R7, R30, RZ ;  /* 0x0000001e07037210 */ /* 0x000fe20007f7e0ff */
[C---:B------:R-:W-:Y:S01]  /*0eb0*/  IMAD R35, R126.reuse, 0x2, R25 ;  /* 0x000000027e237824 */ /* 0x040fe200078e0219 */
[----:B------:R-:W-:Y:S02]  /*0ec0*/  PRMT R119, RZ, 0x7610, R119 ;  /* 0x00007610ff777816 */ /* 0x000fe40000000077 */
[----:B------:R-:W-:Y:S01]  /*0ed0*/  PRMT R118, RZ, 0x7610, R118 ;  /* 0x00007610ff767816 */ /* 0x000fe20000000076 */
[----:B------:R-:W-:Y:S01]  /*0ee0*/  IMAD R27, R126, 0x2, R35 ;  /* 0x000000027e1b7824 */ /* 0x000fe200078e0223 */
[----:B------:R-:W-:Y:S01]  /*0ef0*/  PRMT R117, RZ, 0x7610, R117 ;  /* 0x00007610ff757816 */ /* 0x000fe20000000075 */
[----:B------:R-:W-:Y:S04]  /*0f00*/  STL [R1+0x11c], R0 ;  /* 0x00011c0001007387 */ /* 0x000fe80000100800 */
[----:B------:R2:W3:Y:S01]  /*0f10*/  @P2 LDG.E.U8 R120, desc[UR24][R4.64] ;  /* 0x0000001804782981 */ /* 0x0004e2000c1e1100 */
[----:B------:R-:W-:-:S02]  /*0f20*/  ISETP.LT.AND P2, PT, R6, R123, P0 ;  /* 0x0000007b0600720c */ /* 0x000fc40000741270 */
[C---:B------:R-:W-:Y:S01]  /*0f30*/  LOP3.LUT R6, R39.reuse, 0x18, RZ, 0xfc, !PT ;  /* 0x0000001827067812 */ /* 0x040fe200078efcff */
[----:B------:R-:W-:Y:S01]  /*0f40*/  @P4 IMAD.MOV.U32 R12, RZ, RZ, R3 ;  /* 0x000000ffff0c4224 */ /* 0x000fe200078e0003 */
[C---:B------:R-:W-:Y:S02]  /*0f50*/  LOP3.LUT R8, R39.reuse, 0x2, RZ, 0xfc, !PT ;  /* 0x0000000227087812 */ /* 0x040fe400078efcff */
[C---:B------:R-:W-:Y:S02]  /*0f60*/  LOP3.LUT R16, R39.reuse, 0xa, RZ, 0xfc, !PT ;  /* 0x0000000a27107812 */ /* 0x040fe400078efcff */
[----:B------:R-:W-:Y:S02]  /*0f70*/  PRMT R143, RZ, 0x7610, R143 ;  /* 0x00007610ff8f7816 */ /* 0x000fe4000000008f */
[----:B------:R-:W-:Y:S02]  /*0f80*/  PRMT R150, RZ, 0x7610, R150 ;  /* 0x00007610ff967816 */ /* 0x000fe40000000096 */
[----:B------:R-:W-:Y:S01]  /*0f90*/  LOP3.LUT R20, R39, 0x1a, RZ, 0xfc, !PT ;  /* 0x0000001a27147812 */ /* 0x000fe200078efcff */
[----:B------:R-:W-:Y:S01]  /*0fa0*/  IMAD R29, R126, 0x2, R27 ;  /* 0x000000027e1d7824 */ /* 0x000fe200078e021b */
[----:B--2---:R-:W-:Y:S01]  /*0fb0*/  IADD3 R4, P5, PT, R9, R30, RZ ;  /* 0x0000001e09047210 */ /* 0x004fe20007fbe0ff */
[----:B------:R-:W-:Y:S01]  /*0fc0*/  STL [R1+0x118], R2 ;  /* 0x0001180201007387 */ /* 0x000fe20000100800 */
[----:B------:R-:W-:-:S02]  /*0fd0*/  LEA.HI.X.SX32 R5, R7, R34, 0x1, P3 ;  /* 0x0000002207057211 */ /* 0x000fc400018f0eff */
[----:B------:R-:W-:Y:S02]  /*0fe0*/  ISETP.LT.AND P3, PT, R6, R123, P0 ;  /* 0x0000007b0600720c */ /* 0x000fe40000761270 */
[----:B------:R-:W-:Y:S02]  /*0ff0*/  LEA.HI.X.SX32 R6, R9, R34, 0x1, P5 ;  /* 0x0000002209067211 */ /* 0x000fe400028f0eff */
[----:B------:R-:W-:Y:S01]  /*1000*/  IADD3 R7, P5, PT, R27, R30, RZ ;  /* 0x0000001e1b077210 */ /* 0x000fe20007fbe0ff */
[----:B------:R-:W-:-:S03]  /*1010*/  @P4 IMAD.MOV.U32 R13, RZ, RZ, R5 ;  /* 0x000000ffff0d4224 */ /* 0x000fc600078e0005 */
[----:B------:R-:W-:Y:S02]  /*1020*/  LEA.HI.X.SX32 R9, R27, R34, 0x1, P5 ;  /* 0x000000221b097211 */ /* 0x000fe400028f0eff */
[----:B------:R2:W4:Y:S03]  /*1030*/  @P4 LDG.E.U8 R119, desc[UR24][R12.64] ;  /* 0x000000180c774981 */ /* 0x000526000c1e1100 */
[----:B------:R-:W-:Y:S02]  /*1040*/  @P3 IMAD.MOV.U32 R14, RZ, RZ, R7 ;  /* 0x000000ffff0e3224 */ /* 0x000fe400078e0007 */
[----:B------:R-:W-:Y:S02]  /*1050*/  @P3 IMAD.MOV.U32 R15, RZ, RZ, R9 ;  /* 0x000000ffff0f3224 */ /* 0x000fe400078e0009 */
[----:B--2---:R-:W-:Y:S02]  /*1060*/  @P2 IMAD.MOV.U32 R12, RZ, RZ, R4 ;  /* 0x000000ffff0c2224 */ /* 0x004fe400078e0004 */
[----:B------:R-:W-:Y:S01]  /*1070*/  @P2 IMAD.MOV.U32 R13, RZ, RZ, R6 ;  /* 0x000000ffff0d2224 */ /* 0x000fe200078e0006 */
[-C--:B------:R-:W-:Y:S01]  /*1080*/  ISETP.LT.AND P4, PT, R8, R123.reuse, P0 ;  /* 0x0000007b0800720c */ /* 0x080fe20000781270 */
[----:B------:R-:W2:Y:S01]  /*1090*/  @P3 LDG.E.U8 R117, desc[UR24][R14.64] ;  /* 0x000000180e753981 */ /* 0x000ea2000c1e1100 */
[----:B------:R-:W-:-:S03]  /*10a0*/  ISETP.LT.AND P3, PT, R16, R123, P0 ;  /* 0x0000007b1000720c */ /* 0x000fc60000761270 */
[----:B------:R0:W2:Y:S01]  /*10b0*/  @P2 LDG.E.U8 R118, desc[UR24][R12.64] ;  /* 0x000000180c762981 */ /* 0x0000a2000c1e1100 */
[----:B------:R-:W-:-:S04]  /*10c0*/  IADD3 R8, P2, PT, R11, R30, RZ ;  /* 0x0000001e0b087210 */ /* 0x000fc80007f5e0ff */
[----:B------:R-:W-:Y:S02]  /*10d0*/  LEA.HI.X.SX32 R10, R11, R34, 0x1, P2 ;  /* 0x000000220b0a7211 */ /* 0x000fe400010f0eff */
[C---:B------:R-:W-:Y:S02]  /*10e0*/  IADD3 R11, P2, PT, R17.reuse, R30, RZ ;  /* 0x0000001e110b7210 */ /* 0x040fe40007f5e0ff */
[----:B------:R-:W-:Y:S02]  /*10f0*/  LOP3.LUT R16, R94, 0x1fc, RZ, 0xfc, !PT ;  /* 0x000001fc5e107812 */ /* 0x000fe400078efcff */
[----:B0-----:R-:W-:Y:S02]  /*1100*/  LEA.HI.X.SX32 R12, R17, R34, 0x1, P2 ;  /* 0x00000022110c7211 */ /* 0x001fe400010f0eff */
[----:B------:R-:W-:Y:S02]  /*1110*/  LOP3.LUT R13, R39, 0x12, RZ, 0xfc, !PT ;  /* 0x00000012270d7812 */ /* 0x000fe400078efcff */
[----:B------:R-:W-:Y:S01]  /*1120*/  ISETP.GE.AND P5, PT, R16, RZ, PT ;  /* 0x000000ff1000720c */ /* 0x000fe20003fa6270 */
[----:B------:R-:W-:Y:S01]  /*1130*/  @P3 IMAD.MOV.U32 R17, RZ, RZ, R12 ;  /* 0x000000ffff113224 */ /* 0x000fe200078e000c */
[----:B------:R-:W-:Y:S01]  /*1140*/  IABS R38, R16 ;  /* 0x0000001000267213 */ /* 0x000fe20000000000 */
[----:B------:R-:W-:Y:S01]  /*1150*/  @P3 IMAD.MOV.U32 R16, RZ, RZ, R11 ;  /* 0x000000ffff103224 */ /* 0x000fe200078e000b */
[----:B------:R-:W-:Y:S01]  /*1160*/  ISETP.LT.AND P2, PT, R13, R123, P0 ;  /* 0x0000007b0d00720c */ /* 0x000fe20000741270 */
[----:B------:R-:W-:-:S02]  /*1170*/  @P4 IMAD.MOV.U32 R14, RZ, RZ, R8 ;  /* 0x000000ffff0e4224 */ /* 0x000fc400078e0008 */
[----:B------:R-:W-:Y:S01]  /*1180*/  @P4 IMAD.MOV.U32 R15, RZ, RZ, R10 ;  /* 0x000000ffff0f4224 */ /* 0x000fe200078e000a */
[----:B------:R-:W2:Y:S01]  /*1190*/  @P3 LDG.E.U8 R143, desc[UR24][R16.64] ;  /* 0x00000018108f3981 */ /* 0x000ea2000c1e1100 */
[----:B------:R-:W-:Y:S02]  /*11a0*/  IADD3 R13, P3, PT, R21, R30, RZ ;  /* 0x0000001e150d7210 */ /* 0x000fe40007f7e0ff */
[----:B------:R-:W-:Y:S01]  /*11b0*/  LOP3.LUT R18, R39, 0x4, RZ, 0xfc, !PT ;  /* 0x0000000427127812 */ /* 0x000fe200078efcff */
[----:B------:R0:W2:Y:S01]  /*11c0*/  @P4 LDG.E.U8 R150, desc[UR24][R14.64] ;  /* 0x000000180e964981 */ /* 0x0000a2000c1e1100 */
[----:B------:R-:W-:Y:S02]  /*11d0*/  ISETP.LT.AND P4, PT, R20, R123, P0 ;  /* 0x0000007b1400720c */ /* 0x000fe40000781270 */
[----:B------:R-:W-:Y:S02]  /*11e0*/  PRMT R138, RZ, 0x7610, R138 ;  /* 0x00007610ff8a7816 */ /* 0x000fe4000000008a */
[----:B------:R-:W-:-:S02]  /*11f0*/  @P2 IMAD.MOV.U32 R20, RZ, RZ, R13 ;  /* 0x000000ffff142224 */ /* 0x000fc400078e000d */
[----:B0-----:R-:W-:Y:S01]  /*1200*/  IMAD.HI.U32 R15, R93, R38, RZ ;  /* 0x000000265d0f7227 */ /* 0x001fe200078e00ff */
[----:B------:R-:W-:Y:S02]  /*1210*/  LEA.HI.X.SX32 R14, R21, R34, 0x1, P3 ;  /* 0x00000022150e7211 */ /* 0x000fe400018f0eff */
[----:B------:R-:W-:Y:S01]  /*1220*/  ISETP.LT.AND P3, PT, R18, R123, P0 ;  /* 0x0000007b1200720c */ /* 0x000fe20000761270 */
[----:B------:R-:W-:Y:S01]  /*1230*/  IMAD.MOV R18, RZ, RZ, -R15 ;  /* 0x000000ffff127224 */ /* 0x000fe200078e0a0f */
[----:B------:R-:W-:Y:S01]  /*1240*/  IADD3 R15, P6, PT, R29, R30, RZ ;  /* 0x0000001e1d0f7210 */ /* 0x000fe20007fde0ff */
[----:B------:R-:W-:-:S03]  /*1250*/  @P2 IMAD.MOV.U32 R21, RZ, RZ, R14 ;  /* 0x000000ffff152224 */ /* 0x000fc600078e000e */
[----:B------:R-:W-:Y:S02]  /*1260*/  LEA.HI.X.SX32 R17, R29, R34, 0x1, P6 ;  /* 0x000000221d117211 */ /* 0x000fe400030f0eff */
[----:B------:R0:W2:Y:S01]  /*1270*/  @P2 LDG.E.U8 R138, desc[UR24][R20.64] ;  /* 0x00000018148a2981 */ /* 0x0000a2000c1e1100 */
[----:B------:R-:W-:Y:S01]  /*1280*/  IADD3 R16, P2, PT, R19, R30, RZ ;  /* 0x0000001e13107210 */ /* 0x000fe20007f5e0ff */
[----:B------:R-:W-:Y:S01]  /*1290*/  IMAD R38, R95, R18, R38 ;  /* 0x000000125f267224 */ /* 0x000fe200078e0226 */
[----:B------:R-:W-:Y:S02]  /*12a0*/  PRMT R131, RZ, 0x7610, R131 ;  /* 0x00007610ff837816 */ /* 0x000fe40000000083 */
[----:B------:R-:W-:Y:S01]  /*12b0*/  LEA.HI.X.SX32 R18, R19, R34, 0x1, P2 ;  /* 0x0000002213127211 */ /* 0x000fe200010f0eff */
[----:B0-----:R-:W-:Y:S02]  /*12c0*/  @P4 IMAD.MOV.U32 R20, RZ, RZ, R15 ;  /* 0x000000ffff144224 */ /* 0x001fe400078e000f */
[----:B------:R-:W-:Y:S01]  /*12d0*/  @P4 IMAD.MOV.U32 R21, RZ, RZ, R17 ;  /* 0x000000ffff154224 */ /* 0x000fe200078e0011 */
[----:B------:R-:W-:Y:S01]  /*12e0*/  PRMT R147, RZ, 0x7610, R147 ;  /* 0x00007610ff937816 */ /* 0x000fe20000000093 */
[----:B------:R-:W-:Y:S01]  /*12f0*/  IMAD R26, R126, 0x2, R29 ;  /* 0x000000027e1a7824 */ /* 0x000fe200078e021d */
[----:B------:R-:W-:-:S02]  /*1300*/  LEA.HI R42, R41, 0xe, RZ, 0x1a ;  /* 0x0000000e292a7811 */ /* 0x000fc400078fd0ff */
[----:B------:R0:W2:Y:S01]  /*1310*/  @P4 LDG.E.U8 R131, desc[UR24][R20.64] ;  /* 0x0000001814834981 */ /* 0x0000a2000c1e1100 */
[----:B------:R-:W-:Y:S02]  /*1320*/  LOP3.LUT R22, R39, 0x14, RZ, 0xfc, !PT ;  /* 0x0000001427167812 */ /* 0x000fe400078efcff */
[----:B------:R-:W-:Y:S02]  /*1330*/  LOP3.LUT R45, R94, 0x8, RZ, 0xfc, !PT ;  /* 0x000000085e2d7812 */ /* 0x000fe400078efcff */
[----:B------:R-:W-:Y:S01]  /*1340*/  IADD3 R19, P6, PT, R23, R30, RZ ;  /* 0x0000001e17137210 */ /* 0x000fe20007fde0ff */
[----:B0-----:R-:W-:Y:S02]  /*1350*/  @P3 IMAD.MOV.U32 R20, RZ, RZ, R16 ;  /* 0x000000ffff143224 */ /* 0x001fe400078e0010 */
[----:B------:R-:W-:Y:S01]  /*1360*/  @P3 IMAD.MOV.U32 R21, RZ, RZ, R18 ;  /* 0x000000ffff153224 */ /* 0x000fe200078e0012 */
[----:B------:R-:W-:Y:S01]  /*1370*/  LOP3.LUT R24, R39, 0xc, RZ, 0xfc, !PT ;  /* 0x0000000c27187812 */ /* 0x000fe200078efcff */
[----:B------:R-:W-:Y:S01]  /*1380*/  IMAD R27, R42, R126, RZ ;  /* 0x0000007e2a1b7224 */ /* 0x000fe200078e02ff */
[----:B------:R-:W-:-:S02]  /*1390*/  ISETP.LT.AND P2, PT, R22, R123, P0 ;  /* 0x0000007b1600720c */ /* 0x000fc40000741270 */
[----:B------:R0:W2:Y:S01]  /*13a0*/  @P3 LDG.E.U8 R147, desc[UR24][R20.64] ;  /* 0x0000001814933981 */ /* 0x0000a2000c1e1100 */
[----:B------:R-:W-:Y:S02]  /*13b0*/  IABS R36, R45 ;  /* 0x0000002d00247213 */ /* 0x000fe40000000000 */
[----:B------:R-:W-:Y:S02]  /*13c0*/  LEA.HI R43, R41, 0x1e, RZ, 0x1a ;  /* 0x0000001e292b7811 */ /* 0x000fe400078fd0ff */
[----:B------:R-:W-:Y:S02]  /*13d0*/  ISETP.LT.AND P3, PT, R24, R123, P0 ;  /* 0x0000007b1800720c */ /* 0x000fe40000761270 */
[----:B0-----:R-:W-:Y:S02]  /*13e0*/  IADD3 R20, P4, PT, R25, R30, RZ ;  /* 0x0000001e19147210 */ /* 0x001fe40007f9e0ff */
[----:B------:R-:W-:Y:S02]  /*13f0*/  LEA.HI.X.SX32 R21, R23, R34, 0x1, P6 ;  /* 0x0000002217157211 */ /* 0x000fe400030f0eff */
[----:B------:R-:W-:Y:S01]  /*1400*/  IADD3 R22, P6, PT, R26, R30, RZ ;  /* 0x0000001e1a167210 */ /* 0x000fe20007fde0ff */
[----:B------:R-:W-:Y:S01]  /*1410*/  IMAD.HI.U32 R29, R93, R36, RZ ;  /* 0x000000245d1d7227 */ /* 0x000fe200078e00ff */
[----:B------:R-:W-:-:S02]  /*1420*/  LEA.HI.X.SX32 R23, R25, R34, 0x1, P4 ;  /* 0x0000002219177211 */ /* 0x000fc400020f0eff */
[----:B------:R-:W-:Y:S01]  /*1430*/  IADD3 R24, P4, PT, R27, R30, RZ ;  /* 0x0000001e1b187210 */ /* 0x000fe20007f9e0ff */
[----:B------:R-:W-:Y:S01]  /*1440*/  IMAD R32, R43, R126, RZ ;  /* 0x0000007e2b207224 */ /* 0x000fe200078e02ff */
[----:B------:R-:W-:Y:S02]  /*1450*/  LEA.HI.X.SX32 R25, R26, R34, 0x1, P6 ;  /* 0x000000221a197211 */ /* 0x000fe400030f0eff */
[----:B------:R-:W-:Y:S01]  /*1460*/  IADD3 R26, P6, PT, R31, R30, RZ ;  /* 0x0000001e1f1a7210 */ /* 0x000fe20007fde0ff */
[----:B------:R-:W-:Y:S01]  /*1470*/  IMAD.MOV R37, RZ, RZ, -R29 ;  /* 0x000000ffff257224 */ /* 0x000fe200078e0a1d */
[----:B------:R-:W-:Y:S02]  /*1480*/  LEA.HI.X.SX32 R27, R27, R34, 0x1, P4 ;  /* 0x000000221b1b7211 */ /* 0x000fe400020f0eff */
[----:B------:R-:W-:Y:S02]  /*1490*/  IADD3 R28, P4, PT, R35, R30, RZ ;  /* 0x0000001e231c7210 */ /* 0x000fe40007f9e0ff */
[----:B------:R-:W-:-:S02]  /*14a0*/  LEA.HI.X.SX32 R29, R31, R34, 0x1, P6 ;  /* 0x000000221f1d7211 */ /* 0x000fc400030f0eff */
[C---:B------:R-:W-:Y:S02]  /*14b0*/  IADD3 R30, P6, PT, R32.reuse, R30, RZ ;  /* 0x0000001e201e7210 */ /* 0x040fe40007fde0ff */
[----:B------:R-:W-:Y:S02]  /*14c0*/  LOP3.LUT R40, R39, 0x1c, RZ, 0xfc, !PT ;  /* 0x0000001c27287812 */ /* 0x000fe400078efcff */
[----:B------:R-:W-:Y:S02]  /*14d0*/  PRMT R142, RZ, 0x7610, R142 ;  /* 0x00007610ff8e7816 */ /* 0x000fe4000000008e */
[-C--:B------:R-:W-:Y:S01]  /*14e0*/  LEA.HI.X.SX32 R31, R35, R34.reuse, 0x1, P4 ;  /* 0x00000022231f7211 */ /* 0x080fe200020f0eff */
[----:B------:R-:W-:Y:S01]  /*14f0*/  @P3 IMAD.MOV.U32 R35, RZ, RZ, R21 ;  /* 0x000000ffff233224 */ /* 0x000fe200078e0015 */
[----:B------:R-:W-:Y:S01]  /*1500*/  LEA.HI.X.SX32 R32, R32, R34, 0x1, P6 ;  /* 0x0000002220207211 */ /* 0x000fe200030f0eff */
[----:B------:R-:W-:Y:S01]  /*1510*/  @P3 IMAD.MOV.U32 R34, RZ, RZ, R19 ;  /* 0x000000ffff223224 */ /* 0x000fe200078e0013 */
[----:B------:R-:W-:-:S02]  /*1520*/  ISETP.LT.AND P4, PT, R40, R123, P0 ;  /* 0x0000007b2800720c */ /* 0x000fc40000781270 */
[----:B------:R-:W-:Y:S02]  /*1530*/  PRMT R135, RZ, 0x7610, R135 ;  /* 0x00007610ff877816 */ /* 0x000fe40000000087 */
[----:B------:R0:W2:Y:S01]  /*1540*/  @P3 LDG.E.U8 R142, desc[UR24][R34.64] ;  /* 0x00000018228e3981 */ /* 0x0000a2000c1e1100 */
[----:B------:R-:W-:Y:S02]  /*1550*/  ISETP.LT.AND P3, PT, R42, R123, P0 ;  /* 0x0000007b2a00720c */ /* 0x000fe40000761270 */
[----:B------:R-:W-:Y:S01]  /*1560*/  PRMT R130, RZ, 0x7610, R130 ;  /* 0x00007610ff827816 */ /* 0x000fe20000000082 */
[----:B0-----:R-:W-:Y:S02]  /*1570*/  @P2 IMAD.MOV.U32 R34, RZ, RZ, R20 ;  /* 0x000000ffff222224 */ /* 0x001fe400078e0014 */
[----:B------:R-:W-:Y:S01]  /*1580*/  @P2 IMAD.MOV.U32 R35, RZ, RZ, R23 ;  /* 0x000000ffff232224 */ /* 0x000fe200078e0017 */
[----:B------:R-:W-:-:S04]  /*1590*/  LOP3.LUT R42, R39, 0x6, RZ, 0xfc, !PT ;  /* 0x00000006272a7812 */ /* 0x000fc800078efcff */
[----:B------:R0:W2:Y:S01]  /*15a0*/  @P2 LDG.E.U8 R135, desc[UR24][R34.64] ;  /* 0x0000001822872981 */ /* 0x0000a2000c1e1100 */
[-C--:B------:R-:W-:Y:S02]  /*15b0*/  ISETP.LT.AND P2, PT, R43, R123.reuse, P0 ;  /* 0x0000007b2b00720c */ /* 0x080fe40000741270 */
[----:B------:R-:W-:Y:S02]  /*15c0*/  PRMT R139, RZ, 0x7610, R139 ;  /* 0x00007610ff8b7816 */ /* 0x000fe4000000008b */
[----:B------:R-:W-:Y:S01]  /*15d0*/  ISETP.LT.AND P6, PT, R42, R123, P0 ;  /* 0x0000007b2a00720c */ /* 0x000fe200007c1270 */
[----:B0-----:R-:W-:Y:S02]  /*15e0*/  @P4 IMAD.MOV.U32 R34, RZ, RZ, R22 ;  /* 0x000000ffff224224 */ /* 0x001fe400078e0016 */
[----:B------:R-:W-:-:S05]  /*15f0*/  @P4 IMAD.MOV.U32 R35, RZ, RZ, R25 ;  /* 0x000000ffff234224 */ /* 0x000fca00078e0019 */
[----:B------:R0:W2:Y:S01]  /*1600*/  @P4 LDG.E.U8 R130, desc[UR24][R34.64] ;  /* 0x0000001822824981 */ /* 0x0000a2000c1e1100 */
[----:B------:R-:W-:Y:S01]  /*1610*/  PRMT R125, RZ, 0x7610, R125 ;  /* 0x00007610ff7d7816 */ /* 0x000fe2000000007d */
[----:B0-----:R-:W-:Y:S02]  /*1620*/  @P3 IMAD.MOV.U32 R34, RZ, RZ, R24 ;  /* 0x000000ffff223224 */ /* 0x001fe400078e0018 */
[----:B------:R-:W-:Y:S01]  /*1630*/  @P3 IMAD.MOV.U32 R35, RZ, RZ, R27 ;  /* 0x000000ffff233224 */ /* 0x000fe200078e001b */
[----:B------:R-:W-:-:S04]  /*1640*/  LOP3.LUT R39, R39, 0x16, RZ, 0xfc, !PT ;  /* 0x0000001627277812 */ /* 0x000fc800078efcff */
[----:B------:R0:W2:Y:S01]  /*1650*/  @P3 LDG.E.U8 R139, desc[UR24][R34.64] ;  /* 0x00000018228b3981 */ /* 0x0000a2000c1e1100 */
[----:B------:R-:W-:Y:S02]  /*1660*/  PRMT R146, RZ, 0x7610, R146 ;  /* 0x00007610ff927816 */ /* 0x000fe40000000092 */
[----:B------:R-:W-:Y:S01]  /*1670*/  ISETP.LT.AND P3, PT, R39, R123, P0 ;  /* 0x0000007b2700720c */ /* 0x000fe20000761270 */
[----:B0-----:R-:W-:Y:S02]  /*1680*/  @P2 IMAD.MOV.U32 R34, RZ, RZ, R30 ;  /* 0x000000ffff222224 */ /* 0x001fe400078e001e */
[----:B------:R-:W-:Y:S01]  /*1690*/  @P2 IMAD.MOV.U32 R35, RZ, RZ, R32 ;  /* 0x000000ffff232224 */ /* 0x000fe200078e0020 */
[----:B------:R-:W-:-:S04]  /*16a0*/  LOP3.LUT R47, R94, 0x10, RZ, 0xfc, !PT ;  /* 0x000000105e2f7812 */ /* 0x000fc800078efcff */
[----:B------:R0:W2:Y:S01]  /*16b0*/  @P2 LDG.E.U8 R125, desc[UR24][R34.64] ;  /* 0x00000018227d2981 */ /* 0x0000a2000c1e1100 */
[----:B------:R-:W-:Y:S02]  /*16c0*/  ISETP.GT.U32.AND P2, PT, R95, R38, PT ;  /* 0x000000265f00720c */ /* 0x000fe40003f44070 */
[----:B------:R-:W-:Y:S01]  /*16d0*/  IABS R40, R47 ;  /* 0x0000002f00287213 */ /* 0x000fe20000000000 */
[----:B0-----:R-:W-:Y:S02]  /*16e0*/  @P6 IMAD.MOV.U32 R34, RZ, RZ, R26 ;  /* 0x000000ffff226224 */ /* 0x001fe400078e001a */
[----:B------:R-:W-:Y:S01]  /*16f0*/  @P6 IMAD.MOV.U32 R35, RZ, RZ, R29 ;  /* 0x000000ffff236224 */ /* 0x000fe200078e001d */
[----:B------:R-:W-:-:S04]  /*1700*/  LOP3.LUT R41, R41, 0x1f, RZ, 0xc0, !PT ;  /* 0x0000001f29297812 */ /* 0x000fc800078ec0ff */
[----:B------:R0:W2:Y:S01]  /*1710*/  @P6 LDG.E.U8 R146, desc[UR24][R34.64] ;  /* 0x0000001822926981 */ /* 0x0000a2000c1e1100 */
[C---:B------:R-:W-:Y:S01]  /*1720*/  ISETP.GT.U32.AND P6, PT, R95.reuse, R33, PT ;  /* 0x000000215f00720c */ /* 0x040fe20003fc4070 */
[----:B------:R-:W-:Y:S02]  /*1730*/  IMAD R37, R95, R37, R36 ;  /* 0x000000255f257224 */ /* 0x000fe400078e0224 */
[----:B------:R-:W-:Y:S01]  /*1740*/  IMAD.HI.U32 R36, R93, R40, RZ ;  /* 0x000000285d247227 */ /* 0x000fe200078e00ff */
[----:B------:R-:W-:-:S03]  /*1750*/  PRMT R134, RZ, 0x7610, R134 ;  /* 0x00007610ff867816 */ /* 0x000fc60000000086 */
[----:B------:R-:W-:Y:S02]  /*1760*/  IMAD R121, R41, R127, RZ ;  /* 0x0000007f29797224 */ /* 0x000fe400078e02ff */
[----:B0-----:R-:W-:Y:S02]  /*1770*/  @P3 IMAD.MOV.U32 R34, RZ, RZ, R28 ;  /* 0x000000ffff223224 */ /* 0x001fe400078e001c */
[----:B------:R-:W-:Y:S01]  /*1780*/  @P3 IMAD.MOV.U32 R35, RZ, RZ, R31 ;  /* 0x000000ffff233224 */ /* 0x000fe200078e001f */
[----:B------:R-:W-:Y:S01]  /*1790*/  LOP3.LUT R48, R94, 0x18, RZ, 0xfc, !PT ;  /* 0x000000185e307812 */ /* 0x000fe200078efcff */
[----:B------:R-:W-:Y:S02]  /*17a0*/  IMAD.MOV R36, RZ, RZ, -R36 ;  /* 0x000000ffff247224 */ /* 0x000fe400078e0a24 */
[--C-:B------:R-:W-:Y:S01]  /*17b0*/  @!P2 IMAD.IADD R38, R38, 0x1, -R95.reuse ;  /* 0x000000012626a824 */ /* 0x100fe200078e0a5f */
[----:B------:R-:W-:Y:S01]  /*17c0*/  IADD3 R122, P4, PT, R121, UR18, RZ ;  /* 0x00000012797a7c10 */ /* 0x000fe2000ff9e0ff */
[----:B------:R-:W-:Y:S01]  /*17d0*/  IMAD R39, R95, R36, R40 ;  /* 0x000000245f277224 */ /* 0x000fe200078e0228 */
[----:B------:R0:W2:Y:S01]  /*17e0*/  @P3 LDG.E.U8 R134, desc[UR24][R34.64] ;  /* 0x0000001822863981 */ /* 0x0000a2000c1e1100 */
[----:B------:R-:W-:Y:S01]  /*17f0*/  @!P6 IMAD.IADD R33, R33, 0x1, -R95 ;  /* 0x000000012121e824 */ /* 0x000fe200078e0a5f */
[----:B------:R-:W-:-:S02]  /*1800*/  IABS R40, R48 ;  /* 0x0000003000287213 */ /* 0x000fc40000000000 */
[----:B------:R-:W-:Y:S02]  /*1810*/  ISETP.GT.U32.AND P3, PT, R95, R38, PT ;  /* 0x000000265f00720c */ /* 0x000fe40003f64070 */
[----:B------:R-:W-:Y:S02]  /*1820*/  LEA.HI.X.SX32 R121, R121, UR19, 0x1, P4 ;  /* 0x0000001379797c11 */ /* 0x000fe4000a0f0eff */
[----:B------:R-:W-:Y:S01]  /*1830*/  ISETP.GT.U32.AND P4, PT, R95, R33, PT ;  /* 0x000000215f00720c */ /* 0x000fe20003f84070 */
[----:B0-----:R-:W-:Y:S01]  /*1840*/  IMAD.HI.U32 R34, R93, R40, RZ ;  /* 0x000000285d227227 */ /* 0x001fe200078e00ff */
[----:B------:R-:W-:Y:S02]  /*1850*/  LOP3.LUT R50, R94, 0x20, RZ, 0xfc, !PT ;  /* 0x000000205e327812 */ /* 0x000fe400078efcff */
[----:B------:R-:W-:Y:S01]  /*1860*/  ISETP.GT.U32.AND P2, PT, R95, R37, PT ;  /* 0x000000255f00720c */ /* 0x000fe20003f44070 */
[----:B------:R-:W-:Y:S01]  /*1870*/  IMAD.MOV R34, RZ, RZ, -R34 ;  /* 0x000000ffff227224 */ /* 0x000fe200078e0a22 */
[----:B------:R-:W-:-:S03]  /*1880*/  IABS R42, R50 ;  /* 0x00000032002a7213 */ /* 0x000fc60000000000 */
[----:B------:R-:W-:Y:S01]  /*1890*/  @!P3 IMAD.IADD R38, R38, 0x1, -R95 ;  /* 0x000000012626b824 */ /* 0x000fe200078e0a5f */
[C---:B------:R-:W-:Y:S01]  /*18a0*/  ISETP.GE.AND P6, PT, R94.reuse, RZ, PT ;  /* 0x000000ff5e00720c */ /* 0x040fe20003fc6270 */
[C---:B------:R-:W-:Y:S01]  /*18b0*/  IMAD R41, R95.reuse, R34, R40 ;  /* 0x000000225f297224 */ /* 0x040fe200078e0228 */
[----:B------:R-:W-:Y:S01]  /*18c0*/  ISETP.GT.U32.AND P3, PT, R95, R39, PT ;  /* 0x000000275f00720c */ /* 0x000fe20003f64070 */
[----:B------:R-:W-:Y:S01]  /*18d0*/  IMAD.HI.U32 R35, R93, R42, RZ ;  /* 0x0000002a5d237227 */ /* 0x000fe200078e00ff */
[----:B------:R-:W-:-:S03]  /*18e0*/  LOP3.LUT R54, R94, 0x30, RZ, 0xfc, !PT ;  /* 0x000000305e367812 */ /* 0x000fc600078efcff */
[----:B------:R-:W-:Y:S01]  /*18f0*/  @!P4 IMAD.IADD R33, R33, 0x1, -R95 ;  /* 0x000000012121c824 */ /* 0x000fe200078e0a5f */
[----:B------:R-:W-:Y:S01]  /*1900*/  ISETP.GT.U32.AND P4, PT, R95, R41, PT ;  /* 0x000000295f00720c */ /* 0x000fe20003f84070 */
[----:B------:R-:W-:Y:S02]  /*1910*/  IMAD.MOV R35, RZ, RZ, -R35 ;  /* 0x000000ffff237224 */ /* 0x000fe400078e0a23 */
[----:B------:R-:W-:Y:S01]  /*1920*/  @!P2 IMAD.IADD R37, R37, 0x1, -R95 ;  /* 0x000000012525a824 */ /* 0x000fe200078e0a5f */
[----:B------:R-:W-:Y:S01]  /*1930*/  LOP3.LUT R52, R94, 0x28, RZ, 0xfc, !PT ;  /* 0x000000285e347812 */ /* 0x000fe200078efcff */
[C---:B------:R-:W-:Y:S01]  /*1940*/  IMAD R43, R95.reuse, R35, R42 ;  /* 0x000000235f2b7224 */ /* 0x040fe200078e022a */
[----:B------:R-:W-:Y:S01]  /*1950*/  IABS R46, R54 ;  /* 0x00000036002e7213 */ /* 0x000fe20000000000 */
[----:B------:R-:W-:Y:S01]  /*1960*/  @!P6 IMAD.MOV R33, RZ, RZ, -R33 ;  /* 0x000000ffff21e224 */ /* 0x000fe200078e0a21 */
[----:B------:R-:W-:Y:S01]  /*1970*/  ISETP.GT.U32.AND P2, PT, R95, R37, PT ;  /* 0x000000255f00720c */ /* 0x000fe20003f44070 */
[----:B------:R-:W-:Y:S01]  /*1980*/  @!P3 IMAD.IADD R39, R39, 0x1, -R95 ;  /* 0x000000012727b824 */ /* 0x000fe200078e0a5f */
[----:B------:R-:W-:Y:S01]  /*1990*/  IABS R44, R52 ;  /* 0x00000034002c7213 */ /* 0x000fe20000000000 */
[----:B------:R-:W-:Y:S01]  /*19a0*/  IMAD.HI.U32 R34, R93, R46, RZ ;  /* 0x0000002e5d227227 */ /* 0x000fe200078e00ff */
[----:B------:R-:W-:-:S03]  /*19b0*/  ISETP.GT.U32.AND P6, PT, R95, R43, PT ;  /* 0x0000002b5f00720c */ /* 0x000fc60003fc4070 */
[----:B------:R-:W-:Y:S01]  /*19c0*/  @!P4 IMAD.IADD R41, R41, 0x1, -R95 ;  /* 0x000000012929c824 */ /* 0x000fe200078e0a5f */
[----:B------:R-:W-:Y:S01]  /*19d0*/  ISETP.GT.U32.AND P4, PT, R95, R39, PT ;  /* 0x000000275f00720c */ /* 0x000fe20003f84070 */
[----:B------:R-:W-:Y:S01]  /*19e0*/  IMAD.HI.U32 R36, R93, R44, RZ ;  /* 0x0000002c5d247227 */ /* 0x000fe200078e00ff */
[----:B------:R-:W-:-:S03]  /*19f0*/  ISETP.GE.AND P3, PT, R47, RZ, PT ;  /* 0x000000ff2f00720c */ /* 0x000fc60003f66270 */
[----:B------:R-:W-:Y:S02]  /*1a00*/  IMAD.MOV R34, RZ, RZ, -R34 ;  /* 0x000000ffff227224 */ /* 0x000fe400078e0a22 */
[----:B------:R-:W-:Y:S02]  /*1a10*/  IMAD.MOV R36, RZ, RZ, -R36 ;  /* 0x000000ffff247224 */ /* 0x000fe400078e0a24 */
[----:B------:R-:W-:Y:S01]  /*1a20*/  IMAD R47, R95, R34, R46 ;  /* 0x000000225f2f7224 */ /* 0x000fe200078e022e */
[----:B------:R-:W-:Y:S01]  /*1a30*/  LOP3.LUT R46, R94, 0x38, RZ, 0xfc, !PT ;  /* 0x000000385e2e7812 */ /* 0x000fe200078efcff */
[----:B------:R-:W-:Y:S02]  /*1a40*/  IMAD.MOV.U32 R35, RZ, RZ, R38 ;  /* 0x000000ffff237224 */ /* 0x000fe400078e0026 */
[--C-:B------:R-:W-:Y:S01]  /*1a50*/  @!P2 IMAD.IADD R37, R37, 0x1, -R95.reuse ;  /* 0x000000012525a824 */ /* 0x100fe200078e0a5f */
[----:B------:R-:W-:Y:S01]  /*1a60*/  ISETP.GE.AND P2, PT, R45, RZ, PT ;  /* 0x000000ff2d00720c */ /* 0x000fe20003f46270 */
[----:B------:R-:W-:Y:S01]  /*1a70*/  IMAD R45, R95, R36, R44 ;  /* 0x000000245f2d7224 */ /* 0x000fe200078e022c */
[----:B------:R-:W-:Y:S01]  /*1a80*/  IABS R36, R46 ;  /* 0x0000002e00247213 */ /* 0x000fe20000000000 */
[----:B------:R-:W-:-:S02]  /*1a90*/  @!P6 IMAD.IADD R43, R43, 0x1, -R95 ;  /* 0x000000012b2be824 */ /* 0x000fc400078e0a5f */
[----:B------:R-:W-:Y:S01]  /*1aa0*/  @!P5 IMAD.MOV R35, RZ, RZ, -R35 ;  /* 0x000000ffff23d224 */ /* 0x000fe200078e0a23 */
[----:B------:R-:W-:Y:S01]  /*1ab0*/  ISETP.GT.U32.AND P5, PT, R95, R41, PT ;  /* 0x000000295f00720c */ /* 0x000fe20003fa4070 */
[----:B------:R-:W-:Y:S01]  /*1ac0*/  @!P4 IMAD.IADD R39, R39, 0x1, -R95 ;  /* 0x000000012727c824 */ /* 0x000fe200078e0a5f */
[----:B------:R-:W-:Y:S01]  /*1ad0*/  ISETP.GT.U32.AND P6, PT, R95, R43, PT ;  /* 0x0000002b5f00720c */ /* 0x000fe20003fc4070 */
[----:B------:R-:W-:Y:S01]  /*1ae0*/  IMAD.HI.U32 R34, R93, R36, RZ ;  /* 0x000000245d227227 */ /* 0x000fe200078e00ff */
[----:B------:R-:W-:Y:S02]  /*1af0*/  ISETP.GT.U32.AND P4, PT, R95, R45, PT ;  /* 0x0000002d5f00720c */ /* 0x000fe40003f84070 */
[----:B------:R-:W-:Y:S01]  /*1b00*/  LOP3.LUT R56, R94, 0x40, RZ, 0xfc, !PT ;  /* 0x000000405e387812 */ /* 0x000fe200078efcff */
[----:B------:R-:W-:-:S03]  /*1b10*/  IMAD.MOV R49, RZ, RZ, -R34 ;  /* 0x000000ffff317224 */ /* 0x000fc600078e0a22 */
[----:B------:R-:W-:Y:S01]  /*1b20*/  IABS R40, R56 ;  /* 0x0000003800287213 */ /* 0x000fe20000000000 */
[----:B------:R-:W-:Y:S02]  /*1b30*/  IMAD R49, R95, R49, R36 ;  /* 0x000000315f317224 */ /* 0x000fe400078e0224 */
[--C-:B------:R-:W-:Y:S01]  /*1b40*/  @!P5 IMAD.IADD R41, R41, 0x1, -R95.reuse ;  /* 0x000000012929d824 */ /* 0x100fe200078e0a5f */
[----:B------:R-:W-:Y:S01]  /*1b50*/  ISETP.GT.U32.AND P5, PT, R95, R47, PT ;  /* 0x0000002f5f00720c */ /* 0x000fe20003fa4070 */
[--C-:B------:R-:W-:Y:S01]  /*1b60*/  @!P6 IMAD.IADD R43, R43, 0x1, -R95.reuse ;  /* 0x000000012b2be824 */ /* 0x100fe200078e0a5f */
[----:B------:R-:W-:Y:S01]  /*1b70*/  ISETP.GE.AND P6, PT, R48, RZ, PT ;  /* 0x000000ff3000720c */ /* 0x000fe20003fc6270 */
[----:B------:R-:W-:Y:S01]  /*1b80*/  @!P4 IMAD.IADD R45, R45, 0x1, -R95 ;  /* 0x000000012d2dc824 */ /* 0x000fe200078e0a5f */
[----:B------:R-:W-:Y:S01]  /*1b90*/  ISETP.GT.U32.AND P4, PT, R95, R49, PT ;  /* 0x000000315f00720c */ /* 0x000fe20003f84070 */
[----:B------:R-:W-:Y:S01]  /*1ba0*/  IMAD.HI.U32 R34, R93, R40, RZ ;  /* 0x000000285d227227 */ /* 0x000fe200078e00ff */
[----:B------:R-:W-:-:S03]  /*1bb0*/  LOP3.LUT R58, R94, 0x48, RZ, 0xfc, !PT ;  /* 0x000000485e3a7812 */ /* 0x000fc600078efcff */
[----:B------:R-:W-:Y:S01]  /*1bc0*/  IMAD.MOV R34, RZ, RZ, -R34 ;  /* 0x000000ffff227224 */ /* 0x000fe200078e0a22 */
[----:B------:R-:W-:-:S03]  /*1bd0*/  IABS R42, R58 ;  /* 0x0000003a002a7213 */ /* 0x000fc60000000000 */
[----:B------:R-:W-:Y:S01]  /*1be0*/  @!P5 IMAD.IADD R47, R47, 0x1, -R95 ;  /* 0x000000012f2fd824 */ /* 0x000fe200078e0a5f */
[----:B------:R-:W-:Y:S01]  /*1bf0*/  ISETP.GE.AND P5, PT, R50, RZ, PT ;  /* 0x000000ff3200720c */ /* 0x000fe20003fa6270 */
[----:B------:R-:W-:Y:S02]  /*1c00*/  IMAD R51, R95, R34, R40 ;  /* 0x000000225f337224 */ /* 0x000fe400078e0228 */
[----:B------:R-:W-:Y:S01]  /*1c10*/  IMAD.HI.U32 R36, R93, R42, RZ ;  /* 0x0000002a5d247227 */ /* 0x000fe200078e00ff */
[----:B------:R-:W-:-:S03]  /*1c20*/  LOP3.LUT R60, R94, 0x50, RZ, 0xfc, !PT ;  /* 0x000000505e3c7812 */ /* 0x000fc600078efcff */
[----:B------:R-:W-:Y:S01]  /*1c30*/  @!P4 IMAD.IADD R49, R49, 0x1, -R95 ;  /* 0x000000013131c824 */ /* 0x000fe200078e0a5f */
[C---:B------:R-:W-:Y:S01]  /*1c40*/  ISETP.GT.U32.AND P4, PT, R95.reuse, R47, PT ;  /* 0x0000002f5f00720c */ /* 0x040fe20003f84070 */
[----:B------:R-:W-:Y:S01]  /*1c50*/  @!P6 IMAD.MOV R41, RZ, RZ, -R41 ;  /* 0x000000ffff29e224 */ /* 0x000fe200078e0a29 */
[----:B------:R-:W-:Y:S01]  /*1c60*/  ISETP.GT.U32.AND P6, PT, R95, R51, PT ;  /* 0x000000335f00720c */ /* 0x000fe20003fc4070 */
[----:B------:R-:W-:Y:S01]  /*1c70*/  IMAD.MOV R36, RZ, RZ, -R36 ;  /* 0x000000ffff247224 */ /* 0x000fe200078e0a24 */
[----:B------:R-:W-:-:S03]  /*1c80*/  IABS R44, R60 ;  /* 0x0000003c002c7213 */ /* 0x000fc60000000000 */
[C---:B------:R-:W-:Y:S01]  /*1c90*/  IMAD R53, R95.reuse, R36, R42 ;  /* 0x000000245f357224 */ /* 0x040fe200078e022a */
[----:B------:R-:W-:Y:S01]  /*1ca0*/  LOP3.LUT R42, R94, 0x58, RZ, 0xfc, !PT ;  /* 0x000000585e2a7812 */ /* 0x000fe200078efcff */
[----:B------:R-:W-:Y:S01]  /*1cb0*/  @!P2 IMAD.MOV R37, RZ, RZ, -R37 ;  /* 0x000000ffff25a224 */ /* 0x000fe200078e0a25 */
[C---:B------:R-:W-:Y:S01]  /*1cc0*/  ISETP.GT.U32.AND P2, PT, R95.reuse, R45, PT ;  /* 0x0000002d5f00720c */ /* 0x040fe20003f44070 */
[----:B------:R-:W-:Y:S01]  /*1cd0*/  @!P3 IMAD.MOV R39, RZ, RZ, -R39 ;  /* 0x000000ffff27b224 */ /* 0x000fe200078e0a27 */
[----:B------:R-:W-:Y:S01]  /*1ce0*/  IABS R36, R42 ;  /* 0x0000002a00247213 */ /* 0x000fe20000000000 */
[----:B------:R-:W-:Y:S01]  /*1cf0*/  @!P5 IMAD.MOV R43, RZ, RZ, -R43 ;  /* 0x000000ffff2bd224 */ /* 0x000fe200078e0a2b */
[----:B------:R-:W-:Y:S01]  /*1d00*/  ISETP.GT.U32.AND P3, PT, R95, R49, PT ;  /* 0x000000315f00720c */ /* 0x000fe20003f64070 */
[----:B------:R-:W-:Y:S01]  /*1d10*/  IMAD.HI.U32 R38, R93, R44, RZ ;  /* 0x0000002c5d267227 */ /* 0x000fe200078e00ff */
[----:B------:R-:W-:-:S03]  /*1d20*/  ISETP.GT.U32.AND P5, PT, R95, R53, PT ;  /* 0x000000355f00720c */ /* 0x000fc60003fa4070 */
[--C-:B------:R-:W-:Y:S01]  /*1d30*/  @!P4 IMAD.IADD R47, R47, 0x1, -R95.reuse ;  /* 0x000000012f2fc824 */ /* 0x100fe200078e0a5f */
[----:B------:R-:W-:Y:S01]  /*1d40*/  ISETP.GE.AND P4, PT, R52, RZ, PT ;  /* 0x000000ff3400720c */ /* 0x000fe20003f86270 */
[----:B------:R-:W-:Y:S01]  /*1d50*/  @!P6 IMAD.IADD R51, R51, 0x1, -R95 ;  /* 0x000000013333e824 */ /* 0x000fe200078e0a5f */
[----:B------:R-:W-:Y:S01]  /*1d60*/  ISETP.GE.AND P6, PT, R46, RZ, PT ;  /* 0x000000ff2e00720c */ /* 0x000fe20003fc6270 */
[----:B------:R-:W-:Y:S02]  /*1d70*/  IMAD.MOV R38, RZ, RZ, -R38 ;  /* 0x000000ffff267224 */ /* 0x000fe400078e0a26 */
[----:B------:R-:W-:-:S04]  /*1d80*/  IMAD.HI.U32 R34, R93, R36, RZ ;  /* 0x000000245d227227 */ /* 0x000fc800078e00ff */
[----:B------:R-:W-:Y:S01]  /*1d90*/  IMAD R55, R95, R38, R44 ;  /* 0x000000265f377224 */ /* 0x000fe200078e022c */
[----:B------:R-:W-:Y:S01]  /*1da0*/  LOP3.LUT R44, R94, 0x60, RZ, 0xfc, !PT ;  /* 0x000000605e2c7812 */ /* 0x000fe200078efcff */
[----:B------:R-:W-:Y:S02]  /*1db0*/  IMAD.MOV R34, RZ, RZ, -R34 ;  /* 0x000000ffff227224 */ /* 0x000fe400078e0a22 */
[--C-:B------:R-:W-:Y:S01]  /*1dc0*/  @!P2 IMAD.IADD R45, R45, 0x1, -R95.reuse ;  /* 0x000000012d2da824 */ /* 0x100fe200078e0a5f */
[----:B------:R-:W-:Y:S01]  /*1dd0*/  IABS R38, R44 ;  /* 0x0000002c00267213 */ /* 0x000fe20000000000 */
[--C-:B------:R-:W-:Y:S02]  /*1de0*/  @!P3 IMAD.IADD R49, R49, 0x1, -R95.reuse ;  /* 0x000000013131b824 */ /* 0x100fe400078e0a5f */
[----:B------:R-:W-:Y:S02]  /*1df0*/  IMAD R57, R95, R34, R36 ;  /* 0x000000225f397224 */ /* 0x000fe400078e0224 */
[----:B------:R-:W-:-:S02]  /*1e00*/  @!P5 IMAD.IADD R53, R53, 0x1, -R95 ;  /* 0x000000013535d824 */ /* 0x000fc400078e0a5f */
[----:B------:R-:W-:Y:S02]  /*1e10*/  @!P4 IMAD.MOV R45, RZ, RZ, -R45 ;  /* 0x000000ffff2dc224 */ /* 0x000fe400078e0a2d */
[----:B------:R-:W-:Y:S01]  /*1e20*/  @!P6 IMAD.MOV R49, RZ, RZ, -R49 ;  /* 0x000000ffff31e224 */ /* 0x000fe200078e0a31 */
[----:B------:R-:W-:Y:S01]  /*1e30*/  ISETP.GT.U32.AND P4, PT, R95, R53, PT ;  /* 0x000000355f00720c */ /* 0x000fe20003f84070 */
[----:B------:R-:W-:Y:S01]  /*1e40*/  IMAD.HI.U32 R34, R93, R38, RZ ;  /* 0x000000265d227227 */ /* 0x000fe200078e00ff */
[----:B------:R-:W-:-:S03]  /*1e50*/  ISETP.GT.U32.AND P6, PT, R95, R57, PT ;  /* 0x000000395f00720c */ /* 0x000fc60003fc4070 */
[----:B------:R-:W-:Y:S01]  /*1e60*/  IMAD.MOV R34, RZ, RZ, -R34 ;  /* 0x000000ffff227224 */ /* 0x000fe200078e0a22 */
[C---:B------:R-:W-:Y:S02]  /*1e70*/  ISETP.GT.U32.AND P2, PT, R95.reuse, R55, PT ;  /* 0x000000375f00720c */ /* 0x040fe40003f44070 */
[C---:B------:R-:W-:Y:S01]  /*1e80*/  ISETP.GT.U32.AND P5, PT, R95.reuse, R51, PT ;  /* 0x000000335f00720c */ /* 0x040fe20003fa4070 */
[----:B------:R-:W-:Y:S01]  /*1e90*/  IMAD R59, R95, R34, R38 ;  /* 0x000000225f3b7224 */ /* 0x000fe200078e0226 */
[----:B------:R-:W-:-:S03]  /*1ea0*/  LOP3.LUT R46, R94, 0x68, RZ, 0xfc, !PT ;  /* 0x000000685e2e7812 */ /* 0x000fc600078efcff */
[--C-:B------:R-:W-:Y:S01]  /*1eb0*/  @!P4 IMAD.IADD R53, R53, 0x1, -R95.reuse ;  /* 0x000000013535c824 */ /* 0x100fe200078e0a5f */
[----:B------:R-:W-:Y:S01]  /*1ec0*/  ISETP.GT.U32.AND P4, PT, R95, R59, PT ;  /* 0x0000003b5f00720c */ /* 0x000fe20003f84070 */
[----:B------:R-:W-:Y:S01]  /*1ed0*/  @!P6 IMAD.IADD R57, R57, 0x1, -R95 ;  /* 0x000000013939e824 */ /* 0x000fe200078e0a5f */
[----:B------:R-:W-:-:S04]  /*1ee0*/  IABS R38, R46 ;  /* 0x0000002e00267213 */ /* 0x000fc80000000000 */
[----:B------:R-:W-:Y:S01]  /*1ef0*/  ISETP.GT.U32.AND P6, PT, R95, R57, PT ;  /* 0x000000395f00720c */ /* 0x000fe20003fc4070 */
[----:B------:R-:W-:-:S04]  /*1f00*/  IMAD.HI.U32 R34, R93, R38, RZ ;  /* 0x000000265d227227 */ /* 0x000fc800078e00ff */
[--C-:B------:R-:W-:Y:S02]  /*1f10*/  @!P2 IMAD.IADD R55, R55, 0x1, -R95.reuse ;  /* 0x000000013737a824 */ /* 0x100fe400078e0a5f */
[--C-:B------:R-:W-:Y:S01]  /*1f20*/  @!P5 IMAD.IADD R51, R51, 0x1, -R95.reuse ;  /* 0x000000013333d824 */ /* 0x100fe200078e0a5f */
[----:B------:R-:W-:Y:S01]  /*1f30*/  ISETP.GE.AND P5, PT, R58, RZ, PT ;  /* 0x000000ff3a00720c */ /* 0x000fe20003fa6270 */
[----:B------:R-:W-:Y:S01]  /*1f40*/  IMAD.MOV R34, RZ, RZ, -R34 ;  /* 0x000000ffff227224 */ /* 0x000fe200078e0a22 */
[----:B------:R-:W-:Y:S01]  /*1f50*/  ISETP.GE.AND P3, PT, R54, RZ, PT ;  /* 0x000000ff3600720c */ /* 0x000fe20003f66270 */
[--C-:B------:R-:W-:Y:S01]  /*1f60*/  @!P4 IMAD.IADD R59, R59, 0x1, -R95.reuse ;  /* 0x000000013b3bc824 */ /* 0x100fe200078e0a5f */
[C---:B------:R-:W-:Y:S01]  /*1f70*/  ISETP.GT.U32.AND P2, PT, R95.reuse, R55, PT ;  /* 0x000000375f00720c */ /* 0x040fe20003f44070 */
[----:B------:R-:W-:Y:S01]  /*1f80*/  IMAD R61, R95, R34, R38 ;  /* 0x000000225f3d7224 */ /* 0x000fe200078e0226 */
[----:B------:R-:W-:Y:S01]  /*1f90*/  LOP3.LUT R48, R94, 0x70, RZ, 0xfc, !PT ;  /* 0x000000705e307812 */ /* 0x000fe200078efcff */
[----:B------:R-:W-:Y:S01]  /*1fa0*/  @!P6 IMAD.IADD R57, R57, 0x1, -R95 ;  /* 0x000000013939e824 */ /* 0x000fe200078e0a5f */
[----:B------:R-:W-:-:S02]  /*1fb0*/  ISETP.GT.U32.AND P4, PT, R95, R59, PT ;  /* 0x0000003b5f00720c */ /* 0x000fc40003f84070 */
[----:B------:R-:W-:Y:S02]  /*1fc0*/  ISETP.GT.U32.AND P6, PT, R95, R61, PT ;  /* 0x0000003d5f00720c */ /* 0x000fe40003fc4070 */
[----:B------:R-:W-:Y:S01]  /*1fd0*/  IABS R40, R48 ;  /* 0x0000003000287213 */ /* 0x000fe20000000000 */
[----:B------:R-:W-:Y:S01]  /*1fe0*/  @!P5 IMAD.MOV R53, RZ, RZ, -R53 ;  /* 0x000000ffff35d224 */ /* 0x000fe200078e0a35 */
[----:B------:R-:W-:Y:S01]  /*1ff0*/  ISETP.GE.AND P5, PT, R44, RZ, PT ;  /* 0x000000ff2c00720c */ /* 0x000fe20003fa6270 */
[----:B------:R-:W-:Y:S01]  /*2000*/  @!P3 IMAD.MOV R47, RZ, RZ, -R47 ;  /* 0x000000ffff2fb224 */ /* 0x000fe200078e0a2f */
[----:B------:R-:W-:Y:S01]  /*2010*/  ISETP.GE.AND P3, PT, R56, RZ, PT ;  /* 0x000000ff3800720c */ /* 0x000fe20003f66270 */
[----:B------:R-:W-:Y:S01]  /*2020*/  @!P2 IMAD.IADD R55, R55, 0x1, -R95 ;  /* 0x000000013737a824 */ /* 0x000fe200078e0a5f */
[----:B------:R-:W-:Y:S01]  /*2030*/  ISETP.GE.AND P2, PT, R60, RZ, PT ;  /* 0x000000ff3c00720c */ /* 0x000fe20003f46270 */
[----:B------:R-:W-:Y:S01]  /*2040*/  IMAD.HI.U32 R36, R93, R40, RZ ;  /* 0x000000285d247227 */ /* 0x000fe200078e00ff */
[----:B------:R-:W-:-:S02]  /*2050*/  LOP3.LUT R34, R94, 0x78, RZ, 0xfc, !PT ;  /* 0x000000785e227812 */ /* 0x000fc400078efcff */
[----:B------:R-:W-:Y:S01]  /*2060*/  LOP3.LUT R44, R94, 0x80, RZ, 0xfc, !PT ;  /* 0x000000805e2c7812 */ /* 0x000fe200078efcff */
[----:B------:R-:W-:Y:S02]  /*2070*/  IMAD.MOV R36, RZ, RZ, -R36 ;  /* 0x000000ffff247224 */ /* 0x000fe400078e0a24 */
[--C-:B------:R-:W-:Y:S02]  /*2080*/  @!P4 IMAD.IADD R59, R59, 0x1, -R95.reuse ;  /* 0x000000013b3bc824 */ /* 0x100fe400078e0a5f */
[----:B------:R-:W-:Y:S01]  /*2090*/  @!P6 IMAD.IADD R61, R61, 0x1, -R95 ;  /* 0x000000013d3de824 */ /* 0x000fe200078e0a5f */
[----:B------:R-:W-:Y:S01]  /*20a0*/  IABS R38, R34 ;  /* 0x0000002200267213 */ /* 0x000fe20000000000 */
[C---:B------:R-:W-:Y:S01]  /*20b0*/  IMAD R63, R95.reuse, R36, R40 ;  /* 0x000000245f3f7224 */ /* 0x040fe200078e0228 */
[----:B------:R-:W-:Y:S01]  /*20c0*/  IABS R40, R44 ;  /* 0x0000002c00287213 */ /* 0x000fe20000000000 */
[----:B------:R-:W-:Y:S01]  /*20d0*/  @!P5 IMAD.MOV R59, RZ, RZ, -R59 ;  /* 0x000000ffff3bd224 */ /* 0x000fe200078e0a3b */
[----:B------:R-:W-:Y:S01]  /*20e0*/  ISETP.GT.U32.AND P5, PT, R95, R61, PT ;  /* 0x0000003d5f00720c */ /* 0x000fe20003fa4070 */
[----:B------:R-:W-:Y:S01]  /*20f0*/  @!P3 IMAD.MOV R51, RZ, RZ, -R51 ;  /* 0x000000ffff33b224 */ /* 0x000fe200078e0a33 */
[----:B------:R-:W-:Y:S01]  /*2100*/  ISETP.GE.AND P3, PT, R42, RZ, PT ;  /* 0x000000ff2a00720c */ /* 0x000fe20003f66270 */
[----:B------:R-:W-:Y:S01]  /*2110*/  @!P2 IMAD.MOV R55, RZ, RZ, -R55 ;  /* 0x000000ffff37a224 */ /* 0x000fe200078e0a37 */
[----:B------:R-:W-:Y:S01]  /*2120*/  ISETP.GE.AND P2, PT, R46, RZ, PT ;  /* 0x000000ff2e00720c */ /* 0x000fe20003f46270 */
[----:B------:R-:W-:Y:S01]  /*2130*/  IMAD.HI.U32 R36, R93, R40, RZ ;  /* 0x000000285d247227 */ /* 0x000fe200078e00ff */
[----:B------:R-:W-:-:S03]  /*2140*/  ISETP.GE.AND P6, PT, R34, RZ, PT ;  /* 0x000000ff2200720c */ /* 0x000fc60003fc6270 */
[----:B------:R-:W-:-:S04]  /*2150*/  IMAD.HI.U32 R34, R93, R38, RZ ;  /* 0x000000265d227227 */ /* 0x000fc800078e00ff */
[----:B------:R-:W-:Y:S02]  /*2160*/  IMAD.MOV R34, RZ, RZ, -R34 ;  /* 0x000000ffff227224 */ /* 0x000fe400078e0a22 */
[----:B------:R-:W-:Y:S02]  /*2170*/  IMAD.MOV R36, RZ, RZ, -R36 ;  /* 0x000000ffff247224 */ /* 0x000fe400078e0a24 */
[C---:B------:R-:W-:Y:S02]  /*2180*/  IMAD R65, R95.reuse, R34, R38 ;  /* 0x000000225f417224 */ /* 0x040fe400078e0226 */
[----:B------:R-:W-:Y:S02]  /*2190*/  IMAD R67, R95, R36, R40 ;  /* 0x000000245f437224 */ /* 0x000fe400078e0228 */
[----:B------:R-:W-:Y:S01]  /*21a0*/  @!P5 IMAD.IADD R61, R61, 0x1, -R95 ;  /* 0x000000013d3dd824 */ /* 0x000fe200078e0a5f */
[----:B------:R-:W-:Y:S01]  /*21b0*/  LOP3.LUT R46, R94, 0x88, RZ, 0xfc, !PT ;  /* 0x000000885e2e7812 */ /* 0x000fe200078efcff */
[----:B------:R-:W-:Y:S01]  /*21c0*/  @!P3 IMAD.MOV R57, RZ, RZ, -R57 ;  /* 0x000000ffff39b224 */ /* 0x000fe200078e0a39 */
[----:B------:R-:W-:Y:S01]  /*21d0*/  ISETP.GE.AND P3, PT, R48, RZ, PT ;  /* 0x000000ff3000720c */ /* 0x000fe20003f66270 */
[----:B------:R-:W-:Y:S01]  /*21e0*/  @!P2 IMAD.MOV R61, RZ, RZ, -R61 ;  /* 0x000000ffff3da224 */ /* 0x000fe200078e0a3d */
[----:B------:R-:W-:-:S02]  /*21f0*/  LOP3.LUT R48, R94, 0x90, RZ, 0xfc, !PT ;  /* 0x000000905e307812 */ /* 0x000fc400078efcff */
[C---:B------:R-:W-:Y:S02]  /*2200*/  ISETP.GT.U32.AND P5, PT, R95.reuse, R65, PT ;  /* 0x000000415f00720c */ /* 0x040fe40003fa4070 */
[C---:B------:R-:W-:Y:S02]  /*2210*/  ISETP.GT.U32.AND P2, PT, R95.reuse, R67, PT ;  /* 0x000000435f00720c */ /* 0x040fe40003f44070 */
[----:B------:R-:W-:Y:S02]  /*2220*/  IABS R42, R46 ;  /* 0x0000002e002a7213 */ /* 0x000fe40000000000 */
[----:B------:R-:W-:Y:S02]  /*2230*/  ISETP.GT.U32.AND P4, PT, R95, R63, PT ;  /* 0x0000003f5f00720c */ /* 0x000fe40003f84070 */
[----:B------:R-:W-:Y:S01]  /*2240*/  IABS R34, R48 ;  /* 0x0000003000227213 */ /* 0x000fe20000000000 */
[----:B------:R-:W-:Y:S01]  /*2250*/  IMAD.MOV.U32 R38, RZ, RZ, R42 ;  /* 0x000000ffff267224 */ /* 0x000fe200078e002a */
[----:B------:R-:W-:-:S03]  /*2260*/  LOP3.LUT R50, R94, 0x98, RZ, 0xfc, !PT ;  /* 0x000000985e327812 */ /* 0x000fc600078efcff */
[----:B------:R-:W-:Y:S02]  /*2270*/  IMAD.MOV.U32 R40, RZ, RZ, R34 ;  /* 0x000000ffff287224 */ /* 0x000fe400078e0022 */
[----:B------:R-:W-:Y:S01]  /*2280*/  IMAD.HI.U32 R34, R93, R38, RZ ;  /* 0x000000265d227227 */ /* 0x000fe200078e00ff */
[----:B------:R-:W-:-:S03]  /*2290*/  IABS R42, R50 ;  /* 0x00000032002a7213 */ /* 0x000fc60000000000 */
[--C-:B------:R-:W-:Y:S02]  /*22a0*/  @!P5 IMAD.IADD R65, R65, 0x1, -R95.reuse ;  /* 0x000000014141d824 */ /* 0x100fe400078e0a5f */
[--C-:B------:R-:W-:Y:S02]  /*22b0*/  @!P2 IMAD.IADD R67, R67, 0x1, -R95.reuse ;  /* 0x000000014343a824 */ /* 0x100fe400078e0a5f */
[----:B------:R-:W-:Y:S01]  /*22c0*/  IMAD.MOV R34, RZ, RZ, -R34 ;  /* 0x000000ffff227224 */ /* 0x000fe200078e0a22 */
[----:B------:R-:W-:Y:S01]  /*22d0*/  ISETP.GT.U32.AND P5, PT, R95, R65, PT ;  /* 0x000000415f00720c */ /* 0x000fe20003fa4070 */
[----:B------:R-:W-:Y:S01]  /*22e0*/  @!P4 IMAD.IADD R63, R63, 0x1, -R95 ;  /* 0x000000013f3fc824 */ /* 0x000fe200078e0a5f */
[C---:B------:R-:W-:Y:S01]  /*22f0*/  ISETP.GT.U32.AND P2, PT, R95.reuse, R67, PT ;  /* 0x000000435f00720c */ /* 0x040fe20003f44070 */
[----:B------:R-:W-:Y:S02]  /*2300*/  IMAD R69, R95, R34, R38 ;  /* 0x000000225f457224 */ /* 0x000fe400078e0226 */
[----:B------:R-:W-:Y:S01]  /*2310*/  IMAD.HI.U32 R36, R93, R40, RZ ;  /* 0x000000285d247227 */ /* 0x000fe200078e00ff */
[----:B------:R-:W-:-:S03]  /*2320*/  ISETP.GT.U32.AND P4, PT, R95, R63, PT ;  /* 0x0000003f5f00720c */ /* 0x000fc60003f84070 */
[----:B------:R-:W-:Y:S02]  /*2330*/  IMAD.MOV.U32 R38, RZ, RZ, R42 ;  /* 0x000000ffff267224 */ /* 0x000fe400078e002a */
[----:B------:R-:W-:Y:S02]  /*2340*/  IMAD.MOV R36, RZ, RZ, -R36 ;  /* 0x000000ffff247224 */ /* 0x000fe400078e0a24 */
[----:B------:R-:W-:-:S04]  /*2350*/  IMAD.HI.U32 R34, R93, R38, RZ ;  /* 0x000000265d227227 */ /* 0x000fc800078e00ff */
[----:B------:R-:W-:Y:S02]  /*2360*/  IMAD R71, R95, R36, R40 ;  /* 0x000000245f477224 */ /* 0x000fe400078e0228 */
[----:B------:R-:W-:Y:S02]  /*2370*/  IMAD.MOV R34, RZ, RZ, -R34 ;  /* 0x000000ffff227224 */ /* 0x000fe400078e0a22 */
[--C-:B------:R-:W-:Y:S02]  /*2380*/  @!P5 IMAD.IADD R65, R65, 0x1, -R95.reuse ;  /* 0x000000014141d824 */ /* 0x100fe400078e0a5f */
[----:B------:R-:W-:Y:S02]  /*2390*/  IMAD R73, R95, R34, R38 ;  /* 0x000000225f497224 */ /* 0x000fe400078e0226 */
[--C-:B------:R-:W-:Y:S01]  /*23a0*/  @!P2 IMAD.IADD R67, R67, 0x1, -R95.reuse ;  /* 0x000000014343a824 */ /* 0x100fe200078e0a5f */
[----:B------:R-:W-:Y:S01]  /*23b0*/  ISETP.GT.U32.AND P2, PT, R95, R71, PT ;  /* 0x000000475f00720c */ /* 0x000fe20003f44070 */
[----:B------:R-:W-:Y:S01]  /*23c0*/  @!P4 IMAD.IADD R63, R63, 0x1, -R95 ;  /* 0x000000013f3fc824 */ /* 0x000fe200078e0a5f */
[----:B------:R-:W-:Y:S01]  /*23d0*/  ISETP.GE.AND P4, PT, R44, RZ, PT ;  /* 0x000000ff2c00720c */ /* 0x000fe20003f86270 */
[----:B------:R-:W-:Y:S01]  /*23e0*/  @!P6 IMAD.MOV R65, RZ, RZ, -R65 ;  /* 0x000000ffff41e224 */ /* 0x000fe200078e0a41 */
[----:B------:R-:W-:-:S02]  /*23f0*/  ISETP.GT.U32.AND P6, PT, R95, R73, PT ;  /* 0x000000495f00720c */ /* 0x000fc40003fc4070 */
[----:B------:R-:W-:Y:S01]  /*2400*/  LOP3.LUT R44, R94, 0xa0, RZ, 0xfc, !PT ;  /* 0x000000a05e2c7812 */ /* 0x000fe200078efcff */
[----:B------:R-:W-:Y:S01]  /*2410*/  @!P3 IMAD.MOV R63, RZ, RZ, -R63 ;  /* 0x000000ffff3fb224 */ /* 0x000fe200078e0a3f */
[----:B------:R-:W-:Y:S02]  /*2420*/  ISETP.GE.AND P3, PT, R46, RZ, PT ;  /* 0x000000ff2e00720c */ /* 0x000fe40003f66270 */
[----:B------:R-:W-:Y:S02]  /*2430*/  IABS R40, R44 ;  /* 0x0000002c00287213 */ /* 0x000fe40000000000 */
[C---:B------:R-:W-:Y:S01]  /*2440*/  LOP3.LUT R46, R94.reuse, 0xa8, RZ, 0xfc, !PT ;  /* 0x000000a85e2e7812 */ /* 0x040fe200078efcff */
[----:B------:R-:W-:Y:S01]  /*2450*/  @!P2 IMAD.IADD R71, R71, 0x1, -R95 ;  /* 0x000000014747a824 */ /* 0x000fe200078e0a5f */
[----:B------:R-:W-:Y:S01]  /*2460*/  LOP3.LUT R52, R94, 0xb0, RZ, 0xfc, !PT ;  /* 0x000000b05e347812 */ /* 0x000fe200078efcff */
[----:B------:R-:W-:Y:S01]  /*2470*/  IMAD.HI.U32 R34, R93, R40, RZ ;  /* 0x000000285d227227 */ /* 0x000fe200078e00ff */
[----:B------:R-:W-:-:S02]  /*2480*/  IABS R42, R46 ;  /* 0x0000002e002a7213 */ /* 0x000fc40000000000 */
[----:B------:R-:W-:Y:S01]  /*2490*/  ISETP.GT.U32.AND P5, PT, R95, R69, PT ;  /* 0x000000455f00720c */ /* 0x000fe20003fa4070 */
[----:B------:R-:W-:Y:S01]  /*24a0*/  @!P6 IMAD.IADD R73, R73, 0x1, -R95 ;  /* 0x000000014949e824 */ /* 0x000fe200078e0a5f */
[----:B------:R-:W-:Y:S01]  /*24b0*/  IABS R38, R52 ;  /* 0x0000003400267213 */ /* 0x000fe20000000000 */
[----:B------:R-:W-:Y:S01]  /*24c0*/  IMAD.MOV R34, RZ, RZ, -R34 ;  /* 0x000000ffff227224 */ /* 0x000fe200078e0a22 */
[----:B------:R-:W-:Y:S01]  /*24d0*/  ISETP.GT.U32.AND P2, PT, R95, R71, PT ;  /* 0x000000475f00720c */ /* 0x000fe20003f44070 */
[----:B------:R-:W-:Y:S01]  /*24e0*/  IMAD.HI.U32 R36, R93, R42, RZ ;  /* 0x0000002a5d247227 */ /* 0x000fe200078e00ff */
[----:B------:R-:W-:-:S03]  /*24f0*/  ISETP.GT.U32.AND P6, PT, R95, R73, PT ;  /* 0x000000495f00720c */ /* 0x000fc60003fc4070 */
[----:B------:R-:W-:Y:S02]  /*2500*/  IMAD R75, R95, R34, R40 ;  /* 0x000000225f4b7224 */ /* 0x000fe400078e0228 */
[----:B------:R-:W-:Y:S02]  /*2510*/  IMAD.MOV R36, RZ, RZ, -R36 ;  /* 0x000000ffff247224 */ /* 0x000fe400078e0a24 */
[----:B------:R-:W-:-:S04]  /*2520*/  IMAD.HI.U32 R34, R93, R38, RZ ;  /* 0x000000265d227227 */ /* 0x000fc800078e00ff */
[----:B------:R-:W-:Y:S02]  /*2530*/  IMAD R87, R95, R36, R42 ;  /* 0x000000245f577224 */ /* 0x000fe400078e022a */
[----:B------:R-:W-:Y:S02]  /*2540*/  IMAD.MOV R34, RZ, RZ, -R34 ;  /* 0x000000ffff227224 */ /* 0x000fe400078e0a22 */
[--C-:B------:R-:W-:Y:S01]  /*2550*/  @!P5 IMAD.IADD R69, R69, 0x1, -R95.reuse ;  /* 0x000000014545d824 */ /* 0x100fe200078e0a5f */
[----:B------:R-:W-:Y:S01]  /*2560*/  ISETP.GE.AND P5, PT, R48, RZ, PT ;  /* 0x000000ff3000720c */ /* 0x000fe20003fa6270 */
[----:B------:R-:W-:Y:S02]  /*2570*/  IMAD R89, R95, R34, R38 ;  /* 0x000000225f597224 */ /* 0x000fe400078e0226 */
[--C-:B------:R-:W-:Y:S01]  /*2580*/  @!P2 IMAD.IADD R71, R71, 0x1, -R95.reuse ;  /* 0x000000014747a824 */ /* 0x100fe200078e0a5f */
[----:B------:R-:W-:Y:S02]  /*2590*/  ISETP.GT.U32.AND P2, PT, R95, R87, PT ;  /* 0x000000575f00720c */ /* 0x000fe40003f44070 */
[----:B------:R-:W-:Y:S01]  /*25a0*/  LOP3.LUT R48, R94, 0xb8, RZ, 0xfc, !PT ;  /* 0x000000b85e307812 */ /* 0x000fe200078efcff */
[----:B------:R-:W-:Y:S01]  /*25b0*/  @!P6 IMAD.IADD R73, R73, 0x1, -R95 ;  /* 0x000000014949e824 */ /* 0x000fe200078e0a5f */
[C---:B------:R-:W-:Y:S01]  /*25c0*/  ISETP.GT.U32.AND P6, PT, R95.reuse, R89, PT ;  /* 0x000000595f00720c */ /* 0x040fe20003fc4070 */
[----:B------:R-:W-:Y:S01]  /*25d0*/  @!P4 IMAD.MOV R67, RZ, RZ, -R67 ;  /* 0x000000ffff43c224 */ /* 0x000fe200078e0a43 */
[----:B------:R-:W-:-:S02]  /*25e0*/  ISETP.GT.U32.AND P4, PT, R95, R69, PT ;  /* 0x000000455f00720c */ /* 0x000fc40003f84070 */
[----:B------:R-:W-:Y:S02]  /*25f0*/  IABS R36, R48 ;  /* 0x0000003000247213 */ /* 0x000fe40000000000 */
[----:B------:R-:W-:-:S03]  /*2600*/  LOP3.LUT R56, R94, 0xc8, RZ, 0xfc, !PT ;  /* 0x000000c85e387812 */ /* 0x000fc600078efcff */
[----:B------:R-:W-:Y:S01]  /*2610*/  IMAD.MOV.U32 R38, RZ, RZ, R36 ;  /* 0x000000ffff267224 */ /* 0x000fe200078e0024 */
[----:B------:R-:W-:Y:S01]  /*2620*/  IABS R42, R56 ;  /* 0x00000038002a7213 */ /* 0x000fe20000000000 */
[----:B------:R-:W-:Y:S02]  /*2630*/  @!P2 IMAD.IADD R87, R87, 0x1, -R95 ;  /* 0x000000015757a824 */ /* 0x000fe400078e0a5f */
[----:B------:R-:W-:Y:S01]  /*2640*/  IMAD.HI.U32 R34, R93, R38, RZ ;  /* 0x000000265d227227 */ /* 0x000fe200078e00ff */
[----:B------:R-:W-:-:S03]  /*2650*/  LOP3.LUT R54, R94, 0xc0, RZ, 0xfc, !PT ;  /* 0x000000c05e367812 */ /* 0x000fc600078efcff */
[--C-:B------:R-:W-:Y:S01]  /*2660*/  @!P6 IMAD.IADD R89, R89, 0x1, -R95.reuse ;  /* 0x000000015959e824 */ /* 0x100fe200078e0a5f */
[----:B------:R-:W-:Y:S01]  /*2670*/  ISETP.GT.U32.AND P6, PT, R95, R87, PT ;  /* 0x000000575f00720c */ /* 0x000fe20003fc4070 */
[----:B------:R-:W-:Y:S01]  /*2680*/  @!P4 IMAD.IADD R69, R69, 0x1, -R95 ;  /* 0x000000014545c824 */ /* 0x000fe200078e0a5f */
[----:B------:R-:W-:Y:S01]  /*2690*/  ISETP.GT.U32.AND P4, PT, R95, R75, PT ;  /* 0x0000004b5f00720c */ /* 0x000fe20003f84070 */
[----:B------:R-:W-:Y:S02]  /*26a0*/  IMAD.MOV R91, RZ, RZ, -R34 ;  /* 0x000000ffff5b7224 */ /* 0x000fe400078e0a22 */
[----:B------:R-:W-:Y:S01]  /*26b0*/  IMAD.HI.U32 R34, R93, R42, RZ ;  /* 0x0000002a5d227227 */ /* 0x000fe200078e00ff */
[----:B------:R-:W-:-:S03]  /*26c0*/  IABS R40, R54 ;  /* 0x0000003600287213 */ /* 0x000fc60000000000 */
[----:B------:R-:W-:Y:S02]  /*26d0*/  IMAD.MOV R34, RZ, RZ, -R34 ;  /* 0x000000ffff227224 */ /* 0x000fe400078e0a22 */
[----:B------:R-:W-:-:S04]  /*26e0*/  IMAD.HI.U32 R36, R93, R40, RZ ;  /* 0x000000285d247227 */ /* 0x000fc800078e00ff */
[C---:B------:R-:W-:Y:S02]  /*26f0*/  IMAD R99, R95.reuse, R34, R42 ;  /* 0x000000225f637224 */ /* 0x040fe400078e022a */
[----:B------:R-:W-:Y:S01]  /*2700*/  @!P5 IMAD.MOV R71, RZ, RZ, -R71 ;  /* 0x000000ffff47d224 */ /* 0x000fe200078e0a47 */
[----:B------:R-:W-:Y:S01]  /*2710*/  ISETP.GT.U32.AND P5, PT, R95, R89, PT ;  /* 0x000000595f00720c */ /* 0x000fe20003fa4070 */
[--C-:B------:R-:W-:Y:S01]  /*2720*/  @!P6 IMAD.IADD R87, R87, 0x1, -R95.reuse ;  /* 0x000000015757e824 */ /* 0x100fe200078e0a5f */
[----:B------:R-:W-:Y:S01]  /*2730*/  ISETP.GT.U32.AND P6, PT, R95, R99, PT ;  /* 0x000000635f00720c */ /* 0x000fe20003fc4070 */
[----:B------:R-:W-:Y:S02]  /*2740*/  @!P4 IMAD.IADD R75, R75, 0x1, -R95 ;  /* 0x000000014b4bc824 */ /* 0x000fe400078e0a5f */
[----:B------:R-:W-:-:S03]  /*2750*/  IMAD.MOV R36, RZ, RZ, -R36 ;  /* 0x000000ffff247224 */ /* 0x000fc600078e0a24 */
[C---:B------:R-:W-:Y:S01]  /*2760*/  ISETP.GT.U32.AND P4, PT, R95.reuse, R75, PT ;  /* 0x0000004b5f00720c */ /* 0x040fe20003f84070 */
[----:B------:R-:W-:Y:S01]  /*2770*/  IMAD R97, R95, R36, R40 ;  /* 0x000000245f617224 */ /* 0x000fe200078e0228 */
[----:B------:R-:W-:Y:S02]  /*2780*/  LOP3.LUT R40, R94, 0xd0, RZ, 0xfc, !PT ;  /* 0x000000d05e287812 */ /* 0x000fe400078efcff */
[----:B------:R-:W-:Y:S02]  /*2790*/  ISETP.GE.AND P2, PT, R44, RZ, PT ;  /* 0x000000ff2c00720c */ /* 0x000fe40003f46270 */
[----:B------:R-:W-:Y:S02]  /*27a0*/  IABS R36, R40 ;  /* 0x0000002800247213 */ /* 0x000fe40000000000 */
[----:B------:R-:W-:Y:S01]  /*27b0*/  LOP3.LUT R42, R94, 0xd8, RZ, 0xfc, !PT ;  /* 0x000000d85e2a7812 */ /* 0x000fe200078efcff */
[--C-:B------:R-:W-:Y:S01]  /*27c0*/  @!P5 IMAD.IADD R89, R89, 0x1, -R95.reuse ;  /* 0x000000015959d824 */ /* 0x100fe200078e0a5f */
[----:B------:R-:W-:Y:S01]  /*27d0*/  ISETP.GE.AND P5, PT, R52, RZ, PT ;  /* 0x000000ff3400720c */ /* 0x000fe20003fa6270 */
[----:B------:R-:W-:Y:S01]  /*27e0*/  IMAD R91, R95, R91, R38 ;  /* 0x0000005b5f5b7224 */ /* 0x000fe200078e0226 */
[----:B------:R-:W-:Y:S01]  /*27f0*/  IABS R38, R42 ;  /* 0x0000002a00267213 */ /* 0x000fe20000000000 */
[----:B------:R-:W-:-:S02]  /*2800*/  @!P6 IMAD.IADD R99, R99, 0x1, -R95 ;  /* 0x000000016363e824 */ /* 0x000fc400078e0a5f */
[----:B------:R-:W-:-:S03]  /*2810*/  IMAD.HI.U32 R34, R93, R36, RZ ;  /* 0x000000245d227227 */ /* 0x000fc600078e00ff */
[----:B------:R-:W-:Y:S01]  /*2820*/  ISETP.GT.U32.AND P6, PT, R95, R99, PT ;  /* 0x000000635f00720c */ /* 0x000fe20003fc4070 */
[----:B------:R-:W-:Y:S01]  /*2830*/  @!P3 IMAD.MOV R69, RZ, RZ, -R69 ;  /* 0x000000ffff45b224 */ /* 0x000fe200078e0a45 */
[----:B------:R-:W-:Y:S01]  /*2840*/  ISETP.GE.AND P3, PT, R50, RZ, PT ;  /* 0x000000ff3200720c */ /* 0x000fe20003f66270 */
[----:B------:R-:W-:Y:S01]  /*2850*/  @!P4 IMAD.IADD R75, R75, 0x1, -R95 ;  /* 0x000000014b4bc824 */ /* 0x000fe200078e0a5f */
[----:B------:R-:W-:Y:S01]  /*2860*/  ISETP.GT.U32.AND P4, PT, R95, R91, PT ;  /* 0x0000005b5f00720c */ /* 0x000fe20003f84070 */
[----:B------:R-:W-:Y:S02]  /*2870*/  IMAD.MOV R101, RZ, RZ, -R34 ;  /* 0x000000ffff657224 */ /* 0x000fe400078e0a22 */
[----:B------:R-:W-:-:S04]  /*2880*/  IMAD.HI.U32 R34, R93, R38, RZ ;  /* 0x000000265d227227 */ /* 0x000fc800078e00ff */
[----:B------:R-:W-:Y:S01]  /*2890*/  @!P2 IMAD.MOV R75, RZ, RZ, -R75 ;  /* 0x000000ffff4ba224 */ /* 0x000fe200078e0a4b */
[C---:B------:R-:W-:Y:S01]  /*28a0*/  ISETP.GT.U32.AND P2, PT, R95.reuse, R97, PT ;  /* 0x000000615f00720c */ /* 0x040fe20003f44070 */
[C---:B------:R-:W-:Y:S02]  /*28b0*/  IMAD R101, R95.reuse, R101, R36 ;  /* 0x000000655f657224 */ /* 0x040fe400078e0224 */
[----:B------:R-:W-:Y:S02]  /*28c0*/  IMAD.MOV R34, RZ, RZ, -R34 ;  /* 0x000000ffff227224 */ /* 0x000fe400078e0a22 */
[----:B------:R-:W-:Y:S01]  /*28d0*/  @!P5 IMAD.MOV R89, RZ, RZ, -R89 ;  /* 0x000000ffff59d224 */ /* 0x000fe200078e0a59 */
[C---:B------:R-:W-:Y:S01]  /*28e0*/  ISETP.GT.U32.AND P5, PT, R95.reuse, R101, PT ;  /* 0x000000655f00720c */ /* 0x040fe20003fa4070 */
[----:B------:R-:W-:Y:S01]  /*28f0*/  IMAD R103, R95, R34, R38 ;  /* 0x000000225f677224 */ /* 0x000fe200078e0226 */
[----:B------:R-:W-:Y:S01]  /*2900*/  LOP3.LUT R44, R94, 0xe0, RZ, 0xfc, !PT ;  /* 0x000000e05e2c7812 */ /* 0x000fe200078efcff */
[----:B------:R-:W-:-:S02]  /*2910*/  @!P6 IMAD.IADD R99, R99, 0x1, -R95 ;  /* 0x000000016363e824 */ /* 0x000fc400078e0a5f */
[----:B------:R-:W-:Y:S01]  /*2920*/  @!P3 IMAD.MOV R73, RZ, RZ, -R73 ;  /* 0x000000ffff49b224 */ /* 0x000fe200078e0a49 */
[----:B------:R-:W-:Y:S01]  /*2930*/  IABS R36, R44 ;  /* 0x0000002c00247213 */ /* 0x000fe20000000000 */
[--C-:B------:R-:W-:Y:S01]  /*2940*/  @!P4 IMAD.IADD R91, R91, 0x1, -R95.reuse ;  /* 0x000000015b5bc824 */ /* 0x100fe200078e0a5f */
[----:B------:R-:W-:Y:S02]  /*2950*/  ISETP.GT.U32.AND P6, PT, R95, R103, PT ;  /* 0x000000675f00720c */ /* 0x000fe40003fc4070 */
[----:B------:R-:W-:Y:S01]  /*2960*/  ISETP.GE.AND P3, PT, R46, RZ, PT ;  /* 0x000000ff2e00720c */ /* 0x000fe20003f66270 */
[----:B------:R-:W-:Y:S01]  /*2970*/  @!P2 IMAD.IADD R97, R97, 0x1, -R95 ;  /* 0x000000016161a824 */ /* 0x000fe200078e0a5f */
[----:B------:R-:W-:Y:S01]  /*2980*/  ISETP.GE.AND P4, PT, R48, RZ, PT ;  /* 0x000000ff3000720c */ /* 0x000fe20003f86270 */
[----:B------:R-:W-:Y:S01]  /*2990*/  IMAD.HI.U32 R34, R93, R36, RZ ;  /* 0x000000245d227227 */ /* 0x000fe200078e00ff */
[----:B------:R-:W-:Y:S02]  /*29a0*/  ISETP.GT.U32.AND P2, PT, R95, R91, PT ;  /* 0x0000005b5f00720c */ /* 0x000fe40003f44070 */
[----:B------:R-:W-:-:S02]  /*29b0*/  LOP3.LUT R46, R94, 0xe8, RZ, 0xfc, !PT ;  /* 0x000000e85e2e7812 */ /* 0x000fc400078efcff */
[----:B------:R-:W-:Y:S01]  /*29c0*/  LOP3.LUT R48, R94, 0xf0, RZ, 0xfc, !PT ;  /* 0x000000f05e307812 */ /* 0x000fe200078efcff */
[--C-:B------:R-:W-:Y:S01]  /*29d0*/  @!P5 IMAD.IADD R101, R101, 0x1, -R95.reuse ;  /* 0x000000016565d824 */ /* 0x100fe200078e0a5f */
[----:B------:R-:W-:Y:S01]  /*29e0*/  IABS R38, R46 ;  /* 0x0000002e00267213 */ /* 0x000fe20000000000 */
[----:B------:R-:W-:Y:S01]  /*29f0*/  IMAD.MOV R34, RZ, RZ, -R34 ;  /* 0x000000ffff227224 */ /* 0x000fe200078e0a22 */
[----:B------:R-:W-:Y:S02]  /*2a00*/  ISETP.GE.AND P5, PT, R40, RZ, PT ;  /* 0x000000ff2800720c */ /* 0x000fe40003fa6270 */
[----:B------:R-:W-:Y:S01]  /*2a10*/  IABS R40, R48 ;  /* 0x0000003000287213 */ /* 0x000fe20000000000 */
[----:B------:R-:W-:Y:S02]  /*2a20*/  IMAD R107, R95, R34, R36 ;  /* 0x000000225f6b7224 */ /* 0x000fe400078e0224 */
[----:B------:R-:W-:Y:S01]  /*2a30*/  @!P6 IMAD.IADD R103, R103, 0x1, -R95 ;  /* 0x000000016767e824 */ /* 0x000fe200078e0a5f */
[C---:B------:R-:W-:Y:S01]  /*2a40*/  ISETP.GT.U32.AND P6, PT, R95.reuse, R101, PT ;  /* 0x000000655f00720c */ /* 0x040fe20003fc4070 */
[----:B------:R-:W-:Y:S01]  /*2a50*/  @!P3 IMAD.MOV R87, RZ, RZ, -R87 ;  /* 0x000000ffff57b224 */ /* 0x000fe200078e0a57 */
[----:B------:R-:W-:Y:S01]  /*2a60*/  ISETP.GT.U32.AND P3, PT, R95, R97, PT ;  /* 0x000000615f00720c */ /* 0x000fe20003f64070 */
[----:B------:R-:W-:-:S04]  /*2a70*/  IMAD.HI.U32 R34, R93, R38, RZ ;  /* 0x000000265d227227 */ /* 0x000fc800078e00ff */
[----:B------:R-:W-:Y:S02]  /*2a80*/  IMAD.MOV.U32 R36, RZ, RZ, R40 ;  /* 0x000000ffff247224 */ /* 0x000fe400078e0028 */
[----:B------:R-:W-:Y:S01]  /*2a90*/  @!P2 IMAD.IADD R91, R91, 0x1, -R95 ;  /* 0x000000015b5ba824 */ /* 0x000fe200078e0a5f */
[----:B------:R-:W-:Y:S01]  /*2aa0*/  ISETP.GE.AND P2, PT, R54, RZ, PT ;  /* 0x000000ff3600720c */ /* 0x000fe20003f46270 */
[----:B------:R-:W-:Y:S02]  /*2ab0*/  IMAD.MOV R109, RZ, RZ, -R34 ;  /* 0x000000ffff6d7224 */ /* 0x000fe400078e0a22 */
[----:B------:R-:W-:-:S04]  /*2ac0*/  IMAD.HI.U32 R34, R93, R36, RZ ;  /* 0x000000245d227227 */ /* 0x000fc800078e00ff */
[----:B------:R-:W-:Y:S02]  /*2ad0*/  IMAD.MOV R34, RZ, RZ, -R34 ;  /* 0x000000ffff227224 */ /* 0x000fe400078e0a22 */
[--C-:B------:R-:W-:Y:S02]  /*2ae0*/  @!P6 IMAD.IADD R101, R101, 0x1, -R95.reuse ;  /* 0x000000016565e824 */ /* 0x100fe400078e0a5f */
[----:B------:R-:W-:Y:S02]  /*2af0*/  IMAD R111, R95, R34, R36 ;  /* 0x000000225f6f7224 */ /* 0x000fe400078e0224 */
[----:B------:R-:W-:Y:S02]  /*2b00*/  @!P3 IMAD.IADD R97, R97, 0x1, -R95 ;  /* 0x000000016161b824 */ /* 0x000fe400078e0a5f */
[----:B------:R-:W-:Y:S01]  /*2b10*/  @!P5 IMAD.MOV R101, RZ, RZ, -R101 ;  /* 0x000000ffff65d224 */ /* 0x000fe200078e0a65 */
[----:B------:R-:W-:Y:S01]  /*2b20*/  ISETP.GT.U32.AND P5, PT, R95, R111, PT ;  /* 0x0000006f5f00720c */ /* 0x000fe20003fa4070 */
[----:B------:R-:W-:Y:S01]  /*2b30*/  @!P2 IMAD.MOV R97, RZ, RZ, -R97 ;  /* 0x000000ffff61a224 */ /* 0x000fe200078e0a61 */
[----:B------:R-:W-:-:S02]  /*2b40*/  LOP3.LUT R50, R94, 0xf8, RZ, 0xfc, !PT ;  /* 0x000000f85e327812 */ /* 0x000fc400078efcff */
[C---:B------:R-:W-:Y:S01]  /*2b50*/  ISETP.GT.U32.AND P2, PT, R95.reuse, R107, PT ;  /* 0x0000006b5f00720c */ /* 0x040fe20003f44070 */
[C---:B------:R-:W-:Y:S01]  /*2b60*/  IMAD R109, R95.reuse, R109, R38 ;  /* 0x0000006d5f6d7224 */ /* 0x040fe200078e0226 */
[----:B------:R-:W-:Y:S01]  /*2b70*/  IABS R38, R50 ;  /* 0x0000003200267213 */ /* 0x000fe20000000000 */
[----:B------:R-:W-:Y:S01]  /*2b80*/  @!P4 IMAD.MOV R91, RZ, RZ, -R91 ;  /* 0x000000ffff5bc224 */ /* 0x000fe200078e0a5b */
[----:B------:R-:W-:Y:S02]  /*2b90*/  ISETP.GT.U32.AND P4, PT, R95, R103, PT ;  /* 0x000000675f00720c */ /* 0x000fe40003f84070 */
[----:B------:R-:W-:Y:S01]  /*2ba0*/  LOP3.LUT R40, R94, 0x100, RZ, 0xfc, !PT ;  /* 0x000001005e287812 */ /* 0x000fe200078efcff */
[----:B------:R-:W-:-:S03]  /*2bb0*/  IMAD.HI.U32 R34, R93, R38, RZ ;  /* 0x000000265d227227 */ /* 0x000fc600078e00ff */
[----:B------:R-:W-:Y:S01]  /*2bc0*/  IABS R36, R40 ;  /* 0x0000002800247213 */ /* 0x000fe20000000000 */
[--C-:B------:R-:W-:Y:S02]  /*2bd0*/  @!P5 IMAD.IADD R111, R111, 0x1, -R95.reuse ;  /* 0x000000016f6fd824 */ /* 0x100fe400078e0a5f */
[----:B------:R-:W-:Y:S02]  /*2be0*/  @!P2 IMAD.IADD R107, R107, 0x1, -R95 ;  /* 0x000000016b6ba824 */ /* 0x000fe400078e0a5f */
[----:B------:R-:W-:Y:S01]  /*2bf0*/  IMAD.MOV R34, RZ, RZ, -R34 ;  /* 0x000000ffff227224 */ /* 0x000fe200078e0a22 */
[----:B------:R-:W-:Y:S02]  /*2c00*/  ISETP.GE.AND P3, PT, R56, RZ, PT ;  /* 0x000000ff3800720c */ /* 0x000fe40003f66270 */
[C---:B------:R-:W-:Y:S01]  /*2c10*/  ISETP.GT.U32.AND P5, PT, R95.reuse, R111, PT ;  /* 0x0000006f5f00720c */ /* 0x040fe20003fa4070 */
[C---:B------:R-:W-:Y:S01]  /*2c20*/  IMAD R113, R95.reuse, R34, R38 ;  /* 0x000000225f717224 */ /* 0x040fe200078e0226 */
[----:B------:R-:W-:Y:S01]  /*2c30*/  ISETP.GT.U32.AND P2, PT, R95, R107, PT ;  /* 0x0000006b5f00720c */ /* 0x000fe20003f44070 */
[----:B------:R-:W-:-:S04]  /*2c40*/  IMAD.HI.U32 R34, R93, R36, RZ ;  /* 0x000000245d227227 */ /* 0x000fc800078e00ff */
[----:B------:R-:W-:Y:S01]  /*2c50*/  @!P4 IMAD.IADD R103, R103, 0x1, -R95 ;  /* 0x000000016767c824 */ /* 0x000fe200078e0a5f */
[----:B------:R-:W-:Y:S01]  /*2c60*/  ISETP.GT.U32.AND P4, PT, R95, R109, PT ;  /* 0x0000006d5f00720c */ /* 0x000fe20003f84070 */
[----:B------:R-:W-:-:S04]  /*2c70*/  IMAD.MOV R115, RZ, RZ, -R34 ;  /* 0x000000ffff737224 */ /* 0x000fc800078e0a22 */
[----:B------:R-:W-:Y:S01]  /*2c80*/  IMAD R115, R95, R115, R36 ;  /* 0x000000735f737224 */ /* 0x000fe200078e0224 */
[----:B------:R-:W-:Y:S01]  /*2c90*/  ISETP.GE.AND P6, PT, R44, RZ, PT ;  /* 0x000000ff2c00720c */ /* 0x000fe20003fc6270 */
[----:B------:R-:W-:Y:S01]  /*2ca0*/  @!P3 IMAD.MOV R99, RZ, RZ, -R99 ;  /* 0x000000ffff63b224 */ /* 0x000fe200078e0a63 */
[----:B------:R-:W-:Y:S01]  /*2cb0*/  ISETP.GE.AND P3, PT, R42, RZ, PT ;  /* 0x000000ff2a00720c */ /* 0x000fe20003f66270 */
[--C-:B------:R-:W-:Y:S01]  /*2cc0*/  @!P5 IMAD.IADD R111, R111, 0x1, -R95.reuse ;  /* 0x000000016f6fd824 */ /* 0x100fe200078e0a5f */
[----:B------:R-:W-:Y:S01]  /*2cd0*/  ISETP.GT.U32.AND P5, PT, R95, R115, PT ;  /* 0x000000735f00720c */ /* 0x000fe20003fa4070 */
[--C-:B------:R-:W-:Y:S01]  /*2ce0*/  @!P2 IMAD.IADD R107, R107, 0x1, -R95.reuse ;  /* 0x000000016b6ba824 */ /* 0x100fe200078e0a5f */
[----:B------:R-:W-:Y:S02]  /*2cf0*/  LOP3.LUT R42, R94, 0x108, RZ, 0xfc, !PT ;  /* 0x000001085e2a7812 */ /* 0x000fe400078efcff */
[----:B------:R-:W-:Y:S01]  /*2d00*/  ISETP.GT.U32.AND P2, PT, R95, R113, PT ;  /* 0x000000715f00720c */ /* 0x000fe20003f44070 */
[----:B------:R-:W-:Y:S01]  /*2d10*/  @!P4 IMAD.IADD R109, R109, 0x1, -R95 ;  /* 0x000000016d6dc824 */ /* 0x000fe200078e0a5f */
[----:B------:R-:W-:-:S02]  /*2d20*/  IABS R38, R42 ;  /* 0x0000002a00267213 */ /* 0x000fc40000000000 */
[----:B------:R-:W-:Y:S02]  /*2d30*/  LOP3.LUT R44, R94, 0x110, RZ, 0xfc, !PT ;  /* 0x000001105e2c7812 */ /* 0x000fe400078efcff */
[----:B------:R-:W-:Y:S01]  /*2d40*/  ISETP.GT.U32.AND P4, PT, R95, R109, PT ;  /* 0x0000006d5f00720c */ /* 0x000fe20003f84070 */
[----:B------:R-:W-:Y:S01]  /*2d50*/  IMAD.HI.U32 R34, R93, R38, RZ ;  /* 0x000000265d227227 */ /* 0x000fe200078e00ff */
[----:B------:R-:W-:-:S03]  /*2d60*/  IABS R36, R44 ;  /* 0x0000002c00247213 */ /* 0x000fc60000000000 */
[----:B------:R-:W-:Y:S01]  /*2d70*/  @!P6 IMAD.MOV R107, RZ, RZ, -R107 ;  /* 0x000000ffff6be224 */ /* 0x000fe200078e0a6b */
[----:B------:R-:W-:Y:S01]  /*2d80*/  ISETP.GE.AND P6, PT, R48, RZ, PT ;  /* 0x000000ff3000720c */ /* 0x000fe20003fc6270 */
[--C-:B------:R-:W-:Y:S02]  /*2d90*/  @!P5 IMAD.IADD R115, R115, 0x1, -R95.reuse ;  /* 0x000000017373d824 */ /* 0x100fe400078e0a5f */
[----:B------:R-:W-:Y:S02]  /*2da0*/  @!P2 IMAD.IADD R113, R113, 0x1, -R95 ;  /* 0x000000017171a824 */ /* 0x000fe400078e0a5f */
[----:B------:R-:W-:Y:S01]  /*2db0*/  IMAD.MOV R34, RZ, RZ, -R34 ;  /* 0x000000ffff227224 */ /* 0x000fe200078e0a22 */
[C---:B------:R-:W-:Y:S01]  /*2dc0*/  ISETP.GT.U32.AND P5, PT, R95.reuse, R115, PT ;  /* 0x000000735f00720c */ /* 0x040fe20003fa4070 */
[----:B------:R-:W-:Y:S01]  /*2dd0*/  @!P3 IMAD.MOV R103, RZ, RZ, -R103 ;  /* 0x000000ffff67b224 */ /* 0x000fe200078e0a67 */
[----:B------:R-:W-:Y:S01]  /*2de0*/  ISETP.GE.AND P3, PT, R46, RZ, PT ;  /* 0x000000ff2e00720c */ /* 0x000fe20003f66270 */
[C---:B------:R-:W-:Y:S01]  /*2df0*/  IMAD R129, R95.reuse, R34, R38 ;  /* 0x000000225f817224 */ /* 0x040fe200078e0226 */
[----:B------:R-:W-:Y:S01]  /*2e00*/  ISETP.GT.U32.AND P2, PT, R95, R113, PT ;  /* 0x000000715f00720c */ /* 0x000fe20003f44070 */
[----:B------:R-:W-:-:S04]  /*2e10*/  IMAD.HI.U32 R34, R93, R36, RZ ;  /* 0x000000245d227227 */ /* 0x000fc800078e00ff */
[----:B------:R-:W-:Y:S01]  /*2e20*/  @!P4 IMAD.IADD R109, R109, 0x1, -R95 ;  /* 0x000000016d6dc824 */ /* 0x000fe200078e0a5f */
[----:B------:R-:W-:Y:S01]  /*2e30*/  ISETP.GE.AND P4, PT, R50, RZ, PT ;  /* 0x000000ff3200720c */ /* 0x000fe20003f86270 */
[----:B------:R-:W-:Y:S01]  /*2e40*/  IMAD.MOV R133, RZ, RZ, -R34 ;  /* 0x000000ffff857224 */ /* 0x000fe200078e0a22 */
[----:B------:R-:W-:Y:S01]  /*2e50*/  LOP3.LUT R46, R94, 0x118, RZ, 0xfc, !PT ;  /* 0x000001185e2e7812 */ /* 0x000fe200078efcff */
[----:B------:R-:W-:Y:S01]  /*2e60*/  @!P6 IMAD.MOV R111, RZ, RZ, -R111 ;  /* 0x000000ffff6fe224 */ /* 0x000fe200078e0a6f */
[----:B------:R-:W-:Y:S01]  /*2e70*/  ISETP.GE.AND P6, PT, R42, RZ, PT ;  /* 0x000000ff2a00720c */ /* 0x000fe20003fc6270 */
[----:B------:R-:W-:Y:S01]  /*2e80*/  IMAD R133, R95, R133, R36 ;  /* 0x000000855f857224 */ /* 0x000fe200078e0224 */
[----:B------:R-:W-:Y:S01]  /*2e90*/  LOP3.LUT R42, R94, 0x120, RZ, 0xfc, !PT ;  /* 0x000001205e2a7812 */ /* 0x000fe200078efcff */
[----:B------:R-:W-:Y:S01]  /*2ea0*/  @!P3 IMAD.MOV R109, RZ, RZ, -R109 ;  /* 0x000000ffff6db224 */ /* 0x000fe200078e0a6d */
[----:B------:R-:W-:Y:S01]  /*2eb0*/  ISETP.GE.AND P3, PT, R40, RZ, PT ;  /* 0x000000ff2800720c */ /* 0x000fe20003f66270 */
[--C-:B------:R-:W-:Y:S01]  /*2ec0*/  @!P5 IMAD.IADD R115, R115, 0x1, -R95.reuse ;  /* 0x000000017373d824 */ /* 0x100fe200078e0a5f */
[----:B------:R-:W-:Y:S01]  /*2ed0*/  IABS R38, R46 ;  /* 0x0000002e00267213 */ /* 0x000fe20000000000 */
[----:B------:R-:W-:Y:S01]  /*2ee0*/  @!P2 IMAD.IADD R113, R113, 0x1, -R95 ;  /* 0x000000017171a824 */ /* 0x000fe200078e0a5f */
[----:B------:R-:W-:-:S02]  /*2ef0*/  ISETP.GT.U32.AND P5, PT, R95, R133, PT ;  /* 0x000000855f00720c */ /* 0x000fc40003fa4070 */
[----:B------:R-:W-:Y:S01]  /*2f00*/  IABS R40, R42 ;  /* 0x0000002a00287213 */ /* 0x000fe20000000000 */
[----:B------:R-:W-:Y:S01]  /*2f10*/  @!P4 IMAD.MOV R113, RZ, RZ, -R113 ;  /* 0x000000ffff71c224 */ /* 0x000fe200078e0a71 */
[----:B------:R-:W-:Y:S01]  /*2f20*/  ISETP.GT.U32.AND P2, PT, R95, R129, PT ;  /* 0x000000815f00720c */ /* 0x000fe20003f44070 */
[C---:B------:R-:W-:Y:S01]  /*2f30*/  IMAD.HI.U32 R34, R93.reuse, R38, RZ ;  /* 0x000000265d227227 */ /* 0x040fe200078e00ff */
[----:B------:R-:W-:Y:S02]  /*2f40*/  ISETP.GE.AND P4, PT, R44, RZ, PT ;  /* 0x000000ff2c00720c */ /* 0x000fe40003f86270 */
[----:B------:R-:W-:Y:S01]  /*2f50*/  LOP3.LUT R44, R94, 0x128, RZ, 0xfc, !PT ;  /* 0x000001285e2c7812 */ /* 0x000fe200078efcff */
[----:B------:R-:W-:Y:S02]  /*2f60*/  IMAD.MOV.U32 R36, RZ, RZ, R40 ;  /* 0x000000ffff247224 */ /* 0x000fe400078e0028 */
[----:B------:R-:W-:Y:S01]  /*2f70*/  IMAD.MOV R137, RZ, RZ, -R34 ;  /* 0x000000ffff897224 */ /* 0x000fe200078e0a22 */
[----:B------:R-:W-:Y:S01]  /*2f80*/  IABS R40, R44 ;  /* 0x0000002c00287213 */ /* 0x000fe20000000000 */
[----:B------:R-:W-:-:S04]  /*2f90*/  IMAD.HI.U32 R34, R93, R36, RZ ;  /* 0x000000245d227227 */ /* 0x000fc800078e00ff */
[--C-:B------:R-:W-:Y:S02]  /*2fa0*/  @!P5 IMAD.IADD R133, R133, 0x1, -R95.reuse ;  /* 0x000000018585d824 */ /* 0x100fe400078e0a5f */
[C---:B------:R-:W-:Y:S02]  /*2fb0*/  IMAD R137, R95.reuse, R137, R38 ;  /* 0x000000895f897224 */ /* 0x040fe400078e0226 */
[----:B------:R-:W-:Y:S02]  /*2fc0*/  IMAD.MOV R34, RZ, RZ, -R34 ;  /* 0x000000ffff227224 */ /* 0x000fe400078e0a22 */
[----:B------:R-:W-:Y:S01]  /*2fd0*/  IMAD.MOV.U32 R38, RZ, RZ, R40 ;  /* 0x000000ffff267224 */ /* 0x000fe200078e0028 */
[----:B------:R-:W-:Y:S01]  /*2fe0*/  ISETP.GT.U32.AND P5, PT, R95, R133, PT ;  /* 0x000000855f00720c */ /* 0x000fe20003fa4070 */
[----:B------:R-:W-:Y:S02]  /*2ff0*/  @!P2 IMAD.IADD R129, R129, 0x1, -R95 ;  /* 0x000000018181a824 */ /* 0x000fe400078e0a5f */
[----:B------:R-:W-:-:S02]  /*3000*/  IMAD R141, R95, R34, R36 ;  /* 0x000000225f8d7224 */ /* 0x000fc400078e0224 */
[----:B------:R-:W-:Y:S01]  /*3010*/  IMAD.HI.U32 R34, R93, R38, RZ ;  /* 0x000000265d227227 */ /* 0x000fe200078e00ff */
[----:B------:R-:W-:-:S03]  /*3020*/  ISETP.GT.U32.AND P2, PT, R95, R129, PT ;  /* 0x000000815f00720c */ /* 0x000fc60003f44070 */
[----:B------:R-:W-:Y:S01]  /*3030*/  @!P3 IMAD.MOV R115, RZ, RZ, -R115 ;  /* 0x000000ffff73b224 */ /* 0x000fe200078e0a73 */
[----:B------:R-:W-:Y:S01]  /*3040*/  ISETP.GT.U32.AND P3, PT, R95, R137, PT ;  /* 0x000000895f00720c */ /* 0x000fe20003f64070 */
[----:B------:R-:W-:Y:S01]  /*3050*/  IMAD.MOV R145, RZ, RZ, -R34 ;  /* 0x000000ffff917224 */ /* 0x000fe200078e0a22 */
[----:B------:R-:W-:-:S03]  /*3060*/  LOP3.LUT R48, R94, 0x130, RZ, 0xfc, !PT ;  /* 0x000001305e307812 */ /* 0x000fc600078efcff */
[----:B------:R-:W-:Y:S01]  /*3070*/  IMAD R145, R95, R145, R38 ;  /* 0x000000915f917224 */ /* 0x000fe200078e0226 */
[----:B------:R-:W-:Y:S01]  /*3080*/  IABS R36, R48 ;  /* 0x0000003000247213 */ /* 0x000fe20000000000 */
[----:B------:R-:W-:-:S03]  /*3090*/  @!P5 IMAD.IADD R133, R133, 0x1, -R95 ;  /* 0x000000018585d824 */ /* 0x000fc600078e0a5f */
[----:B------:R-:W-:Y:S01]  /*30a0*/  ISETP.GT.U32.AND P5, PT, R95, R145, PT ;  /* 0x000000915f00720c */ /* 0x000fe20003fa4070 */
[--C-:B------:R-:W-:Y:S01]  /*30b0*/  @!P2 IMAD.IADD R129, R129, 0x1, -R95.reuse ;  /* 0x000000018181a824 */ /* 0x100fe200078e0a5f */
[----:B------:R-:W-:Y:S01]  /*30c0*/  ISETP.GE.AND P2, PT, R46, RZ, PT ;  /* 0x000000ff2e00720c */ /* 0x000fe20003f46270 */
[----:B------:R-:W-:Y:S01]  /*30d0*/  @!P3 IMAD.IADD R137, R137, 0x1, -R95 ;  /* 0x000000018989b824 */ /* 0x000fe200078e0a5f */
[C---:B------:R-:W-:Y:S01]  /*30e0*/  LOP3.LUT R46, R94.reuse, 0x138, RZ, 0xfc, !PT ;  /* 0x000001385e2e7812 */ /* 0x040fe200078efcff */
[----:B------:R-:W-:Y:S01]  /*30f0*/  IMAD.HI.U32 R34, R93, R36, RZ ;  /* 0x000000245d227227 */ /* 0x000fe200078e00ff */
[----:B------:R-:W-:Y:S02]  /*3100*/  LOP3.LUT R50, R94, 0x140, RZ, 0xfc, !PT ;  /* 0x000001405e327812 */ /* 0x000fe400078efcff */
[----:B------:R-:W-:Y:S01]  /*3110*/  IABS R38, R46 ;  /* 0x0000002e00267213 */ /* 0x000fe20000000000 */
[----:B------:R-:W-:Y:S01]  /*3120*/  @!P6 IMAD.MOV R129, RZ, RZ, -R129 ;  /* 0x000000ffff81e224 */ /* 0x000fe200078e0a81 */
[C---:B------:R-:W-:Y:S01]  /*3130*/  ISETP.GT.U32.AND P6, PT, R95.reuse, R141, PT ;  /* 0x0000008d5f00720c */ /* 0x040fe20003fc4070 */
[----:B------:R-:W-:Y:S01]  /*3140*/  IMAD.MOV R34, RZ, RZ, -R34 ;  /* 0x000000ffff227224 */ /* 0x000fe200078e0a22 */
[----:B------:R-:W-:-:S02]  /*3150*/  ISETP.GT.U32.AND P3, PT, R95, R137, PT ;  /* 0x000000895f00720c */ /* 0x000fc40003f64070 */
[----:B------:R-:W-:Y:S01]  /*3160*/  IABS R40, R50 ;  /* 0x0000003200287213 */ /* 0x000fe20000000000 */
[----:B------:R-:W-:Y:S02]  /*3170*/  IMAD R149, R95, R34, R36 ;  /* 0x000000225f957224 */ /* 0x000fe400078e0224 */
[----:B------:R-:W-:Y:S02]  /*3180*/  @!P5 IMAD.IADD R145, R145, 0x1, -R95 ;  /* 0x000000019191d824 */ /* 0x000fe400078e0a5f */
[----:B------:R-:W-:-:S04]  /*3190*/  IMAD.HI.U32 R34, R93, R38, RZ ;  /* 0x000000265d227227 */ /* 0x000fc800078e00ff */
[----:B------:R-:W-:Y:S01]  /*31a0*/  IMAD.MOV.U32 R36, RZ, RZ, R40 ;  /* 0x000000ffff247224 */ /* 0x000fe200078e0028 */
[----:B------:R-:W-:Y:S01]  /*31b0*/  ISETP.GT.U32.AND P5, PT, R95, R145, PT ;  /* 0x000000915f00720c */ /* 0x000fe20003fa4070 */
[----:B------:R-:W-:Y:S02]  /*31c0*/  IMAD.MOV R151, RZ, RZ, -R34 ;  /* 0x000000ffff977224 */ /* 0x000fe400078e0a22 */
[----:B------:R-:W-:-:S04]  /*31d0*/  IMAD.HI.U32 R34, R93, R36, RZ ;  /* 0x000000245d227227 */ /* 0x000fc800078e00ff */
[--C-:B------:R-:W-:Y:S02]  /*31e0*/  @!P6 IMAD.IADD R141, R141, 0x1, -R95.reuse ;  /* 0x000000018d8de824 */ /* 0x100fe400078e0a5f */
[----:B------:R-:W-:Y:S01]  /*31f0*/  @!P3 IMAD.IADD R137, R137, 0x1, -R95 ;  /* 0x000000018989b824 */ /* 0x000fe200078e0a5f */
[C---:B------:R-:W-:Y:S01]  /*3200*/  ISETP.GT.U32.AND P3, PT, R95.reuse, R149, PT ;  /* 0x000000955f00720c */ /* 0x040fe20003f64070 */
[----:B------:R-:W-:Y:S01]  /*3210*/  IMAD.MOV R34, RZ, RZ, -R34 ;  /* 0x000000ffff227224 */ /* 0x000fe200078e0a22 */
[----:B------:R-:W-:-:S03]  /*3220*/  ISETP.GT.U32.AND P6, PT, R95, R141, PT ;  /* 0x0000008d5f00720c */ /* 0x000fc60003fc4070 */
[----:B------:R-:W-:Y:S01]  /*3230*/  IMAD R153, R95, R34, R36 ;  /* 0x000000225f997224 */ /* 0x000fe200078e0224 */
[----:B------:R-:W-:Y:S01]  /*3240*/  LOP3.LUT R52, R94, 0x148, RZ, 0xfc, !PT ;  /* 0x000001485e347812 */ /* 0x000fe200078efcff */
[----:B------:R-:W-:Y:S01]  /*3250*/  @!P4 IMAD.MOV R133, RZ, RZ, -R133 ;  /* 0x000000ffff85c224 */ /* 0x000fe200078e0a85 */
[----:B------:R-:W-:Y:S01]  /*3260*/  ISETP.GE.AND P4, PT, R42, RZ, PT ;  /* 0x000000ff2a00720c */ /* 0x000fe20003f86270 */
[--C-:B------:R-:W-:Y:S01]  /*3270*/  @!P5 IMAD.IADD R145, R145, 0x1, -R95.reuse ;  /* 0x000000019191d824 */ /* 0x100fe200078e0a5f */
[C---:B------:R-:W-:Y:S01]  /*3280*/  ISETP.GT.U32.AND P5, PT, R95.reuse, R153, PT ;  /* 0x000000995f00720c */ /* 0x040fe20003fa4070 */
[----:B------:R-:W-:Y:S01]  /*3290*/  IMAD R151, R95, R151, R38 ;  /* 0x000000975f977224 */ /* 0x000fe200078e0226 */
[----:B------:R-:W-:Y:S01]  /*32a0*/  IABS R38, R52 ;  /* 0x0000003400267213 */ /* 0x000fe20000000000 */
[----:B------:R-:W-:-:S04]  /*32b0*/  @!P3 IMAD.IADD R149, R149, 0x1, -R95 ;  /* 0x000000019595b824 */ /* 0x000fc800078e0a5f */
[----:B------:R-:W-:Y:S01]  /*32c0*/  IMAD.MOV.U32 R36, RZ, RZ, R38 ;  /* 0x000000ffff247224 */ /* 0x000fe200078e0026 */
[----:B------:R-:W-:Y:S01]  /*32d0*/  LOP3.LUT R42, R94, 0x150, RZ, 0xfc, !PT ;  /* 0x000001505e2a7812 */ /* 0x000fe200078efcff */
[----:B------:R-:W-:Y:S02]  /*32e0*/  @!P6 IMAD.IADD R141, R141, 0x1, -R95 ;  /* 0x000000018d8de824 */ /* 0x000fe400078e0a5f */
[----:B------:R-:W-:Y:S01]  /*32f0*/  @!P2 IMAD.MOV R137, RZ, RZ, -R137 ;  /* 0x000000ffff89a224 */ /* 0x000fe200078e0a89 */
[----:B------:R-:W-:Y:S01]  /*3300*/  ISETP.GT.U32.AND P2, PT, R95, R149, PT ;  /* 0x000000955f00720c */ /* 0x000fe20003f44070 */
[----:B------:R-:W-:Y:S01]  /*3310*/  IMAD.HI.U32 R34, R93, R36, RZ ;  /* 0x000000245d227227 */ /* 0x000fe200078e00ff */
[----:B------:R-:W-:-:S03]  /*3320*/  IABS R38, R42 ;  /* 0x0000002a00267213 */ /* 0x000fc60000000000 */
[----:B------:R-:W-:Y:S01]  /*3330*/  @!P4 IMAD.MOV R141, RZ, RZ, -R141 ;  /* 0x000000ffff8dc224 */ /* 0x000fe200078e0a8d */
[----:B------:R-:W-:Y:S01]  /*3340*/  ISETP.GE.AND P4, PT, R48, RZ, PT ;  /* 0x000000ff3000720c */ /* 0x000fe20003f86270 */
[----:B------:R-:W-:Y:S02]  /*3350*/  @!P5 IMAD.IADD R153, R153, 0x1, -R95 ;  /* 0x000000019999d824 */ /* 0x000fe400078e0a5f */
[----:B------:R-:W-:Y:S01]  /*3360*/  IMAD.MOV R34, RZ, RZ, -R34 ;  /* 0x000000ffff227224 */ /* 0x000fe200078e0a22 */
[C---:B------:R-:W-:Y:S02]  /*3370*/  ISETP.GT.U32.AND P6, PT, R95.reuse, R151, PT ;  /* 0x000000975f00720c */ /* 0x040fe40003fc4070 */
[C---:B------:R-:W-:Y:S01]  /*3380*/  ISETP.GT.U32.AND P5, PT, R95.reuse, R153, PT ;  /* 0x000000995f00720c */ /* 0x040fe20003fa4070 */
[----:B------:R-:W-:Y:S02]  /*3390*/  IMAD R155, R95, R34, R36 ;  /* 0x000000225f9b7224 */ /* 0x000fe400078e0224 */
[----:B------:R-:W-:-:S04]  /*33a0*/  IMAD.HI.U32 R34, R93, R38, RZ ;  /* 0x000000265d227227 */ /* 0x000fc800078e00ff */
[----:B------:R-:W-:Y:S02]  /*33b0*/  @!P2 IMAD.IADD R149, R149, 0x1, -R95 ;  /* 0x000000019595a824 */ /* 0x000fe400078e0a5f */
[----:B------:R-:W-:Y:S02]  /*33c0*/  IMAD.MOV R34, RZ, RZ, -R34 ;  /* 0x000000ffff227224 */ /* 0x000fe400078e0a22 */
[----:B------:R-:W-:Y:S01]  /*33d0*/  @!P4 IMAD.MOV R149, RZ, RZ, -R149 ;  /* 0x000000ffff95c224 */ /* 0x000fe200078e0a95 */
[C---:B------:R-:W-:Y:S01]  /*33e0*/  ISETP.GT.U32.AND P4, PT, R95.reuse, R155, PT ;  /* 0x0000009b5f00720c */ /* 0x040fe20003f84070 */
[----:B------:R-:W-:Y:S01]  /*33f0*/  IMAD R157, R95, R34, R38 ;  /* 0x000000225f9d7224 */ /* 0x000fe200078e0226 */
[----:B------:R-:W-:Y:S01]  /*3400*/  ISETP.GE.AND P3, PT, R44, RZ, PT ;  /* 0x000000ff2c00720c */ /* 0x000fe20003f66270 */
[--C-:B------:R-:W-:Y:S02]  /*3410*/  @!P5 IMAD.IADD R153, R153, 0x1, -R95.reuse ;  /* 0x000000019999d824 */ /* 0x100fe400078e0a5f */
[----:B------:R-:W-:Y:S01]  /*3420*/  @!P6 IMAD.IADD R151, R151, 0x1, -R95 ;  /* 0x000000019797e824 */ /* 0x000fe200078e0a5f */
[----:B------:R-:W-:-:S02]  /*3430*/  ISETP.GT.U32.AND P5, PT, R95, R157, PT ;  /* 0x0000009d5f00720c */ /* 0x000fc40003fa4070 */
[----:B------:R-:W-:Y:S02]  /*3440*/  ISETP.GE.AND P2, PT, R46, RZ, PT ;  /* 0x000000ff2e00720c */ /* 0x000fe40003f46270 */
[----:B------:R-:W-:Y:S02]  /*3450*/  ISETP.GT.U32.AND P6, PT, R95, R151, PT ;  /* 0x000000975f00720c */ /* 0x000fe40003fc4070 */
[C---:B------:R-:W-:Y:S02]  /*3460*/  LOP3.LUT R46, R94.reuse, 0x158, RZ, 0xfc, !PT ;  /* 0x000001585e2e7812 */ /* 0x040fe400078efcff */
[----:B------:R-:W-:Y:S01]  /*3470*/  LOP3.LUT R48, R94, 0x160, RZ, 0xfc, !PT ;  /* 0x000001605e307812 */ /* 0x000fe200078efcff */
[----:B------:R-:W-:Y:S01]  /*3480*/  @!P4 IMAD.IADD R155, R155, 0x1, -R95 ;  /* 0x000000019b9bc824 */ /* 0x000fe200078e0a5f */
[----:B------:R-:W-:Y:S02]  /*3490*/  IABS R38, R46 ;  /* 0x0000002e00267213 */ /* 0x000fe40000000000 */
[----:B------:R-:W-:Y:S01]  /*34a0*/  IABS R40, R48 ;  /* 0x0000003000287213 */ /* 0x000fe20000000000 */
[----:B------:R-:W-:Y:S01]  /*34b0*/  @!P3 IMAD.MOV R145, RZ, RZ, -R145 ;  /* 0x000000ffff91b224 */ /* 0x000fe200078e0a91 */
[----:B------:R-:W-:Y:S01]  /*34c0*/  ISETP.GE.AND P3, PT, R50, RZ, PT ;  /* 0x000000ff3200720c */ /* 0x000fe20003f66270 */
[----:B------:R-:W-:Y:S01]  /*34d0*/  @!P5 IMAD.IADD R157, R157, 0x1, -R95 ;  /* 0x000000019d9dd824 */ /* 0x000fe200078e0a5f */
[----:B------:R-:W-:Y:S01]  /*34e0*/  ISETP.GT.U32.AND P5, PT, R95, R155, PT ;  /* 0x0000009b5f00720c */ /* 0x000fe20003fa4070 */
[----:B------:R-:W-:Y:S01]  /*34f0*/  IMAD.HI.U32 R34, R93, R38, RZ ;  /* 0x000000265d227227 */ /* 0x000fe200078e00ff */
[----:B------:R-:W-:-:S03]  /*3500*/  LOP3.LUT R50, R94, 0x168, RZ, 0xfc, !PT ;  /* 0x000001685e327812 */ /* 0x000fc600078efcff */
[----:B------:R-:W-:Y:S01]  /*3510*/  IMAD.HI.U32 R36, R93, R40, RZ ;  /* 0x000000285d247227 */ /* 0x000fe200078e00ff */
[----:B------:R-:W-:-:S03]  /*3520*/  ISETP.GE.AND P4, PT, R42, RZ, PT ;  /* 0x000000ff2a00720c */ /* 0x000fc60003f86270 */
[----:B------:R-:W-:Y:S01]  /*3530*/  @!P6 IMAD.IADD R151, R151, 0x1, -R95 ;  /* 0x000000019797e824 */ /* 0x000fe200078e0a5f */
[----:B------:R-:W-:Y:S01]  /*3540*/  IABS R42, R50 ;  /* 0x00000032002a7213 */ /* 0x000fe20000000000 */
[----:B------:R-:W-:Y:S02]  /*3550*/  IMAD.MOV R34, RZ, RZ, -R34 ;  /* 0x000000ffff227224 */ /* 0x000fe400078e0a22 */
[----:B------:R-:W-:Y:S01]  /*3560*/  IMAD.MOV R161, RZ, RZ, -R36 ;  /* 0x000000ffffa17224 */ /* 0x000fe200078e0a24 */
[----:B------:R-:W-:Y:S01]  /*3570*/  ISETP.GE.AND P6, PT, R52, RZ, PT ;  /* 0x000000ff3400720c */ /* 0x000fe20003fc6270 */
[----:B------:R-:W-:Y:S01]  /*3580*/  @!P2 IMAD.MOV R151, RZ, RZ, -R151 ;  /* 0x000000ffff97a224 */ /* 0x000fe200078e0a97 */
[C---:B------:R-:W-:Y:S01]  /*3590*/  ISETP.GT.U32.AND P2, PT, R95.reuse, R157, PT ;  /* 0x0000009d5f00720c */ /* 0x040fe20003f44070 */
[C---:B------:R-:W-:Y:S01]  /*35a0*/  IMAD R159, R95.reuse, R34, R38 ;  /* 0x000000225f9f7224 */ /* 0x040fe200078e0226 */
[----:B------:R-:W-:Y:S01]  /*35b0*/  LOP3.LUT R52, R94, 0x170, RZ, 0xfc, !PT ;  /* 0x000001705e347812 */ /* 0x000fe200078efcff */
[----:B------:R-:W-:-:S02]  /*35c0*/  IMAD R161, R95, R161, R40 ;  /* 0x000000a15fa17224 */ /* 0x000fc400078e0228 */
[----:B------:R-:W-:Y:S01]  /*35d0*/  IMAD.HI.U32 R34, R93, R42, RZ ;  /* 0x0000002a5d227227 */ /* 0x000fe200078e00ff */
[----:B------:R-:W-:-:S03]  /*35e0*/  IABS R44, R52 ;  /* 0x00000034002c7213 */ /* 0x000fc60000000000 */
[----:B------:R-:W-:Y:S01]  /*35f0*/  @!P3 IMAD.MOV R153, RZ, RZ, -R153 ;  /* 0x000000ffff99b224 */ /* 0x000fe200078e0a99 */
[----:B------:R-:W-:Y:S01]  /*3600*/  ISETP.GT.U32.AND P3, PT, R95, R159, PT ;  /* 0x0000009f5f00720c */ /* 0x000fe20003f64070 */
[----:B------:R-:W-:Y:S01]  /*3610*/  @!P5 IMAD.IADD R155, R155, 0x1, -R95 ;  /* 0x000000019b9bd824 */ /* 0x000fe200078e0a5f */
[----:B------:R-:W-:Y:S01]  /*3620*/  ISETP.GT.U32.AND P5, PT, R95, R161, PT ;  /* 0x000000a15f00720c */ /* 0x000fe20003fa4070 */
[----:B------:R-:W-:Y:S02]  /*3630*/  IMAD.MOV R34, RZ, RZ, -R34 ;  /* 0x000000ffff227224 */ /* 0x000fe400078e0a22 */
[----:B------:R-:W-:-:S04]  /*3640*/  IMAD.HI.U32 R36, R93, R44, RZ ;  /* 0x0000002c5d247227 */ /* 0x000fc800078e00ff */
[----:B------:R-:W-:Y:S02]  /*3650*/  IMAD R163, R95, R34, R42 ;  /* 0x000000225fa37224 */ /* 0x000fe400078e022a */
[----:B------:R-:W-:Y:S01]  /*3660*/  @!P2 IMAD.IADD R157, R157, 0x1, -R95 ;  /* 0x000000019d9da824 */ /* 0x000fe200078e0a5f */
[----:B------:R-:W-:Y:S01]  /*3670*/  ISETP.GE.AND P2, PT, R46, RZ, PT ;  /* 0x000000ff2e00720c */ /* 0x000fe20003f46270 */
[----:B------:R-:W-:Y:S01]  /*3680*/  IMAD.MOV R36, RZ, RZ, -R36 ;  /* 0x000000ffff247224 */ /* 0x000fe200078e0a24 */
[----:B------:R-:W-:Y:S01]  /*3690*/  LOP3.LUT R46, R94, 0x178, RZ, 0xfc, !PT ;  /* 0x000001785e2e7812 */ /* 0x000fe200078efcff */
[----:B------:R-:W-:Y:S01]  /*36a0*/  @!P6 IMAD.MOV R155, RZ, RZ, -R155 ;  /* 0x000000ffff9be224 */ /* 0x000fe200078e0a9b */
[C---:B------:R-:W-:Y:S01]  /*36b0*/  ISETP.GT.U32.AND P6, PT, R95.reuse, R163, PT ;  /* 0x000000a35f00720c */ /* 0x040fe20003fc4070 */
[----:B------:R-:W-:Y:S01]  /*36c0*/  IMAD R165, R95, R36, R44 ;  /* 0x000000245fa57224 */ /* 0x000fe200078e022c */
[----:B------:R-:W-:Y:S01]  /*36d0*/  IABS R36, R46 ;  /* 0x0000002e00247213 */ /* 0x000fe20000000000 */
[----:B------:R-:W-:-:S02]  /*36e0*/  @!P3 IMAD.IADD R159, R159, 0x1, -R95 ;  /* 0x000000019f9fb824 */ /* 0x000fc400078e0a5f */
[----:B------:R-:W-:Y:S01]  /*36f0*/  @!P5 IMAD.IADD R161, R161, 0x1, -R95 ;  /* 0x00000001a1a1d824 */ /* 0x000fe200078e0a5f */
[----:B------:R-:W-:Y:S01]  /*3700*/  LOP3.LUT R44, R94, 0x180, RZ, 0xfc, !PT ;  /* 0x000001805e2c7812 */ /* 0x000fe200078efcff */
[----:B------:R-:W-:Y:S01]  /*3710*/  IMAD.HI.U32 R34, R93, R36, RZ ;  /* 0x000000245d227227 */ /* 0x000fe200078e00ff */
[C---:B------:R-:W-:Y:S02]  /*3720*/  ISETP.GT.U32.AND P3, PT, R95.reuse, R159, PT ;  /* 0x0000009f5f00720c */ /* 0x040fe40003f64070 */
[C---:B------:R-:W-:Y:S01]  /*3730*/  ISETP.GT.U32.AND P5, PT, R95.reuse, R161, PT ;  /* 0x000000a15f00720c */ /* 0x040fe20003fa4070 */
[----:B------:R-:W-:Y:S01]  /*3740*/  IMAD.MOV R34, RZ, RZ, -R34 ;  /* 0x000000ffff227224 */ /* 0x000fe200078e0a22 */
[----:B------:R-:W-:Y:S01]  /*3750*/  IABS R38, R44 ;  /* 0x0000002c00267213 */ /* 0x000fe20000000000 */
[----:B------:R-:W-:Y:S01]  /*3760*/  @!P4 IMAD.MOV R157, RZ, RZ, -R157 ;  /* 0x000000ffff9dc224 */ /* 0x000fe200078e0a9d */
[----:B------:R-:W-:Y:S01]  /*3770*/  ISETP.GT.U32.AND P4, PT, R95, R165, PT ;  /* 0x000000a55f00720c */ /* 0x000fe20003f84070 */
[----:B------:R-:W-:-:S02]  /*3780*/  @!P6 IMAD.IADD R163, R163, 0x1, -R95 ;  /* 0x00000001a3a3e824 */ /* 0x000fc400078e0a5f */
[----:B------:R-:W-:Y:S02]  /*3790*/  IMAD R167, R95, R34, R36 ;  /* 0x000000225fa77224 */ /* 0x000fe400078e0224 */
[----:B------:R-:W-:Y:S01]  /*37a0*/  IMAD.HI.U32 R34, R93, R38, RZ ;  /* 0x000000265d227227 */ /* 0x000fe200078e00ff */
[----:B------:R-:W-:-:S03]  /*37b0*/  ISETP.GT.U32.AND P6, PT, R95, R163, PT ;  /* 0x000000a35f00720c */ /* 0x000fc60003fc4070 */
[--C-:B------:R-:W-:Y:S01]  /*37c0*/  @!P3 IMAD.IADD R159, R159, 0x1, -R95.reuse ;  /* 0x000000019f9fb824 */ /* 0x100fe200078e0a5f */
[----:B------:R-:W-:Y:S01]  /*37d0*/  ISETP.GE.AND P3, PT, R48, RZ, PT ;  /* 0x000000ff3000720c */ /* 0x000fe20003f66270 */
[--C-:B------:R-:W-:Y:S01]  /*37e0*/  @!P5 IMAD.IADD R161, R161, 0x1, -R95.reuse ;  /* 0x00000001a1a1d824 */ /* 0x100fe200078e0a5f */
[----:B------:R-:W-:Y:S01]  /*37f0*/  ISETP.GT.U32.AND P5, PT, R95, R167, PT ;  /* 0x000000a75f00720c */ /* 0x000fe20003fa4070 */
[----:B------:R-:W-:Y:S01]  /*3800*/  IMAD.MOV R34, RZ, RZ, -R34 ;  /* 0x000000ffff227224 */ /* 0x000fe200078e0a22 */
[C---:B------:R-:W-:Y:S01]  /*3810*/  LOP3.LUT R54, R94.reuse, 0x188, RZ, 0xfc, !PT ;  /* 0x000001885e367812 */ /* 0x040fe200078efcff */
[----:B------:R-:W-:Y:S01]  /*3820*/  @!P4 IMAD.IADD R165, R165, 0x1, -R95 ;  /* 0x00000001a5a5c824 */ /* 0x000fe200078e0a5f */
[----:B------:R-:W-:Y:S01]  /*3830*/  LOP3.LUT R48, R94, 0x190, RZ, 0xfc, !PT ;  /* 0x000001905e307812 */ /* 0x000fe200078efcff */
[----:B------:R-:W-:Y:S01]  /*3840*/  IMAD R169, R95, R34, R38 ;  /* 0x000000225fa97224 */ /* 0x000fe200078e0226 */
[----:B------:R-:W-:Y:S01]  /*3850*/  IABS R40, R54 ;  /* 0x0000003600287213 */ /* 0x000fe20000000000 */
[----:B------:R-:W-:Y:S01]  /*3860*/  @!P2 IMAD.MOV R159, RZ, RZ, -R159 ;  /* 0x000000ffff9fa224 */ /* 0x000fe200078e0a9f */
[----:B------:R-:W-:Y:S01]  /*3870*/  IABS R42, R48 ;  /* 0x00000030002a7213 */ /* 0x000fe20000000000 */
[----:B------:R-:W-:Y:S01]  /*3880*/  @!P6 IMAD.IADD R163, R163, 0x1, -R95 ;  /* 0x00000001a3a3e824 */ /* 0x000fe200078e0a5f */
[----:B------:R-:W-:-:S02]  /*3890*/  ISETP.GT.U32.AND P2, PT, R95, R165, PT ;  /* 0x000000a55f00720c */ /* 0x000fc40003f44070 */
[----:B------:R-:W-:Y:S01]  /*38a0*/  ISETP.GT.U32.AND P6, PT, R95, R169, PT ;  /* 0x000000a95f00720c */ /* 0x000fe20003fc4070 */
[----:B------:R-:W-:Y:S02]  /*38b0*/  @!P5 IMAD.IADD R167, R167, 0x1, -R95 ;  /* 0x00000001a7a7d824 */ /* 0x000fe400078e0a5f */
[----:B------:R-:W-:Y:S01]  /*38c0*/  @!P3 IMAD.MOV R161, RZ, RZ, -R161 ;  /* 0x000000ffffa1b224 */ /* 0x000fe200078e0aa1 */
[----:B------:R-:W-:Y:S01]  /*38d0*/  ISETP.GE.AND P3, PT, R52, RZ, PT ;  /* 0x000000ff3400720c */ /* 0x000fe20003f66270 */
[----:B------:R-:W-:Y:S01]  /*38e0*/  IMAD.HI.U32 R36, R93, R40, RZ ;  /* 0x000000285d247227 */ /* 0x000fe200078e00ff */
[----:B------:R-:W-:-:S03]  /*38f0*/  ISETP.GT.U32.AND P5, PT, R95, R167, PT ;  /* 0x000000a75f00720c */ /* 0x000fc60003fa4070 */
[----:B------:R-:W-:Y:S01]  /*3900*/  IMAD.MOV.U32 R38, RZ, RZ, R42 ;  /* 0x000000ffff267224 */ /* 0x000fe200078e002a */
[----:B------:R-:W-:Y:S01]  /*3910*/  ISETP.GE.AND P4, PT, R50, RZ, PT ;  /* 0x000000ff3200720c */ /* 0x000fe20003f86270 */
[----:B------:R-:W-:Y:S01]  /*3920*/  IMAD.MOV R36, RZ, RZ, -R36 ;  /* 0x000000ffff247224 */ /* 0x000fe200078e0a24 */
[----:B------:R-:W-:Y:S01]  /*3930*/  LOP3.LUT R50, R94, 0x198, RZ, 0xfc, !PT ;  /* 0x000001985e327812 */ /* 0x000fe200078efcff */
[----:B------:R-:W-:-:S04]  /*3940*/  IMAD.HI.U32 R34, R93, R38, RZ ;  /* 0x000000265d227227 */ /* 0x000fc800078e00ff */
[----:B------:R-:W-:Y:S01]  /*3950*/  IMAD R171, R95, R36, R40 ;  /* 0x000000245fab7224 */ /* 0x000fe200078e0228 */
[----:B------:R-:W-:Y:S01]  /*3960*/  IABS R36, R50 ;  /* 0x0000003200247213 */ /* 0x000fe20000000000 */
[----:B------:R-:W-:Y:S02]  /*3970*/  IMAD.MOV R34, RZ, RZ, -R34 ;  /* 0x000000ffff227224 */ /* 0x000fe400078e0a22 */
[--C-:B------:R-:W-:Y:S02]  /*3980*/  @!P2 IMAD.IADD R165, R165, 0x1, -R95.reuse ;  /* 0x00000001a5a5a824 */ /* 0x100fe400078e0a5f */
[----:B------:R-:W-:Y:S02]  /*3990*/  @!P6 IMAD.IADD R169, R169, 0x1, -R95 ;  /* 0x00000001a9a9e824 */ /* 0x000fe400078e0a5f */
[C---:B------:R-:W-:Y:S02]  /*39a0*/  IMAD R173, R95.reuse, R34, R38 ;  /* 0x000000225fad7224 */ /* 0x040fe400078e0226 */
[----:B------:R-:W-:Y:S01]  /*39b0*/  @!P3 IMAD.MOV R165, RZ, RZ, -R165 ;  /* 0x000000ffffa5b224 */ /* 0x000fe200078e0aa5 */
[----:B------:R-:W-:Y:S01]  /*39c0*/  ISETP.GT.U32.AND P3, PT, R95, R169, PT ;  /* 0x000000a95f00720c */ /* 0x000fe20003f64070 */
[----:B------:R-:W-:-:S04]  /*39d0*/  IMAD.HI.U32 R34, R93, R36, RZ ;  /* 0x000000245d227227 */ /* 0x000fc800078e00ff */
[----:B------:R-:W-:Y:S01]  /*39e0*/  @!P5 IMAD.IADD R167, R167, 0x1, -R95 ;  /* 0x00000001a7a7d824 */ /* 0x000fe200078e0a5f */
[----:B------:R-:W-:Y:S01]  /*39f0*/  ISETP.GT.U32.AND P5, PT, R95, R173, PT ;  /* 0x000000ad5f00720c */ /* 0x000fe20003fa4070 */
[----:B------:R-:W-:-:S04]  /*3a00*/  IMAD.MOV R34, RZ, RZ, -R34 ;  /* 0x000000ffff227224 */ /* 0x000fc800078e0a22 */
[----:B------:R-:W-:Y:S01]  /*3a10*/  IMAD R175, R95, R34, R36 ;  /* 0x000000225faf7224 */ /* 0x000fe200078e0224 */
[----:B------:R-:W-:Y:S01]  /*3a20*/  ISETP.GE.AND P6, PT, R44, RZ, PT ;  /* 0x000000ff2c00720c */ /* 0x000fe20003fc6270 */
[--C-:B------:R-:W-:Y:S01]  /*3a30*/  @!P3 IMAD.IADD R169, R169, 0x1, -R95.reuse ;  /* 0x00000001a9a9b824 */ /* 0x100fe200078e0a5f */
[----:B------:R-:W-:Y:S02]  /*3a40*/  LOP3.LUT R44, R94, 0x1a0, RZ, 0xfc, !PT ;  /* 0x000001a05e2c7812 */ /* 0x000fe400078efcff */
[----:B------:R-:W-:Y:S02]  /*3a50*/  ISETP.GT.U32.AND P3, PT, R95, R175, PT ;  /* 0x000000af5f00720c */ /* 0x000fe40003f64070 */
[----:B------:R-:W-:Y:S01]  /*3a60*/  IABS R38, R44 ;  /* 0x0000002c00267213 */ /* 0x000fe20000000000 */
[----:B------:R-:W-:Y:S02]  /*3a70*/  @!P5 IMAD.IADD R173, R173, 0x1, -R95 ;  /* 0x00000001adadd824 */ /* 0x000fe400078e0a5f */
[----:B------:R-:W-:Y:S01]  /*3a80*/  @!P4 IMAD.MOV R163, RZ, RZ, -R163 ;  /* 0x000000ffffa3c224 */ /* 0x000fe200078e0aa3 */
[----:B------:R-:W-:Y:S01]  /*3a90*/  ISETP.GT.U32.AND P4, PT, R95, R171, PT ;  /* 0x000000ab5f00720c */ /* 0x000fe20003f84070 */
[----:B------:R-:W-:Y:S01]  /*3aa0*/  IMAD.HI.U32 R34, R93, R38, RZ ;  /* 0x000000265d227227 */ /* 0x000fe200078e00ff */
[----:B------:R-:W-:-:S02]  /*3ab0*/  ISETP.GE.AND P2, PT, R46, RZ, PT ;  /* 0x000000ff2e00720c */ /* 0x000fc40003f46270 */
[----:B------:R-:W-:Y:S02]  /*3ac0*/  ISETP.GT.U32.AND P5, PT, R95, R173, PT ;  /* 0x000000ad5f00720c */ /* 0x000fe40003fa4070 */
[C---:B------:R-:W-:Y:S01]  /*3ad0*/  LOP3.LUT R52, R94.reuse, 0x1b0, RZ, 0xfc, !PT ;  /* 0x000001b05e347812 */ /* 0x040fe200078efcff */
[----:B------:R-:W-:Y:S02]  /*3ae0*/  IMAD.MOV R34, RZ, RZ, -R34 ;  /* 0x000000ffff227224 */ /* 0x000fe400078e0a22 */
[----:B------:R-:W-:Y:S01]  /*3af0*/  @!P3 IMAD.IADD R175, R175, 0x1, -R95 ;  /* 0x00000001afafb824 */ /* 0x000fe200078e0a5f */
[----:B------:R-:W-:Y:S01]  /*3b00*/  IABS R42, R52 ;  /* 0x00000034002a7213 */ /* 0x000fe20000000000 */
[C---:B------:R-:W-:Y:S01]  /*3b10*/  IMAD R177, R95.reuse, R34, R38 ;  /* 0x000000225fb17224 */ /* 0x040fe200078e0226 */
[----:B------:R-:W-:Y:S02]  /*3b20*/  LOP3.LUT R46, R94, 0x1a8, RZ, 0xfc, !PT ;  /* 0x000001a85e2e7812 */ /* 0x000fe400078efcff */
[----:B------:R-:W-:Y:S01]  /*3b30*/  ISETP.GT.U32.AND P3, PT, R95, R175, PT ;  /* 0x000000af5f00720c */ /* 0x000fe20003f64070 */
[----:B------:R-:W-:Y:S01]  /*3b40*/  IMAD.HI.U32 R34, R93, R42, RZ ;  /* 0x0000002a5d227227 */ /* 0x000fe200078e00ff */
[----:B------:R-:W-:-:S03]  /*3b50*/  IABS R40, R46 ;  /* 0x0000002e00287213 */ /* 0x000fc60000000000 */
[--C-:B------:R-:W-:Y:S02]  /*3b60*/  @!P4 IMAD.IADD R171, R171, 0x1, -R95.reuse ;  /* 0x00000001ababc824 */ /* 0x100fe400078e0a5f */
[----:B------:R-:W-:Y:S01]  /*3b70*/  @!P5 IMAD.IADD R173, R173, 0x1, -R95 ;  /* 0x00000001adadd824 */ /* 0x000fe200078e0a5f */
[----:B------:R-:W-:Y:S01]  /*3b80*/  ISETP.GE.AND P5, PT, R48, RZ, PT ;  /* 0x000000ff3000720c */ /* 0x000fe20003fa6270 */
[----:B------:R-:W-:Y:S01]  /*3b90*/  @!P2 IMAD.MOV R167, RZ, RZ, -R167 ;  /* 0x000000ffffa7a224 */ /* 0x000fe200078e0aa7 */
[C---:B------:R-:W-:Y:S01]  /*3ba0*/  ISETP.GT.U32.AND P2, PT, R95.reuse, R177, PT ;  /* 0x000000b15f00720c */ /* 0x040fe20003f44070 */
[----:B------:R-:W-:Y:S01]  /*3bb0*/  IMAD.MOV R34, RZ, RZ, -R34 ;  /* 0x000000ffff227224 */ /* 0x000fe200078e0a22 */
[----:B------:R-:W-:Y:S01]  /*3bc0*/  ISETP.GT.U32.AND P4, PT, R95, R171, PT ;  /* 0x000000ab5f00720c */ /* 0x000fe20003f84070 */
[----:B------:R-:W-:-:S04]  /*3bd0*/  IMAD.HI.U32 R36, R93, R40, RZ ;  /* 0x000000285d247227 */ /* 0x000fc800078e00ff */
[----:B------:R-:W-:Y:S02]  /*3be0*/  IMAD R181, R95, R34, R42 ;  /* 0x000000225fb57224 */ /* 0x000fe400078e022a */
[----:B------:R-:W-:Y:S02]  /*3bf0*/  IMAD.MOV R36, RZ, RZ, -R36 ;  /* 0x000000ffff247224 */ /* 0x000fe400078e0a24 */
[----:B------:R-:W-:Y:S01]  /*3c00*/  @!P3 IMAD.IADD R175, R175, 0x1, -R95 ;  /* 0x00000001afafb824 */ /* 0x000fe200078e0a5f */
[C---:B------:R-:W-:Y:S01]  /*3c10*/  ISETP.GT.U32.AND P3, PT, R95.reuse, R181, PT ;  /* 0x000000b55f00720c */ /* 0x040fe20003f64070 */
[----:B------:R-:W-:Y:S02]  /*3c20*/  IMAD R179, R95, R36, R40 ;  /* 0x000000245fb37224 */ /* 0x000fe400078e0228 */
[----:B------:R-:W-:Y:S01]  /*3c30*/  @!P5 IMAD.MOV R173, RZ, RZ, -R173 ;  /* 0x000000ffffadd224 */ /* 0x000fe200078e0aad */
[----:B------:R-:W-:Y:S01]  /*3c40*/  ISETP.GE.AND P5, PT, R44, RZ, PT ;  /* 0x000000ff2c00720c */ /* 0x000fe20003fa6270 */
[--C-:B------:R-:W-:Y:S01]  /*3c50*/  @!P2 IMAD.IADD R177, R177, 0x1, -R95.reuse ;  /* 0x00000001b1b1a824 */ /* 0x100fe200078e0a5f */
[----:B------:R-:W-:Y:S01]  /*3c60*/  LOP3.LUT R44, R94, 0x1b8, RZ, 0xfc, !PT ;  /* 0x000001b85e2c7812 */ /* 0x000fe200078efcff */
[----:B------:R-:W-:Y:S01]  /*3c70*/  @!P4 IMAD.IADD R171, R171, 0x1, -R95 ;  /* 0x00000001ababc824 */ /* 0x000fe200078e0a5f */
[----:B------:R-:W-:Y:S01]  /*3c80*/  ISETP.GE.AND P4, PT, R54, RZ, PT ;  /* 0x000000ff3600720c */ /* 0x000fe20003f86270 */
[----:B------:R-:W-:Y:S01]  /*3c90*/  @!P6 IMAD.MOV R169, RZ, RZ, -R169 ;  /* 0x000000ffffa9e224 */ /* 0x000fe200078e0aa9 */
[----:B------:R-:W-:-:S02]  /*3ca0*/  ISETP.GT.U32.AND P6, PT, R95, R179, PT ;  /* 0x000000b35f00720c */ /* 0x000fc40003fc4070 */
[----:B------:R-:W-:Y:S02]  /*3cb0*/  ISETP.GT.U32.AND P2, PT, R95, R177, PT ;  /* 0x000000b15f00720c */ /* 0x000fe40003f44070 */
[----:B------:R-:W-:Y:S01]  /*3cc0*/  IABS R38, R44 ;  /* 0x0000002c00267213 */ /* 0x000fe20000000000 */
[----:B------:R-:W-:Y:S01]  /*3cd0*/  @!P3 IMAD.IADD R181, R181, 0x1, -R95 ;  /* 0x00000001b5b5b824 */ /* 0x000fe200078e0a5f */
[C---:B------:R-:W-:Y:S02]  /*3ce0*/  LOP3.LUT R48, R94.reuse, 0x1c0, RZ, 0xfc, !PT ;  /* 0x000001c05e307812 */ /* 0x040fe400078efcff */
[----:B------:R-:W-:Y:S01]  /*3cf0*/  LOP3.LUT R54, R94, 0x1c8, RZ, 0xfc, !PT ;  /* 0x000001c85e367812 */ /* 0x000fe200078efcff */
[----:B------:R-:W-:Y:S01]  /*3d00*/  IMAD.HI.U32 R34, R93, R38, RZ ;  /* 0x000000265d227227 */ /* 0x000fe200078e00ff */
[----:B------:R-:W-:Y:S02]  /*3d10*/  IABS R40, R48 ;  /* 0x0000003000287213 */ /* 0x000fe40000000000 */
[----:B------:R-:W-:Y:S01]  /*3d20*/  IABS R42, R54 ;  /* 0x00000036002a7213 */ /* 0x000fe20000000000 */
[----:B------:R-:W-:Y:S01]  /*3d30*/  IMAD.MOV R34, RZ, RZ, -R34 ;  /* 0x000000ffff227224 */ /* 0x000fe200078e0a22 */
[----:B------:R-:W-:Y:S01]  /*3d40*/  ISETP.GT.U32.AND P3, PT, R95, R181, PT ;  /* 0x000000b55f00720c */ /* 0x000fe20003f64070 */
[----:B------:R-:W-:Y:S01]  /*3d50*/  @!P4 IMAD.MOV R171, RZ, RZ, -R171 ;  /* 0x000000ffffabc224 */ /* 0x000fe200078e0aab */
[----:B------:R-:W-:Y:S01]  /*3d60*/  ISETP.GE.AND P4, PT, R50, RZ, PT ;  /* 0x000000ff3200720c */ /* 0x000fe20003f86270 */
[----:B------:R-:W-:-:S02]  /*3d70*/  @!P6 IMAD.IADD R179, R179, 0x1, -R95 ;  /* 0x00000001b3b3e824 */ /* 0x000fc400078e0a5f */
[----:B------:R-:W-:Y:S01]  /*3d80*/  @!P2 IMAD.IADD R177, R177, 0x1, -R95 ;  /* 0x00000001b1b1a824 */ /* 0x000fe200078e0a5f */
[----:B------:R-:W-:Y:S01]  /*3d90*/  ISETP.GE.AND P2, PT, R52, RZ, PT ;  /* 0x000000ff3400720c */ /* 0x000fe20003f46270 */
[----:B------:R-:W-:Y:S02]  /*3da0*/  IMAD R34, R95, R34, R38 ;  /* 0x000000225f227224 */ /* 0x000fe400078e0226 */
[----:B------:R-:W-:Y:S01]  /*3db0*/  IMAD.HI.U32 R36, R93, R40, RZ ;  /* 0x000000285d247227 */ /* 0x000fe200078e00ff */
[----:B------:R-:W-:-:S03]  /*3dc0*/  ISETP.GT.U32.AND P6, PT, R95, R179, PT ;  /* 0x000000b35f00720c */ /* 0x000fc60003fc4070 */
[----:B------:R-:W-:-:S04]  /*3dd0*/  IMAD.HI.U32 R38, R93, R42, RZ ;  /* 0x0000002a5d267227 */ /* 0x000fc800078e00ff */
[----:B------:R-:W-:Y:S02]  /*3de0*/  IMAD.MOV R36, RZ, RZ, -R36 ;  /* 0x000000ffff247224 */ /* 0x000fe400078e0a24 */
[----:B------:R-:W-:Y:S02]  /*3df0*/  IMAD.MOV R38, RZ, RZ, -R38 ;  /* 0x000000ffff267224 */ /* 0x000fe400078e0a26 */
[----:B------:R-:W-:Y:S02]  /*3e00*/  IMAD R36, R95, R36, R40 ;  /* 0x000000245f247224 */ /* 0x000fe400078e0228 */
[----:B------:R-:W-:Y:S02]  /*3e10*/  @!P3 IMAD.IADD R181, R181, 0x1, -R95 ;  /* 0x00000001b5b5b824 */ /* 0x000fe400078e0a5f */
[C---:B------:R-:W-:Y:S02]  /*3e20*/  IMAD R38, R95.reuse, R38, R42 ;  /* 0x000000265f267224 */ /* 0x040fe400078e022a */
[----:B------:R-:W-:Y:S01]  /*3e30*/  @!P5 IMAD.MOV R177, RZ, RZ, -R177 ;  /* 0x000000ffffb1d224 */ /* 0x000fe200078e0ab1 */
[C---:B------:R-:W-:Y:S01]  /*3e40*/  ISETP.GT.U32.AND P5, PT, R95.reuse, R34, PT ;  /* 0x000000225f00720c */ /* 0x040fe20003fa4070 */
[----:B------:R-:W-:Y:S01]  /*3e50*/  @!P4 IMAD.MOV R175, RZ, RZ, -R175 ;  /* 0x000000ffffafc224 */ /* 0x000fe200078e0aaf */
[----:B------:R-:W-:Y:S01]  /*3e60*/  ISETP.GE.AND P4, PT, R46, RZ, PT ;  /* 0x000000ff2e00720c */ /* 0x000fe20003f86270 */
[----:B------:R-:W-:Y:S01]  /*3e70*/  @!P2 IMAD.MOV R181, RZ, RZ, -R181 ;  /* 0x000000ffffb5a224 */ /* 0x000fe200078e0ab5 */
[----:B------:R-:W-:-:S02]  /*3e80*/  ISETP.GT.U32.AND P3, PT, R95, R36, PT ;  /* 0x000000245f00720c */ /* 0x000fc40003f64070 */
[----:B------:R-:W-:Y:S02]  /*3e90*/  ISETP.GT.U32.AND P2, PT, R95, R38, PT ;  /* 0x000000265f00720c */ /* 0x000fe40003f44070 */
[----:B------:R-:W-:Y:S01]  /*3ea0*/  LOP3.LUT R52, R94, 0x1d0, RZ, 0xfc, !PT ;  /* 0x000001d05e347812 */ /* 0x000fe200078efcff */
[--C-:B------:R-:W-:Y:S01]  /*3eb0*/  @!P6 IMAD.IADD R179, R179, 0x1, -R95.reuse ;  /* 0x00000001b3b3e824 */ /* 0x100fe200078e0a5f */
[----:B------:R-:W-:Y:S02]  /*3ec0*/  ISETP.GE.AND P6, PT, R44, RZ, PT ;  /* 0x000000ff2c00720c */ /* 0x000fe40003fc6270 */
[----:B------:R-:W-:Y:S01]  /*3ed0*/  IABS R44, R52 ;  /* 0x00000034002c7213 */ /* 0x000fe20000000000 */
[----:B------:R-:W-:Y:S01]  /*3ee0*/  @!P5 IMAD.IADD R34, R34, 0x1, -R95 ;  /* 0x000000012222d824 */ /* 0x000fe200078e0a5f */
[----:B------:R-:W-:Y:S01]  /*3ef0*/  LOP3.LUT R58, R94, 0x1e0, RZ, 0xfc, !PT ;  /* 0x000001e05e3a7812 */ /* 0x000fe200078efcff */
[----:B------:R-:W-:Y:S02]  /*3f00*/  @!P4 IMAD.MOV R179, RZ, RZ, -R179 ;  /* 0x000000ffffb3c224 */ /* 0x000fe400078e0ab3 */
[----:B------:R-:W-:Y:S01]  /*3f10*/  IMAD.HI.U32 R40, R93, R44, RZ ;  /* 0x0000002c5d287227 */ /* 0x000fe200078e00ff */
[----:B------:R-:W-:-:S02]  /*3f20*/  ISETP.GE.AND P4, PT, R48, RZ, PT ;  /* 0x000000ff3000720c */ /* 0x000fc40003f86270 */
[----:B------:R-:W-:Y:S01]  /*3f30*/  IABS R48, R58 ;  /* 0x0000003a00307213 */ /* 0x000fe20000000000 */
[--C-:B------:R-:W-:Y:S02]  /*3f40*/  @!P3 IMAD.IADD R36, R36, 0x1, -R95.reuse ;  /* 0x000000012424b824 */ /* 0x100fe400078e0a5f */
[----:B------:R-:W-:Y:S02]  /*3f50*/  @!P2 IMAD.IADD R38, R38, 0x1, -R95 ;  /* 0x000000012626a824 */ /* 0x000fe400078e0a5f */
[----:B------:R-:W-:Y:S01]  /*3f60*/  IMAD.MOV R40, RZ, RZ, -R40 ;  /* 0x000000ffff287224 */ /* 0x000fe200078e0a28 */
[----:B------:R-:W-:Y:S02]  /*3f70*/  LOP3.LUT R56, R94, 0x1d8, RZ, 0xfc, !PT ;  /* 0x000001d85e387812 */ /* 0x000fe400078efcff */
[C---:B------:R-:W-:Y:S01]  /*3f80*/  ISETP.GT.U32.AND P5, PT, R95.reuse, R34, PT ;  /* 0x000000225f00720c */ /* 0x040fe20003fa4070 */
[C---:B------:R-:W-:Y:S01]  /*3f90*/  IMAD R40, R95.reuse, R40, R44 ;  /* 0x000000285f287224 */ /* 0x040fe200078e022c */
[----:B------:R-:W-:Y:S01]  /*3fa0*/  ISETP.GT.U32.AND P3, PT, R95, R36, PT ;  /* 0x000000245f00720c */ /* 0x000fe20003f64070 */
[----:B------:R-:W-:Y:S01]  /*3fb0*/  IMAD.HI.U32 R44, R93, R48, RZ ;  /* 0x000000305d2c7227 */ /* 0x000fe200078e00ff */
[----:B------:R-:W-:-:S02]  /*3fc0*/  ISETP.GT.U32.AND P2, PT, R95, R38, PT ;  /* 0x000000265f00720c */ /* 0x000fc40003f44070 */
[----:B------:R-:W-:Y:S01]  /*3fd0*/  IABS R46, R56 ;  /* 0x00000038002e7213 */ /* 0x000fe20000000000 */
[----:B------:R-:W-:-:S04]  /*3fe0*/  IMAD.MOV R44, RZ, RZ, -R44 ;  /* 0x000000ffff2c7224 */ /* 0x000fc800078e0a2c */
[----:B------:R-:W-:-:S04]  /*3ff0*/  IMAD.HI.U32 R42, R93, R46, RZ ;  /* 0x0000002e5d2a7227 */ /* 0x000fc800078e00ff */
[C---:B------:R-:W-:Y:S02]  /*4000*/  IMAD R83, R95.reuse, R44, R48 ;  /* 0x0000002c5f537224 */ /* 0x040fe400078e0230 */
[----:B------:R-:W-:Y:S02]  /*4010*/  IMAD.MOV R42, RZ, RZ, -R42 ;  /* 0x000000ffff2a7224 */ /* 0x000fe400078e0a2a */
[--C-:B------:R-:W-:Y:S02]  /*4020*/  @!P5 IMAD.IADD R34, R34, 0x1, -R95.reuse ;  /* 0x000000012222d824 */ /* 0x100fe400078e0a5f */
[--C-:B------:R-:W-:Y:S01]  /*4030*/  @!P3 IMAD.IADD R36, R36, 0x1, -R95.reuse ;  /* 0x000000012424b824 */ /* 0x100fe200078e0a5f */
[C---:B------:R-:W-:Y:S01]  /*4040*/  ISETP.GT.U32.AND P3, PT, R95.reuse, R40, PT ;  /* 0x000000285f00720c */ /* 0x040fe20003f64070 */
[----:B------:R-:W-:Y:S01]  /*4050*/  @!P2 IMAD.IADD R38, R38, 0x1, -R95 ;  /* 0x000000012626a824 */ /* 0x000fe200078e0a5f */
[C---:B------:R-:W-:Y:S01]  /*4060*/  ISETP.GT.U32.AND P2, PT, R95.reuse, R83, PT ;  /* 0x000000535f00720c */ /* 0x040fe20003f44070 */
[----:B------:R-:W-:Y:S01]  /*4070*/  IMAD R42, R95, R42, R46 ;  /* 0x0000002a5f2a7224 */ /* 0x000fe200078e022e */
[----:B------:R-:W-:Y:S01]  /*4080*/  LOP3.LUT R60, R94, 0x1e8, RZ, 0xfc, !PT ;  /* 0x000001e85e3c7812 */ /* 0x000fe200078efcff */
[----:B------:R-:W-:-:S02]  /*4090*/  IMAD.MOV.U32 R183, RZ, RZ, R34 ;  /* 0x000000ffffb77224 */ /* 0x000fc400078e0022 */
[----:B------:R-:W-:Y:S01]  /*40a0*/  IMAD.MOV.U32 R185, RZ, RZ, R36 ;  /* 0x000000ffffb97224 */ /* 0x000fe200078e0024 */
[----:B------:R-:W-:Y:S01]  /*40b0*/  IABS R50, R60 ;  /* 0x0000003c00327213 */ /* 0x000fe20000000000 */
[----:B------:R-:W-:Y:S01]  /*40c0*/  @!P6 IMAD.MOV R183, RZ, RZ, -R183 ;  /* 0x000000ffffb7e224 */ /* 0x000fe200078e0ab7 */
[----:B------:R-:W-:Y:S01]  /*40d0*/  ISETP.GT.U32.AND P6, PT, R95, R42, PT ;  /* 0x0000002a5f00720c */ /* 0x000fe20003fc4070 */
[----:B------:R-:W-:Y:S01]  /*40e0*/  @!P4 IMAD.MOV R185, RZ, RZ, -R185 ;  /* 0x000000ffffb9c224 */ /* 0x000fe200078e0ab9 */
[----:B------:R-:W-:Y:S01]  /*40f0*/  ISETP.GE.AND P4, PT, R52, RZ, PT ;  /* 0x000000ff3400720c */ /* 0x000fe20003f86270 */
[----:B------:R-:W-:Y:S01]  /*4100*/  IMAD.HI.U32 R46, R93, R50, RZ ;  /* 0x000000325d2e7227 */ /* 0x000fe200078e00ff */
[----:B------:R-:W-:Y:S02]  /*4110*/  LOP3.LUT R52, R94, 0x1f0, RZ, 0xfc, !PT ;  /* 0x000001f05e347812 */ /* 0x000fe400078efcff */
[----:B------:R-:W-:Y:S01]  /*4120*/  ISETP.GE.AND P5, PT, R54, RZ, PT ;  /* 0x000000ff3600720c */ /* 0x000fe20003fa6270 */
[--C-:B------:R-:W-:Y:S01]  /*4130*/  @!P3 IMAD.IADD R40, R40, 0x1, -R95.reuse ;  /* 0x000000012828b824 */ /* 0x100fe200078e0a5f */
[----:B------:R-:W-:Y:S01]  /*4140*/  IABS R44, R52 ;  /* 0x00000034002c7213 */ /* 0x000fe20000000000 */
[----:B------:R-:W-:-:S02]  /*4150*/  @!P2 IMAD.IADD R83, R83, 0x1, -R95 ;  /* 0x000000015353a824 */ /* 0x000fc400078e0a5f */
[----:B------:R-:W-:Y:S01]  /*4160*/  IMAD.MOV R46, RZ, RZ, -R46 ;  /* 0x000000ffff2e7224 */ /* 0x000fe200078e0a2e */
[C---:B------:R-:W-:Y:S01]  /*4170*/  ISETP.GT.U32.AND P3, PT, R95.reuse, R40, PT ;  /* 0x000000285f00720c */ /* 0x040fe20003f64070 */
[----:B------:R-:W-:Y:S01]  /*4180*/  @!P6 IMAD.IADD R42, R42, 0x1, -R95 ;  /* 0x000000012a2ae824 */ /* 0x000fe200078e0a5f */
[C---:B------:R-:W-:Y:S01]  /*4190*/  ISETP.GT.U32.AND P2, PT, R95.reuse, R83, PT ;  /* 0x000000535f00720c */ /* 0x040fe20003f44070 */
[----:B------:R-:W-:Y:S01]  /*41a0*/  IMAD R85, R95, R46, R50 ;  /* 0x0000002e5f557224 */ /* 0x000fe200078e0232 */
[----:B------:R-:W-:Y:S01]  /*41b0*/  LOP3.LUT R50, R94, 0x1f8, RZ, 0xfc, !PT ;  /* 0x000001f85e327812 */ /* 0x000fe200078efcff */
[----:B------:R-:W-:Y:S01]  /*41c0*/  IMAD.HI.U32 R34, R93, R44, RZ ;  /* 0x0000002c5d227227 */ /* 0x000fe200078e00ff */
[----:B------:R-:W-:Y:S02]  /*41d0*/  ISETP.GT.U32.AND P6, PT, R95, R42, PT ;  /* 0x0000002a5f00720c */ /* 0x000fe40003fc4070 */
[----:B------:R-:W-:Y:S01]  /*41e0*/  IABS R46, R50 ;  /* 0x00000032002e7213 */ /* 0x000fe20000000000 */
[----:B------:R-:W-:-:S02]  /*41f0*/  IMAD.MOV R34, RZ, RZ, -R34 ;  /* 0x000000ffff227224 */ /* 0x000fc400078e0a22 */
[----:B------:R-:W-:Y:S01]  /*4200*/  @!P5 IMAD.MOV R38, RZ, RZ, -R38 ;  /* 0x000000ffff26d224 */ /* 0x000fe200078e0a26 */
[----:B------:R-:W-:Y:S01]  /*4210*/  ISETP.GE.AND P5, PT, R56, RZ, PT ;  /* 0x000000ff3800720c */ /* 0x000fe20003fa6270 */
[----:B------:R-:W-:Y:S02]  /*4220*/  IMAD R44, R95, R34, R44 ;  /* 0x000000225f2c7224 */ /* 0x000fe400078e022c */
[----:B------:R-:W-:-:S04]  /*4230*/  IMAD.HI.U32 R36, R93, R46, RZ ;  /* 0x0000002e5d247227 */ /* 0x000fc800078e00ff */
[--C-:B------:R-:W-:Y:S01]  /*4240*/  @!P3 IMAD.IADD R40, R40, 0x1, -R95.reuse ;  /* 0x000000012828b824 */ /* 0x100fe200078e0a5f */
[----:B------:R-:W-:Y:S01]  /*4250*/  ISETP.GT.U32.AND P3, PT, R95, R85, PT ;  /* 0x000000555f00720c */ /* 0x000fe20003f64070 */
[--C-:B------:R-:W-:Y:S01]  /*4260*/  @!P2 IMAD.IADD R83, R83, 0x1, -R95.reuse ;  /* 0x000000015353a824 */ /* 0x100fe200078e0a5f */
[C---:B------:R-:W-:Y:S01]  /*4270*/  ISETP.GT.U32.AND P2, PT, R95.reuse, R44, PT ;  /* 0x0000002c5f00720c */ /* 0x040fe20003f44070 */
[----:B------:R-:W-:Y:S02]  /*4280*/  IMAD.MOV R36, RZ, RZ, -R36 ;  /* 0x000000ffff247224 */ /* 0x000fe400078e0a24 */
[----:B------:R-:W-:Y:S02]  /*4290*/  @!P6 IMAD.IADD R42, R42, 0x1, -R95 ;  /* 0x000000012a2ae824 */ /* 0x000fe400078e0a5f */
[----:B------:R-:W-:Y:S02]  /*42a0*/  IMAD R79, R95, R36, R46 ;  /* 0x000000245f4f7224 */ /* 0x000fe400078e022e */
[----:B------:R-:W-:-:S03]  /*42b0*/  @!P5 IMAD.MOV R42, RZ, RZ, -R42 ;  /* 0x000000ffff2ad224 */ /* 0x000fc600078e0a2a */
[----:B------:R-:W-:Y:S01]  /*42c0*/  ISETP.GT.U32.AND P5, PT, R95, R79, PT ;  /* 0x0000004f5f00720c */ /* 0x000fe20003fa4070 */
[--C-:B------:R-:W-:Y:S01]  /*42d0*/  @!P3 IMAD.IADD R85, R85, 0x1, -R95.reuse ;  /* 0x000000015555b824 */ /* 0x100fe200078e0a5f */
[----:B------:R-:W-:Y:S01]  /*42e0*/  LOP3.LUT R104, R94, 0x4, RZ, 0xfc, !PT ;  /* 0x000000045e687812 */ /* 0x000fe200078efcff */
[----:B------:R-:W-:Y:S01]  /*42f0*/  @!P2 IMAD.IADD R44, R44, 0x1, -R95 ;  /* 0x000000012c2ca824 */ /* 0x000fe200078e0a5f */
[----:B------:R-:W-:Y:S02]  /*4300*/  LOP3.LUT R100, R94, 0x14, RZ, 0xfc, !PT ;  /* 0x000000145e647812 */ /* 0x000fe400078efcff */
[----:B------:R-:W-:Y:S02]  /*4310*/  IABS R96, R104 ;  /* 0x0000006800607213 */ /* 0x000fe40000000000 */
[C---:B------:R-:W-:Y:S02]  /*4320*/  ISETP.GT.U32.AND P3, PT, R95.reuse, R85, PT ;  /* 0x000000555f00720c */ /* 0x040fe40003f64070 */
[----:B------:R-:W-:Y:S01]  /*4330*/  ISETP.GT.U32.AND P2, PT, R95, R44, PT ;  /* 0x0000002c5f00720c */ /* 0x000fe20003f44070 */
[----:B------:R-:W-:Y:S01]  /*4340*/  IMAD.HI.U32 R34, R93, R96, RZ ;  /* 0x000000605d227227 */ /* 0x000fe200078e00ff */
[----:B------:R-:W-:-:S03]  /*4350*/  IABS R82, R100 ;  /* 0x0000006400527213 */ /* 0x000fc60000000000 */
[----:B------:R-:W-:Y:S02]  /*4360*/  @!P5 IMAD.IADD R79, R79, 0x1, -R95 ;  /* 0x000000014f4fd824 */ /* 0x000fe400078e0a5f */
[----:B------:R-:W-:Y:S02]  /*4370*/  IMAD.MOV R46, RZ, RZ, -R34 ;  /* 0x000000ffff2e7224 */ /* 0x000fe400078e0a22 */
[----:B------:R-:W-:Y:S01]  /*4380*/  IMAD.HI.U32 R34, R93, R82, RZ ;  /* 0x000000525d227227 */ /* 0x000fe200078e00ff */
[----:B------:R-:W-:-:S03]  /*4390*/  ISETP.GT.U32.AND P5, PT, R95, R79, PT ;  /* 0x0000004f5f00720c */ /* 0x000fc60003fa4070 */
[----:B------:R-:W-:Y:S01]  /*43a0*/  @!P4 IMAD.MOV R40, RZ, RZ, -R40 ;  /* 0x000000ffff28c224 */ /* 0x000fe200078e0a28 */
[----:B------:R-:W-:Y:S01]  /*43b0*/  ISETP.GE.AND P4, PT, R58, RZ, PT ;  /* 0x000000ff3a00720c */ /* 0x000fe20003f86270 */
[--C-:B------:R-:W-:Y:S01]  /*43c0*/  @!P3 IMAD.IADD R85, R85, 0x1, -R95.reuse ;  /* 0x000000015555b824 */ /* 0x100fe200078e0a5f */
[----:B------:R-:W-:Y:S01]  /*43d0*/  LOP3.LUT R105, R94, 0xc, RZ, 0xfc, !PT ;  /* 0x0000000c5e697812 */ /* 0x000fe200078efcff */
[----:B------:R-:W-:Y:S01]  /*43e0*/  IMAD.MOV R34, RZ, RZ, -R34 ;  /* 0x000000ffff227224 */ /* 0x000fe200078e0a22 */
[----:B------:R-:W-:Y:S01]  /*43f0*/  ISETP.GE.AND P3, PT, R50, RZ, PT ;  /* 0x000000ff3200720c */ /* 0x000fe20003f66270 */
[----:B------:R-:W-:Y:S01]  /*4400*/  @!P2 IMAD.IADD R44, R44, 0x1, -R95 ;  /* 0x000000012c2ca824 */ /* 0x000fe200078e0a5f */
[----:B------:R-:W-:Y:S02]  /*4410*/  ISETP.NE.AND P2, PT, R77, RZ, PT ;  /* 0x000000ff4d00720c */ /* 0x000fe40003f45270 */
[----:B------:R-:W-:Y:S01]  /*4420*/  LOP3.LUT R80, RZ, R77, RZ, 0x33, !PT ;  /* 0x0000004dff507212 */ /* 0x000fe200078e33ff */
[----:B------:R-:W-:Y:S01]  /*4430*/  IMAD R82, R95, R34, R82 ;  /* 0x000000225f527224 */ /* 0x000fe200078e0252 */
[----:B------:R-:W-:-:S02]  /*4440*/  IABS R48, R105 ;  /* 0x0000006900307213 */ /* 0x000fc40000000000 */
[C---:B------:R-:W-:Y:S01]  /*4450*/  SEL R34, R80.reuse, R33, !P2 ;  /* 0x0000002150227207 */ /* 0x040fe20005000000 */
[----:B------:R-:W-:Y:S01]  /*4460*/  @!P5 IMAD.IADD R79, R79, 0x1, -R95 ;  /* 0x000000014f4fd824 */ /* 0x000fe200078e0a5f */
[----:B------:R-:W-:Y:S01]  /*4470*/  SEL R37, R80, R37, !P2 ;  /* 0x0000002550257207 */ /* 0x000fe20005000000 */
[----:B------:R-:W-:-:S04]  /*4480*/  IMAD.HI.U32 R36, R93, R48, RZ ;  /* 0x000000305d247227 */ /* 0x000fc800078e00ff */
[----:B------:R-:W-:Y:S02]  /*4490*/  IMAD R34, R34, UR8, RZ ;  /* 0x0000000822227c24 */ /* 0x000fe4000f8e02ff */
[----:B------:R-:W-:Y:S01]  /*44a0*/  @!P4 IMAD.MOV R83, RZ, RZ, -R83 ;  /* 0x000000ffff53c224 */ /* 0x000fe200078e0a53 */
[----:B------:R-:W-:Y:S01]  /*44b0*/  ISETP.GE.AND P4, PT, R52, RZ, PT ;  /* 0x000000ff3400720c */ /* 0x000fe20003f86270 */
[----:B------:R-:W-:Y:S01]  /*44c0*/  IMAD.MOV R36, RZ, RZ, -R36 ;  /* 0x000000ffff247224 */ /* 0x000fe200078e0a24 */
[C---:B------:R-:W-:Y:S01]  /*44d0*/  SEL R35, R80.reuse, R35, !P2 ;  /* 0x0000002350237207 */ /* 0x040fe20005000000 */
[----:B------:R-:W-:Y:S01]  /*44e0*/  @!P3 IMAD.MOV R79, RZ, RZ, -R79 ;  /* 0x000000ffff4fb224 */ /* 0x000fe200078e0a4f */
[----:B------:R-:W-:Y:S01]  /*44f0*/  SEL R41, R80, R41, !P2 ;  /* 0x0000002950297207 */ /* 0x000fe20005000000 */
[----:B------:R-:W-:Y:S01]  /*4500*/  IMAD R37, R37, UR8, RZ ;  /* 0x0000000825257c24 */ /* 0x000fe2000f8e02ff */
[----:B------:R-:W-:Y:S01]  /*4510*/  IADD3 R33, P3, PT, R34, R122, RZ ;  /* 0x0000007a22217210 */ /* 0x000fe20007f7e0ff */
[----:B------:R-:W-:Y:S01]  /*4520*/  IMAD R81, R95, R36, R48 ;  /* 0x000000245f517224 */ /* 0x000fe200078e0230 */
[----:B------:R-:W-:Y:S01]  /*4530*/  SEL R45, R80, R45, !P2 ;  /* 0x0000002d502d7207 */ /* 0x000fe20005000000 */
[----:B------:R-:W-:Y:S01]  /*4540*/  IMAD R36, R35, UR8, RZ ;  /* 0x0000000823247c24 */ /* 0x000fe2000f8e02ff */
[----:B------:R-:W-:Y:S01]  /*4550*/  LEA.HI.X.SX32 R34, R34, R121, 0x1, P3 ;  /* 0x0000007922227211 */ /* 0x000fe200018f0eff */
[----:B------:R-:W-:Y:S01]  /*4560*/  IMAD R41, R41, UR8, RZ ;  /* 0x0000000829297c24 */ /* 0x000fe2000f8e02ff */
[----:B------:R-:W-:Y:S01]  /*4570*/  IADD3 R35, P3, PT, R37, R122, RZ ;  /* 0x0000007a25237210 */ /* 0x000fe20007f7e0ff */
[----:B------:R-:W-:Y:S01]  /*4580*/  IMAD.MOV.U32 R77, RZ, RZ, R44 ;  /* 0x000000ffff4d7224 */ /* 0x000fe200078e002c */
[----:B------:R-:W-:-:S02]  /*4590*/  SEL R39, R80, R39, !P2 ;  /* 0x0000002750277207 */ /* 0x000fc40005000000 */
[C---:B------:R-:W-:Y:S01]  /*45a0*/  SEL R76, R80.reuse, R87, !P2 ;  /* 0x00000057504c7207 */ /* 0x040fe20005000000 */
[----:B------:R-:W-:Y:S01]  /*45b0*/  @!P4 IMAD.MOV R77, RZ, RZ, -R77 ;  /* 0x000000ffff4dc224 */ /* 0x000fe200078e0a4d */
[C---:B------:R-:W-:Y:S01]  /*45c0*/  SEL R144, R80.reuse, R101, !P2 ;  /* 0x0000006550907207 */ /* 0x040fe20005000000 */
[----:B------:R-:W-:Y:S01]  /*45d0*/  IMAD R45, R45, UR8, RZ ;  /* 0x000000082d2d7c24 */ /* 0x000fe2000f8e02ff */
[C---:B------:R-:W-:Y:S02]  /*45e0*/  SEL R87, R80.reuse, R38, !P2 ;  /* 0x0000002650577207 */ /* 0x040fe40005000000 */
[----:B------:R-:W-:Y:S01]  /*45f0*/  LEA.HI.X.SX32 R37, R37, R121, 0x1, P3 ;  /* 0x0000007925257211 */ /* 0x000fe200018f0eff */
[----:B------:R-:W-:Y:S01]  /*4600*/  IMAD R39, R39, UR8, RZ ;  /* 0x0000000827277c24 */ /* 0x000fe2000f8e02ff */
[C---:B------:R-:W-:Y:S02]  /*4610*/  SEL R49, R80.reuse, R49, !P2 ;  /* 0x0000003150317207 */ /* 0x040fe40005000000 */
[----:B------:R-:W-:-:S02]  /*4620*/  SEL R101, R80, R171, !P2 ;  /* 0x000000ab50657207 */ /* 0x000fc40005000000 */
[-C--:B------:R-:W-:Y:S02]  /*4630*/  IADD3 R38, P3, PT, R41, R122.reuse, RZ ;  /* 0x0000007a29267210 */ /* 0x080fe40007f7e0ff */
[----:B------:R-:W-:Y:S02]  /*4640*/  SEL R43, R80, R43, !P2 ;  /* 0x0000002b502b7207 */ /* 0x000fe40005000000 */
[----:B------:R-:W-:Y:S02]  /*4650*/  IADD3 R171, P4, PT, R36, R122, RZ ;  /* 0x0000007a24ab7210 */ /* 0x000fe40007f9e0ff */
[C---:B------:R-:W-:Y:S01]  /*4660*/  SEL R136, R80.reuse, R97, !P2 ;  /* 0x0000006150887207 */ /* 0x040fe20005000000 */
[----:B------:R-:W-:Y:S01]  /*4670*/  IMAD R49, R49, UR8, RZ ;  /* 0x0000000831317c24 */ /* 0x000fe2000f8e02ff */
[C---:B------:R-:W-:Y:S02]  /*4680*/  SEL R97, R80.reuse, R175, !P2 ;  /* 0x000000af50617207 */ /* 0x040fe40005000000 */
[----:B------:R-:W-:-:S02]  /*4690*/  SEL R84, R80, R42, !P2 ;  /* 0x0000002a50547207 */ /* 0x000fc40005000000 */
[----:B------:R-:W-:Y:S01]  /*46a0*/  LEA.HI.X.SX32 R41, R41, R121, 0x1, P3 ;  /* 0x0000007929297211 */ /* 0x000fe200018f0eff */
[----:B------:R-:W-:Y:S01]  /*46b0*/  IMAD R43, R43, UR8, RZ ;  /* 0x000000082b2b7c24 */ /* 0x000fe2000f8e02ff */
[----:B------:R-:W-:Y:S02]  /*46c0*/  SEL R53, R80, R53, !P2 ;  /* 0x0000003550357207 */ /* 0x000fe40005000000 */
[----:B------:R-:W-:Y:S02]  /*46d0*/  LEA.HI.X.SX32 R175, R36, R121, 0x1, P4 ;  /* 0x0000007924af7211 */ /* 0x000fe400020f0eff */
[-C--:B------:R-:W-:Y:S02]  /*46e0*/  IADD3 R42, P3, PT, R45, R122.reuse, RZ ;  /* 0x0000007a2d2a7210 */ /* 0x080fe40007f7e0ff */
[C---:B------:R-:W-:Y:S02]  /*46f0*/  SEL R47, R80.reuse, R47, !P2 ;  /* 0x0000002f502f7207 */ /* 0x040fe40005000000 */
[----:B------:R-:W-:Y:S01]  /*4700*/  IADD3 R36, P4, PT, R39, R122, RZ ;  /* 0x0000007a27247210 */ /* 0x000fe20007f9e0ff */
[----:B------:R-:W-:Y:S01]  /*4710*/  IMAD R96, R95, R46, R96 ;  /* 0x0000002e5f607224 */ /* 0x000fe200078e0260 */
[----:B------:R-:W-:Y:S01]  /*4720*/  LEA.HI.X.SX32 R45, R45, R121, 0x1, P3 ;  /* 0x000000792d2d7211 */ /* 0x000fe200018f0eff */
[----:B------:R-:W-:Y:S01]  /*4730*/  IMAD R53, R53, UR8, RZ ;  /* 0x0000000835357c24 */ /* 0x000fe2000f8e02ff */
[C---:B------:R-:W-:Y:S01]  /*4740*/  SEL R57, R80.reuse, R57, !P2 ;  /* 0x0000003950397207 */ /* 0x040fe20005000000 */
[----:B------:R-:W-:Y:S01]  /*4750*/  IMAD R47, R47, UR8, RZ ;  /* 0x000000082f2f7c24 */ /* 0x000fe2000f8e02ff */
[----:B------:R-:W-:-:S02]  /*4760*/  SEL R86, R80, R40, !P2 ;  /* 0x0000002850567207 */ /* 0x000fc40005000000 */
[----:B------:R-:W-:Y:S02]  /*4770*/  LEA.HI.X.SX32 R39, R39, R121, 0x1, P4 ;  /* 0x0000007927277211 */ /* 0x000fe400020f0eff */
[-C--:B------:R-:W-:Y:S02]  /*4780*/  IADD3 R46, P3, PT, R49, R122.reuse, RZ ;  /* 0x0000007a312e7210 */ /* 0x080fe40007f7e0ff */
[C---:B------:R-:W-:Y:S02]  /*4790*/  SEL R51, R80.reuse, R51, !P2 ;  /* 0x0000003350337207 */ /* 0x040fe40005000000 */
[----:B------:R-:W-:Y:S01]  /*47a0*/  IADD3 R40, P4, PT, R43, R122, RZ ;  /* 0x0000007a2b287210 */ /* 0x000fe20007f9e0ff */
[----:B------:R-:W-:Y:S01]  /*47b0*/  IMAD R57, R57, UR8, RZ ;  /* 0x0000000839397c24 */ /* 0x000fe2000f8e02ff */
[----:B------:R-:W-:Y:S01]  /*47c0*/  LEA.HI.X.SX32 R49, R49, R121, 0x1, P3 ;  /* 0x0000007931317211 */ /* 0x000fe200018f0eff */
        /* <DEDUP_REMOVED lines=28> */
[----:B------:R-:W-:Y:S02]  /*4990*/  SEL R67, R80, R67, !P2 ;  /* 0x0000004350437207 */ /* 0x000fe40005000000 */
[----:B------:R-:W-:Y:S01]  /*49a0*/  IADD3 R56, P4, PT, R59, R122, RZ ;  /* 0x0000007a3b387210 */ /* 0x000fe20007f9e0ff */
[----:B------:R-:W-:Y:S01]  /*49b0*/  IMAD R73, R73, UR8, RZ ;  /* 0x0000000849497c24 */ /* 0x000fe2000f8e02ff */
[----:B------:R-:W-:Y:S01]  /*49c0*/  LEA.HI.X.SX32 R65, R65, R121, 0x1, P3 ;  /* 0x0000007941417211 */ /* 0x000fe200018f0eff */
[----:B------:R-:W-:Y:S01]  /*49d0*/  IMAD R67, R67, UR8, RZ ;  /* 0x0000000843437c24 */ /* 0x000fe2000f8e02ff */
[----:B------:R-:W-:-:S02]  /*49e0*/  ISETP.GE.AND P6, PT, R60, RZ, PT ;  /* 0x000000ff3c00720c */ /* 0x000fc40003fc6270 */
[----:B------:R-:W-:Y:S02]  /*49f0*/  LEA.HI.X.SX32 R59, R59, R121, 0x1, P4 ;  /* 0x000000793b3b7211 */ /* 0x000fe400020f0eff */
[-C--:B------:R-:W-:Y:S02]  /*4a00*/  IADD3 R66, P3, PT, R69, R122.reuse, RZ ;  /* 0x0000007a45427210 */ /* 0x080fe40007f7e0ff */
[----:B------:R-:W-:Y:S02]  /*4a10*/  SEL R71, R80, R71, !P2 ;  /* 0x0000004750477207 */ /* 0x000fe40005000000 */
        /* <DEDUP_REMOVED lines=10> */
[C---:B------:R-:W-:Y:S02]  /*4ac0*/  SEL R133, R80.reuse, R133, !P2 ;  /* 0x0000008550857207 */ /* 0x040fe40005000000 */
[----:B------:R-:W-:Y:S01]  /*4ad0*/  LEA.HI.X.SX32 R73, R73, R121, 0x1, P3 ;  /* 0x0000007949497211 */ /* 0x000fe200018f0eff */
[----:B------:R-:W-:Y:S01]  /*4ae0*/  IMAD R75, R75, UR8, RZ ;  /* 0x000000084b4b7c24 */ /* 0x000fe2000f8e02ff */
[----:B------:R-:W-:-:S02]  /*4af0*/  SEL R140, R80, R99, !P2 ;  /* 0x00000063508c7207 */ /* 0x000fc40005000000 */
[----:B------:R-:W-:Y:S02]  /*4b00*/  LEA.HI.X.SX32 R67, R67, R121, 0x1, P4 ;  /* 0x0000007943437211 */ /* 0x000fe400020f0eff */
[-C--:B------:R-:W-:Y:S02]  /*4b10*/  IADD3 R74, P3, PT, R76, R122.reuse, RZ ;  /* 0x0000007a4c4a7210 */ /* 0x080fe40007f7e0ff */
[C---:B------:R-:W-:Y:S02]  /*4b20*/  SEL R128, R80.reuse, R89, !P2 ;  /* 0x0000005950807207 */ /* 0x040fe40005000000 */
[----:B------:R-:W-:Y:S02]  /*4b30*/  IADD3 R68, P4, PT, R71, R122, RZ ;  /* 0x0000007a47447210 */ /* 0x000fe40007f9e0ff */
[C---:B------:R-:W-:Y:S01]  /*4b40*/  SEL R92, R80.reuse, R177, !P2 ;  /* 0x000000b1505c7207 */ /* 0x040fe20005000000 */
[----:B------:R-:W-:Y:S01]  /*4b50*/  IMAD R177, R133, UR8, RZ ;  /* 0x0000000885b17c24 */ /* 0x000fe2000f8e02ff */
[----:B------:R-:W-:Y:S01]  /*4b60*/  SEL R141, R80, R141, !P2 ;  /* 0x0000008d508d7207 */ /* 0x000fe20005000000 */
[----:B------:R-:W-:Y:S01]  /*4b70*/  IMAD R140, R140, UR8, RZ ;  /* 0x000000088c8c7c24 */ /* 0x000fe2000f8e02ff */
[----:B------:R-:W-:Y:S01]  /*4b80*/  LEA.HI.X.SX32 R76, R76, R121, 0x1, P3 ;  /* 0x000000794c4c7211 */ /* 0x000fe200018f0eff */
[----:B------:R-:W-:Y:S01]  /*4b90*/  IMAD R128, R128, UR8, RZ ;  /* 0x0000000880807c24 */ /* 0x000fe2000f8e02ff */
[----:B------:R-:W-:-:S02]  /*4ba0*/  SEL R148, R80, R103, !P2 ;  /* 0x0000006750947207 */ /* 0x000fc40005000000 */
[----:B------:R-:W-:Y:S02]  /*4bb0*/  SEL R129, R80, R129, !P2 ;  /* 0x0000008150817207 */ /* 0x000fe40005000000 */
[----:B------:R-:W-:Y:S02]  /*4bc0*/  LEA.HI.X.SX32 R71, R71, R121, 0x1, P4 ;  /* 0x0000007947477211 */ /* 0x000fe400020f0eff */
[-C--:B------:R-:W-:Y:S02]  /*4bd0*/  IADD3 R133, P3, PT, R132, R122.reuse, RZ ;  /* 0x0000007a84857210 */ /* 0x080fe40007f7e0ff */
[----:B------:R-:W-:Y:S02]  /*4be0*/  IADD3 R72, P4, PT, R75, R122, RZ ;  /* 0x0000007a4b487210 */ /* 0x000fe40007f9e0ff */
[C---:B------:R-:W-:Y:S01]  /*4bf0*/  SEL R88, R80.reuse, R185, !P2 ;  /* 0x000000b950587207 */ /* 0x040fe20005000000 */
[----:B------:R-:W-:Y:S01]  /*4c00*/  IMAD R185, R141, UR8, RZ ;  /* 0x000000088db97c24 */ /* 0x000fe2000f8e02ff */
[----:B------:R-:W-:Y:S01]  /*4c10*/  SEL R99, R80, R173, !P2 ;  /* 0x000000ad50637207 */ /* 0x000fe20005000000 */
[----:B------:R-:W-:Y:S01]  /*4c20*/  IMAD R148, R148, UR8, RZ ;  /* 0x0000000894947c24 */ /* 0x000fe2000f8e02ff */
[----:B------:R-:W-:Y:S01]  /*4c30*/  LEA.HI.X.SX32 R132, R132, R121, 0x1, P3 ;  /* 0x0000007984847211 */ /* 0x000fe200018f0eff */
[----:B------:R-:W-:Y:S01]  /*4c40*/  IMAD R173, R129, UR8, RZ ;  /* 0x0000000881ad7c24 */ /* 0x000fe2000f8e02ff */
[----:B------:R-:W-:Y:S01]  /*4c50*/  SEL R156, R80, R109, !P2 ;  /* 0x0000006d509c7207 */ /* 0x000fe20005000000 */
[----:B------:R-:W-:Y:S01]  /*4c60*/  IMAD R136, R136, UR8, RZ ;  /* 0x0000000888887c24 */ /* 0x000fe2000f8e02ff */
[----:B------:R-:W-:-:S02]  /*4c70*/  SEL R137, R80, R137, !P2 ;  /* 0x0000008950897207 */ /* 0x000fc40005000000 */
[----:B------:R-:W-:Y:S02]  /*4c80*/  LEA.HI.X.SX32 R75, R75, R121, 0x1, P4 ;  /* 0x000000794b4b7211 */ /* 0x000fe400020f0eff */
[-C--:B------:R-:W-:Y:S02]  /*4c90*/  IADD3 R141, P3, PT, R140, R122.reuse, RZ ;  /* 0x0000007a8c8d7210 */ /* 0x080fe40007f7e0ff */
[----:B------:R-:W-:Y:S01]  /*4ca0*/  IADD3 R129, P4, PT, R128, R122, RZ ;  /* 0x0000007a80817210 */ /* 0x000fe20007f9e0ff */
[----:B------:R-:W-:Y:S01]  /*4cb0*/  IMAD R156, R156, UR8, RZ ;  /* 0x000000089c9c7c24 */ /* 0x000fe2000f8e02ff */
[C---:B------:R-:W-:Y:S02]  /*4cc0*/  SEL R216, R80.reuse, R149, !P2 ;  /* 0x0000009550d87207 */ /* 0x040fe40005000000 */
[C---:B------:R-:W-:Y:S02]  /*4cd0*/  SEL R157, R80.reuse, R157, !P2 ;  /* 0x0000009d509d7207 */ /* 0x040fe40005000000 */
[----:B------:R-:W-:Y:S01]  /*4ce0*/  SEL R90, R80, R181, !P2 ;  /* 0x000000b5505a7207 */ /* 0x000fe20005000000 */
        /* <DEDUP_REMOVED lines=17> */
[----:B------:R-:W-:Y:S02]  /*4e00*/  IADD3 R145, P4, PT, R144, R122, RZ ;  /* 0x0000007a90917210 */ /* 0x000fe40007f9e0ff */
[----:B------:R-:W-:Y:S01]  /*4e10*/  LEA.HI.X.SX32 R156, R156, R121, 0x1, P3 ;  /* 0x000000799c9c7211 */ /* 0x000fe200018f0eff */
[----:B------:R-:W-:Y:S01]  /*4e20*/  IMAD R109, R109, UR8, RZ ;  /* 0x000000086d6d7c24 */ /* 0x000fe2000f8e02ff */
[----:B------:R-:W-:-:S02]  /*4e30*/  SEL R224, R80, R153, !P2 ;  /* 0x0000009950e07207 */ /* 0x000fc40005000000 */
[----:B------:R-:W-:Y:S02]  /*4e40*/  LEA.HI.X.SX32 R144, R144, R121, 0x1, P4 ;  /* 0x0000007990907211 */ /* 0x000fe400020f0eff */
[CC--:B------:R-:W-:Y:S02]  /*4e50*/  IADD3 R166, P3, PT, R165.reuse, R122.reuse, RZ ;  /* 0x0000007aa5a67210 */ /* 0x0c0fe40007f7e0ff */
[----:B------:R-:W-:Y:S02]  /*4e60*/  SEL R115, R80, R115, !P2 ;  /* 0x0000007350737207 */ /* 0x000fe40005000000 */
[----:B------:R-:W-:Y:S02]  /*4e70*/  IADD3 R153, P4, PT, R152, R122, RZ ;  /* 0x0000007a98997210 */ /* 0x000fe40007f9e0ff */
[----:B------:R-:W-:Y:S02]  /*4e80*/  SEL R161, R80, R161, !P2 ;  /* 0x000000a150a17207 */ /* 0x000fe40005000000 */
[----:B------:R-:W-:-:S02]  /*4e90*/  LEA.HI.X.SX32 R165, R165, R121, 0x1, P3 ;  /* 0x00000079a5a57211 */ /* 0x000fc400018f0eff */
[----:B------:R-:W-:Y:S01]  /*4ea0*/  SEL R103, R80, R169, !P2 ;  /* 0x000000a950677207 */ /* 0x000fe20005000000 */
[----:B------:R-:W-:Y:S01]  /*4eb0*/  IMAD R169, R115, UR8, RZ ;  /* 0x0000000873a97c24 */ /* 0x000fe2000f8e02ff */
[-C--:B------:R-:W-:Y:S02]  /*4ec0*/  LEA.HI.X.SX32 R152, R152, R121.reuse, 0x1, P4 ;  /* 0x0000007998987211 */ /* 0x080fe400020f0eff */
[-C--:B------:R-:W-:Y:S02]  /*4ed0*/  IADD3 R174, P3, PT, R173, R122.reuse, RZ ;  /* 0x0000007aadae7210 */ /* 0x080fe40007f7e0ff */
[----:B------:R-:W-:Y:S01]  /*4ee0*/  IADD3 R162, P4, PT, R109, R122, RZ ;  /* 0x0000007a6da27210 */ /* 0x000fe20007f9e0ff */
[----:B------:R-:W-:Y:S01]  /*4ef0*/  IMAD R240, R161, UR8, RZ ;  /* 0x00000008a1f07c24 */ /* 0x000fe2000f8e02ff */
[----:B------:R-:W-:Y:S01]  /*4f00*/  LEA.HI.X.SX32 R173, R173, R121, 0x1, P3 ;  /* 0x00000079adad7211 */ /* 0x000fe200018f0eff */
[----:B------:R-:W-:Y:S01]  /*4f10*/  IMAD R212, R212, UR8, RZ ;  /* 0x00000008d4d47c24 */ /* 0x000fe2000f8e02ff */
[----:B------:R-:W-:-:S02]  /*4f20*/  SEL R220, R80, R151, !P2 ;  /* 0x0000009750dc7207 */ /* 0x000fc40005000000 */
[-C--:B------:R-:W-:Y:S02]  /*4f30*/  LEA.HI.X.SX32 R161, R109, R121.reuse, 0x1, P4 ;  /* 0x000000796da17211 */ /* 0x080fe400020f0eff */
[-C--:B------:R-:W-:Y:S02]  /*4f40*/  IADD3 R182, P3, PT, R181, R122.reuse, RZ ;  /* 0x0000007ab5b67210 */ /* 0x080fe40007f7e0ff */
[----:B------:R-:W-:Y:S01]  /*4f50*/  IADD3 R170, P4, PT, R169, R122, RZ ;  /* 0x0000007aa9aa7210 */ /* 0x000fe20007f9e0ff */
[----:B------:R-:W-:Y:S01]  /*4f60*/  IMAD R220, R220, UR8, RZ ;  /* 0x00000008dcdc7c24 */ /* 0x000fe2000f8e02ff */
[----:B------:R-:W-:Y:S02]  /*4f70*/  LEA.HI.X.SX32 R181, R181, R121, 0x1, P3 ;  /* 0x00000079b5b57211 */ /* 0x000fe400018f0eff */
[----:B------:R-:W-:Y:S02]  /*4f80*/  SEL R155, R80, R155, !P2 ;  /* 0x0000009b509b7207 */ /* 0x000fe40005000000 */
[----:B------:R-:W-:-:S02]  /*4f90*/  LEA.HI.X.SX32 R169, R169, R121, 0x1, P4 ;  /* 0x00000079a9a97211 */ /* 0x000fc400020f0eff */
[CC--:B------:R-:W-:Y:S02]  /*4fa0*/  IADD3 R213, P3, PT, R212.reuse, R122.reuse, RZ ;  /* 0x0000007ad4d57210 */ /* 0x0c0fe40007f7e0ff */
[-C--:B------:R-:W-:Y:S01]  /*4fb0*/  IADD3 R178, P4, PT, R177, R122.reuse, RZ ;  /* 0x0000007ab1b27210 */ /* 0x080fe20007f9e0ff */
[----:B------:R-:W-:Y:S01]  /*4fc0*/  IMAD R155, R155, UR8, RZ ;  /* 0x000000089b9b7c24 */ /* 0x000fe2000f8e02ff */
[----:B------:R-:W-:Y:S01]  /*4fd0*/  LEA.HI.X.SX32 R212, R212, R121, 0x1, P3 ;  /* 0x00000079d4d47211 */ /* 0x000fe200018f0eff */
[----:B------:R-:W-:Y:S01]  /*4fe0*/  IMAD R216, R216, UR8, RZ ;  /* 0x00000008d8d87c24 */ /* 0x000fe2000f8e02ff */
[----:B------:R-:W-:Y:S02]  /*4ff0*/  SEL R159, R80, R159, !P2 ;  /* 0x0000009f509f7207 */ /* 0x000fe40005000000 */
[----:B------:R-:W-:Y:S02]  /*5000*/  LEA.HI.X.SX32 R177, R177, R121, 0x1, P4 ;  /* 0x00000079b1b17211 */ /* 0x000fe400020f0eff */
[----:B------:R-:W-:-:S02]  /*5010*/  IADD3 R221, P3, PT, R220, R122, RZ ;  /* 0x0000007adcdd7210 */ /* 0x000fc40007f7e0ff */
[-C--:B------:R-:W-:Y:S01]  /*5020*/  IADD3 R209, P4, PT, R185, R122.reuse, RZ ;  /* 0x0000007ab9d17210 */ /* 0x080fe20007f9e0ff */
[----:B------:R-:W-:Y:S01]  /*5030*/  IMAD R159, R159, UR8, RZ ;  /* 0x000000089f9f7c24 */ /* 0x000fe2000f8e02ff */
[----:B------:R-:W-:Y:S01]  /*5040*/  LEA.HI.X.SX32 R220, R220, R121, 0x1, P3 ;  /* 0x00000079dcdc7211 */ /* 0x000fe200018f0eff */
[----:B------:R-:W-:Y:S01]  /*5050*/  IMAD R224, R224, UR8, RZ ;  /* 0x00000008e0e07c24 */ /* 0x000fe2000f8e02ff */
[----:B------:R-:W-:Y:S02]  /*5060*/  SEL R108, R80, R163, !P2 ;  /* 0x000000a3506c7207 */ /* 0x000fe40005000000 */
[-C--:B------:R-:W-:Y:S02]  /*5070*/  LEA.HI.X.SX32 R185, R185, R121.reuse, 0x1, P4 ;  /* 0x00000079b9b97211 */ /* 0x080fe400020f0eff */
[CC--:B------:R-:W-:Y:S02]  /*5080*/  IADD3 R229, P3, PT, R155.reuse, R122.reuse, RZ ;  /* 0x0000007a9be57210 */ /* 0x0c0fe40007f7e0ff */
[----:B------:R-:W-:Y:S01]  /*5090*/  IADD3 R217, P4, PT, R216, R122, RZ ;  /* 0x0000007ad8d97210 */ /* 0x000fe20007f9e0ff */
[----:B------:R-:W-:Y:S01]  /*50a0*/  IMAD R108, R108, UR8, RZ ;  /* 0x000000086c6c7c24 */ /* 0x000fe2000f8e02ff */
[----:B------:R-:W-:-:S02]  /*50b0*/  LEA.HI.X.SX32 R228, R155, R121, 0x1, P3 ;  /* 0x000000799be47211 */ /* 0x000fc400018f0eff */
[----:B------:R-:W-:Y:S02]  /*50c0*/  SEL R106, R80, R167, !P2 ;  /* 0x000000a7506a7207 */ /* 0x000fe40005000000 */
[-C--:B------:R-:W-:Y:S02]  /*50d0*/  LEA.HI.X.SX32 R216, R216, R121.reuse, 0x1, P4 ;  /* 0x00000079d8d87211 */ /* 0x080fe400020f0eff */
[CC--:B------:R-:W-:Y:S02]  /*50e0*/  IADD3 R237, P3, PT, R159.reuse, R122.reuse, RZ ;  /* 0x0000007a9fed7210 */ /* 0x0c0fe40007f7e0ff */
[----:B------:R-:W-:Y:S01]  /*50f0*/  IADD3 R225, P4, PT, R224, R122, RZ ;  /* 0x0000007ae0e17210 */ /* 0x000fe20007f9e0ff */
[----:B------:R-:W-:Y:S01]  /*5100*/  IMAD R106, R106, UR8, RZ ;  /* 0x000000086a6a7c24 */ /* 0x000fe2000f8e02ff */
[-C--:B------:R-:W-:Y:S02]  /*5110*/  LEA.HI.X.SX32 R236, R159, R121.reuse, 0x1, P3 ;  /* 0x000000799fec7211 */ /* 0x080fe400018f0eff */
[----:B------:R-:W-:-:S02]  /*5120*/  LEA.HI.X.SX32 R224, R224, R121, 0x1, P4 ;  /* 0x00000079e0e07211 */ /* 0x000fc400020f0eff */
[-C--:B------:R-:W-:Y:S02]  /*5130*/  IADD3 R245, P3, PT, R108, R122.reuse, RZ ;  /* 0x0000007a6cf57210 */ /* 0x080fe40007f7e0ff */
[-C--:B------:R-:W-:Y:S01]  /*5140*/  IADD3 R233, P4, PT, R232, R122.reuse, RZ ;  /* 0x0000007ae8e97210 */ /* 0x080fe20007f9e0ff */
[----:B------:R-:W-:Y:S01]  /*5150*/  IMAD R101, R101, UR8, RZ ;  /* 0x0000000865657c24 */ /* 0x000fe2000f8e02ff */
[-C--:B------:R-:W-:Y:S01]  /*5160*/  LEA.HI.X.SX32 R244, R108, R121.reuse, 0x1, P3 ;  /* 0x000000796cf47211 */ /* 0x080fe200018f0eff */
[----:B------:R-:W-:Y:S01]  /*5170*/  IMAD R107, R107, UR8, RZ ;  /* 0x000000086b6b7c24 */ /* 0x000fe2000f8e02ff */
[-C--:B------:R-:W-:Y:S02]  /*5180*/  LEA.HI.X.SX32 R232, R232, R121.reuse, 0x1, P4 ;  /* 0x00000079e8e87211 */ /* 0x080fe400020f0eff */
[-C--:B------:R-:W-:Y:S02]  /*5190*/  IADD3 R167, P3, PT, R106, R122.reuse, RZ ;  /* 0x0000007a6aa77210 */ /* 0x080fe40007f7e0ff */
[----:B------:R-:W-:Y:S01]  /*51a0*/  IADD3 R241, P4, PT, R240, R122, RZ ;  /* 0x0000007af0f17210 */ /* 0x000fe20007f9e0ff */
[----:B------:R-:W-:Y:S01]  /*51b0*/  IMAD R97, R97, UR8, RZ ;  /* 0x0000000861617c24 */ /* 0x000fe2000f8e02ff */
[----:B------:R-:W-:Y:S01]  /*51c0*/  LEA.HI.X.SX32 R252, R106, R121, 0x1, P3 ;  /* 0x000000796afc7211 */ /* 0x000fe200018f0eff */
[----:B------:R-:W-:Y:S01]  /*51d0*/  @!P6 IMAD.MOV R85, RZ, RZ, -R85 ;  /* 0x000000ffff55e224 */ /* 0x000fe200078e0a55 */
[----:B------:R-:W-:Y:S01]  /*51e0*/  SEL R91, R80, R179, !P2 ;  /* 0x000000b3505b7207 */ /* 0x000fe20005000000 */
[----:B------:R-:W-:Y:S01]  /*51f0*/  IMAD R103, R103, UR8, RZ ;  /* 0x0000000867677c24 */ /* 0x000fe2000f8e02ff */
[----:B------:R-:W-:-:S02]  /*5200*/  LEA.HI.X.SX32 R240, R240, R121, 0x1, P4 ;  /* 0x00000079f0f07211 */ /* 0x000fc400020f0eff */
[-C--:B------:R-:W-:Y:S02]  /*5210*/  IADD3 R242, P3, PT, R101, R122.reuse, RZ ;  /* 0x0000007a65f27210 */ /* 0x080fe40007f7e0ff */
[----:B------:R-:W-:Y:S02]  /*5220*/  IADD3 R249, P4, PT, R107, R122, RZ ;  /* 0x0000007a6bf97210 */ /* 0x000fe40007f9e0ff */
[----:B------:R-:W-:Y:S01]  /*5230*/  ISETP.GT.U32.AND P6, PT, R95, R96, PT ;  /* 0x000000605f00720c */ /* 0x000fe20003fc4070 */
[----:B------:R-:W-:Y:S01]  /*5240*/  IMAD R91, R91, UR8, RZ ;  /* 0x000000085b5b7c24 */ /* 0x000fe2000f8e02ff */
[----:B------:R-:W-:Y:S01]  /*5250*/  LEA.HI.X.SX32 R251, R101, R121, 0x1, P3 ;  /* 0x0000007965fb7211 */ /* 0x000fe200018f0eff */
[----:B------:R-:W-:Y:S01]  /*5260*/  IMAD R99, R99, UR8, RZ ;  /* 0x0000000863637c24 */ /* 0x000fe2000f8e02ff */
[----:B------:R-:W-:Y:S02]  /*5270*/  SEL R89, R80, R183, !P2 ;  /* 0x000000b750597207 */ /* 0x000fe40005000000 */
[----:B------:R-:W-:-:S02]  /*5280*/  LEA.HI.X.SX32 R248, R107, R121, 0x1, P4 ;  /* 0x000000796bf87211 */ /* 0x000fc400020f0eff */
[-C--:B------:R-:W-:Y:S02]  /*5290*/  IADD3 R222, P3, PT, R97, R122.reuse, RZ ;  /* 0x0000007a61de7210 */ /* 0x080fe40007f7e0ff */
[-C--:B------:R-:W-:Y:S01]  /*52a0*/  IADD3 R151, P4, PT, R103, R122.reuse, RZ ;  /* 0x0000007a67977210 */ /* 0x080fe20007f9e0ff */
[----:B------:R-:W-:Y:S01]  /*52b0*/  IMAD R89, R89, UR8, RZ ;  /* 0x0000000859597c24 */ /* 0x000fe2000f8e02ff */
[-C--:B------:R-:W-:Y:S01]  /*52c0*/  LEA.HI.X.SX32 R226, R97, R121.reuse, 0x1, P3 ;  /* 0x0000007961e27211 */ /* 0x080fe200018f0eff */
[----:B------:R-:W-:Y:S01]  /*52d0*/  IMAD R92, R92, UR8, RZ ;  /* 0x000000085c5c7c24 */ /* 0x000fe2000f8e02ff */
[----:B------:R-:W-:Y:S02]  /*52e0*/  LEA.HI.X.SX32 R163, R103, R121, 0x1, P4 ;  /* 0x0000007967a37211 */ /* 0x000fe400020f0eff */
[-C--:B------:R-:W-:Y:S02]  /*52f0*/  IADD3 R207, P3, PT, R91, R122.reuse, RZ ;  /* 0x0000007a5bcf7210 */ /* 0x080fe40007f7e0ff */
[----:B------:R-:W-:-:S02]  /*5300*/  IADD3 R231, P4, PT, R99, R122, RZ ;  /* 0x0000007a63e77210 */ /* 0x000fc40007f9e0ff */
[----:B------:R-:W-:Y:S01]  /*5310*/  ISETP.GT.U32.AND P5, PT, R95, R81, PT ;  /* 0x000000515f00720c */ /* 0x000fe20003fa4070 */
[----:B------:R-:W-:Y:S01]  /*5320*/  @!P6 IMAD.IADD R96, R96, 0x1, -R95 ;  /* 0x000000016060e824 */ /* 0x000fe200078e0a5f */
[-C--:B------:R-:W-:Y:S01]  /*5330*/  LEA.HI.X.SX32 R208, R91, R121.reuse, 0x1, P3 ;  /* 0x000000795bd07211 */ /* 0x080fe200018f0eff */
[----:B------:R-:W-:Y:S01]  /*5340*/  IMAD R90, R90, UR8, RZ ;  /* 0x000000085a5a7c24 */ /* 0x000fe2000f8e02ff */
[-C--:B------:R-:W-:Y:S01]  /*5350*/  LEA.HI.X.SX32 R238, R99, R121.reuse, 0x1, P4 ;  /* 0x0000007963ee7211 */ /* 0x080fe200020f0eff */
[----:B------:R-:W-:Y:S01]  /*5360*/  IMAD R88, R88, UR8, RZ ;  /* 0x0000000858587c24 */ /* 0x000fe2000f8e02ff */
[CC--:B------:R-:W-:Y:S02]  /*5370*/  IADD3 R200, P3, PT, R89.reuse, R122.reuse, RZ ;  /* 0x0000007a59c87210 */ /* 0x0c0fe40007f7e0ff */
[C---:B------:R-:W-:Y:S02]  /*5380*/  IADD3 R211, P4, PT, R92.reuse, R122, RZ ;  /* 0x0000007a5cd37210 */ /* 0x040fe40007f9e0ff */
[-C--:B------:R-:W-:Y:S01]  /*5390*/  LEA.HI.X.SX32 R203, R89, R121.reuse, 0x1, P3 ;  /* 0x0000007959cb7211 */ /* 0x080fe200018f0eff */
[----:B------:R-:W-:Y:S01]  /*53a0*/  IMAD R87, R87, UR8, RZ ;  /* 0x0000000857577c24 */ /* 0x000fe2000f8e02ff */
[----:B------:R-:W-:Y:S01]  /*53b0*/  LEA.HI.X.SX32 R218, R92, R121, 0x1, P4 ;  /* 0x000000795cda7211 */ /* 0x000fe200020f0eff */
[----:B------:R-:W-:Y:S01]  /*53c0*/  IMAD R86, R86, UR8, RZ ;  /* 0x0000000856567c24 */ /* 0x000fe2000f8e02ff */
[----:B------:R-:W-:-:S02]  /*53d0*/  ISETP.GT.U32.AND P3, PT, R95, R96, PT ;  /* 0x000000605f00720c */ /* 0x000fc40003f64070 */
[-C--:B------:R-:W-:Y:S02]  /*53e0*/  IADD3 R204, P4, PT, R90, R122.reuse, RZ ;  /* 0x0000007a5acc7210 */ /* 0x080fe40007f9e0ff */
[----:B------:R-:W-:Y:S02]  /*53f0*/  IADD3 R193, P6, PT, R88, R122, RZ ;  /* 0x0000007a58c17210 */ /* 0x000fe40007fde0ff */
[----:B------:R-:W-:Y:S01]  /*5400*/  LOP3.LUT R102, R94, 0x1c, RZ, 0xfc, !PT ;  /* 0x0000001c5e667812 */ /* 0x000fe200078efcff */
[----:B------:R-:W-:Y:S01]  /*5410*/  @!P5 IMAD.IADD R81, R81, 0x1, -R95 ;  /* 0x000000015151d824 */ /* 0x000fe200078e0a5f */
[-C--:B------:R-:W-:Y:S02]  /*5420*/  LEA.HI.X.SX32 R206, R90, R121.reuse, 0x1, P4 ;  /* 0x000000795ace7211 */ /* 0x080fe400020f0eff */
[----:B------:R-:W-:Y:S02]  /*5430*/  LEA.HI.X.SX32 R199, R88, R121, 0x1, P6 ;  /* 0x0000007958c77211 */ /* 0x000fe400030f0eff */
[----:B------:R-:W-:-:S02]  /*5440*/  IABS R78, R102 ;  /* 0x00000066004e7213 */ /* 0x000fc40000000000 */
[CC--:B------:R-:W-:Y:S02]  /*5450*/  IADD3 R190, P4, PT, R87.reuse, R122.reuse, RZ ;  /* 0x0000007a57be7210 */ /* 0x0c0fe40007f9e0ff */
[----:B------:R-:W-:Y:S01]  /*5460*/  IADD3 R188, P6, PT, R86, R122, RZ ;  /* 0x0000007a56bc7210 */ /* 0x000fe20007fde0ff */
[----:B------:R-:W-:Y:S01]  /*5470*/  IMAD R84, R84, UR8, RZ ;  /* 0x0000000854547c24 */ /* 0x000fe2000f8e02ff */
[----:B------:R-:W-:Y:S02]  /*5480*/  LOP3.LUT R98, R94, 0x24, RZ, 0xfc, !PT ;  /* 0x000000245e627812 */ /* 0x000fe400078efcff */
[-C--:B------:R-:W-:Y:S02]  /*5490*/  LEA.HI.X.SX32 R192, R87, R121.reuse, 0x1, P4 ;  /* 0x0000007957c07211 */ /* 0x080fe400020f0eff */
[----:B------:R-:W-:Y:S01]  /*54a0*/  LEA.HI.X.SX32 R189, R86, R121, 0x1, P6 ;  /* 0x0000007956bd7211 */ /* 0x000fe200030f0eff */
[----:B------:R-:W-:Y:S01]  /*54b0*/  IMAD.MOV.U32 R86, RZ, RZ, R78 ;  /* 0x000000ffff567224 */ /* 0x000fe200078e004e */
[----:B------:R-:W-:-:S02]  /*54c0*/  ISETP.GT.U32.AND P5, PT, R95, R81, PT ;  /* 0x000000515f00720c */ /* 0x000fc40003fa4070 */
[----:B------:R-:W-:Y:S01]  /*54d0*/  ISETP.GT.U32.AND P4, PT, R95, R82, PT ;  /* 0x000000525f00720c */ /* 0x000fe20003f84070 */
[----:B------:R-:W-:Y:S01]  /*54e0*/  @!P3 IMAD.IADD R96, R96, 0x1, -R95 ;  /* 0x000000016060b824 */ /* 0x000fe200078e0a5f */
[C---:B------:R-:W-:Y:S02]  /*54f0*/  IADD3 R186, P6, PT, R84.reuse, R122, RZ ;  /* 0x0000007a54ba7210 */ /* 0x040fe40007fde0ff */
[----:B------:R-:W-:Y:S01]  /*5500*/  IABS R88, R98 ;  /* 0x0000006200587213 */ /* 0x000fe20000000000 */
[----:B------:R-:W-:Y:S01]  /*5510*/  IMAD.HI.U32 R78, R93, R86, RZ ;  /* 0x000000565d4e7227 */ /* 0x000fe200078e00ff */
[----:B------:R-:W-:Y:S02]  /*5520*/  ISETP.GE.AND P3, PT, R105, RZ, PT ;  /* 0x000000ff6900720c */ /* 0x000fe40003f66270 */
[----:B------:R-:W-:Y:S01]  /*5530*/  LEA.HI.X.SX32 R187, R84, R121, 0x1, P6 ;  /* 0x0000007954bb7211 */ /* 0x000fe200030f0eff */
[----:B------:R-:W-:-:S04]  /*5540*/  IMAD.HI.U32 R84, R93, R88, RZ ;  /* 0x000000585d547227 */ /* 0x000fc800078e00ff */
[----:B------:R-:W-:Y:S02]  /*5550*/  IMAD.MOV R78, RZ, RZ, -R78 ;  /* 0x000000ffff4e7224 */ /* 0x000fe400078e0a4e */
[----:B------:R-:W-:Y:S02]  /*5560*/  IMAD.MOV R87, RZ, RZ, -R84 ;  /* 0x000000ffff577224 */ /* 0x000fe400078e0a54 */
[--C-:B------:R-:W-:Y:S02]  /*5570*/  @!P5 IMAD.IADD R81, R81, 0x1, -R95.reuse ;  /* 0x000000015151d824 */ /* 0x100fe400078e0a5f */
[C---:B------:R-:W-:Y:S02]  /*5580*/  IMAD R84, R95.reuse, R78, R86 ;  /* 0x0000004e5f547224 */ /* 0x040fe400078e0256 */
[----:B------:R-:W-:Y:S02]  /*5590*/  @!P4 IMAD.IADD R82, R82, 0x1, -R95 ;  /* 0x000000015252c824 */ /* 0x000fe400078e0a5f */
[----:B------:R-:W-:Y:S01]  /*55a0*/  @!P3 IMAD.MOV R81, RZ, RZ, -R81 ;  /* 0x000000ffff51b224 */ /* 0x000fe200078e0a51 */
[----:B------:R-:W-:-:S02]  /*55b0*/  ISETP.GT.U32.AND P3, PT, R95, R84, PT ;  /* 0x000000545f00720c */ /* 0x000fc40003f64070 */
[C---:B------:R-:W-:Y:S02]  /*55c0*/  ISETP.GT.U32.AND P4, PT, R95.reuse, R82, PT ;  /* 0x000000525f00720c */ /* 0x040fe40003f84070 */
[----:B------:R-:W-:Y:S02]  /*55d0*/  SEL R86, R80, R83, !P2 ;  /* 0x0000005350567207 */ /* 0x000fe40005000000 */
[----:B------:R-:W-:Y:S01]  /*55e0*/  ISETP.GE.AND P6, PT, R104, RZ, PT ;  /* 0x000000ff6800720c */ /* 0x000fe20003fc6270 */
[----:B------:R-:W-:Y:S02]  /*55f0*/  IMAD R88, R95, R87, R88 ;  /* 0x000000575f587224 */ /* 0x000fe400078e0258 */
[----:B------:R-:W-:Y:S01]  /*5600*/  IMAD R86, R86, UR8, RZ ;  /* 0x0000000856567c24 */ /* 0x000fe2000f8e02ff */
[----:B------:R-:W-:-:S03]  /*5610*/  LOP3.LUT R99, R94, 0x34, RZ, 0xfc, !PT ;  /* 0x000000345e637812 */ /* 0x000fc600078efcff */
[--C-:B------:R-:W-:Y:S01]  /*5620*/  @!P3 IMAD.IADD R84, R84, 0x1, -R95.reuse ;  /* 0x000000015454b824 */ /* 0x100fe200078e0a5f */
[----:B------:R-:W-:Y:S01]  /*5630*/  IADD3 R180, P3, PT, R86, R122, RZ ;  /* 0x0000007a56b47210 */ /* 0x000fe20007f7e0ff */
[----:B------:R-:W-:Y:S01]  /*5640*/  @!P4 IMAD.IADD R82, R82, 0x1, -R95 ;  /* 0x000000015252c824 */ /* 0x000fe200078e0a5f */
[----:B------:R-:W-:Y:S02]  /*5650*/  ISETP.GT.U32.AND P4, PT, R95, R88, PT ;  /* 0x000000585f00720c */ /* 0x000fe40003f84070 */
[----:B------:R-:W-:Y:S02]  /*5660*/  LOP3.LUT R101, R94, 0x2c, RZ, 0xfc, !PT ;  /* 0x0000002c5e657812 */ /* 0x000fe400078efcff */
[----:B------:R-:W-:Y:S02]  /*5670*/  IABS R92, R99 ;  /* 0x00000063005c7213 */ /* 0x000fe40000000000 */
[----:B------:R-:W-:Y:S02]  /*5680*/  LEA.HI.X.SX32 R184, R86, R121, 0x1, P3 ;  /* 0x0000007956b87211 */ /* 0x000fe400018f0eff */
[----:B------:R-:W-:-:S02]  /*5690*/  LOP3.LUT R91, R94, 0x3c, RZ, 0xfc, !PT ;  /* 0x0000003c5e5b7812 */ /* 0x000fc400078efcff */
[----:B------:R-:W-:Y:S01]  /*56a0*/  ISETP.GT.U32.AND P3, PT, R95, R84, PT ;  /* 0x000000545f00720c */ /* 0x000fe20003f64070 */
[----:B------:R-:W-:Y:S01]  /*56b0*/  @!P6 IMAD.MOV R96, RZ, RZ, -R96 ;  /* 0x000000ffff60e224 */ /* 0x000fe200078e0a60 */
[----:B------:R-:W-:Y:S01]  /*56c0*/  IABS R90, R101 ;  /* 0x00000065005a7213 */ /* 0x000fe20000000000 */
[C---:B------:R-:W-:Y:S01]  /*56d0*/  IMAD.HI.U32 R83, R93.reuse, R92, RZ ;  /* 0x0000005c5d537227 */ /* 0x040fe200078e00ff */
[----:B------:R-:W-:Y:S02]  /*56e0*/  ISETP.GE.AND P6, PT, R100, RZ, PT ;  /* 0x000000ff6400720c */ /* 0x000fe40003fc6270 */
[----:B------:R-:W-:Y:S01]  /*56f0*/  IABS R100, R91 ;  /* 0x0000005b00647213 */ /* 0x000fe20000000000 */
[----:B------:R-:W-:Y:S01]  /*5700*/  IMAD.HI.U32 R78, R93, R90, RZ ;  /* 0x0000005a5d4e7227 */ /* 0x000fe200078e00ff */
[----:B------:R-:W-:-:S03]  /*5710*/  ISETP.GE.AND P5, PT, R102, RZ, PT ;  /* 0x000000ff6600720c */ /* 0x000fc60003fa6270 */
[----:B------:R-:W-:Y:S02]  /*5720*/  IMAD.MOV R86, RZ, RZ, -R83 ;  /* 0x000000ffff567224 */ /* 0x000fe400078e0a53 */
[----:B------:R-:W-:Y:S02]  /*5730*/  @!P4 IMAD.IADD R88, R88, 0x1, -R95 ;  /* 0x000000015858c824 */ /* 0x000fe400078e0a5f */
[----:B------:R-:W-:-:S04]  /*5740*/  IMAD.HI.U32 R83, R93, R100, RZ ;  /* 0x000000645d537227 */ /* 0x000fc800078e00ff */
[----:B------:R-:W-:Y:S01]  /*5750*/  IMAD.MOV R78, RZ, RZ, -R78 ;  /* 0x000000ffff4e7224 */ /* 0x000fe200078e0a4e */
[C---:B------:R-:W-:Y:S01]  /*5760*/  ISETP.GT.U32.AND P4, PT, R95.reuse, R88, PT ;  /* 0x000000585f00720c */ /* 0x040fe20003f84070 */
[----:B------:R-:W-:Y:S02]  /*5770*/  IMAD.MOV R87, RZ, RZ, -R83 ;  /* 0x000000ffff577224 */ /* 0x000fe400078e0a53 */
[----:B------:R-:W-:Y:S02]  /*5780*/  @!P3 IMAD.IADD R84, R84, 0x1, -R95 ;  /* 0x000000015454b824 */ /* 0x000fe400078e0a5f */
[C---:B------:R-:W-:Y:S02]  /*5790*/  IMAD R78, R95.reuse, R78, R90 ;  /* 0x0000004e5f4e7224 */ /* 0x040fe400078e025a */
[----:B------:R-:W-:Y:S02]  /*57a0*/  IMAD.MOV.U32 R83, RZ, RZ, R84 ;  /* 0x000000ffff537224 */ /* 0x000fe400078e0054 */
[C---:B------:R-:W-:Y:S01]  /*57b0*/  IMAD R87, R95.reuse, R87, R100 ;  /* 0x000000575f577224 */ /* 0x040fe200078e0264 */
[C---:B------:R-:W-:Y:S01]  /*57c0*/  ISETP.GT.U32.AND P3, PT, R95.reuse, R78, PT ;  /* 0x0000004e5f00720c */ /* 0x040fe20003f64070 */
[----:B------:R-:W-:Y:S01]  /*57d0*/  @!P5 IMAD.MOV R83, RZ, RZ, -R83 ;  /* 0x000000ffff53d224 */ /* 0x000fe200078e0a53 */
[----:B------:R-:W-:Y:S01]  /*57e0*/  SEL R85, R80, R85, !P2 ;  /* 0x0000005550557207 */ /* 0x000fe20005000000 */
[C---:B------:R-:W-:Y:S01]  /*57f0*/  IMAD R86, R95.reuse, R86, R92 ;  /* 0x000000565f567224 */ /* 0x040fe200078e025c */
[----:B------:R-:W-:Y:S01]  /*5800*/  ISETP.GT.U32.AND P5, PT, R95, R87, PT ;  /* 0x000000575f00720c */ /* 0x000fe20003fa4070 */
[----:B------:R-:W-:-:S02]  /*5810*/  @!P4 IMAD.IADD R88, R88, 0x1, -R95 ;  /* 0x000000015858c824 */ /* 0x000fc400078e0a5f */
[----:B------:R-:W-:Y:S01]  /*5820*/  IMAD R85, R85, UR8, RZ ;  /* 0x0000000855557c24 */ /* 0x000fe2000f8e02ff */
[----:B------:R-:W-:Y:S02]  /*5830*/  ISETP.GT.U32.AND P4, PT, R95, R86, PT ;  /* 0x000000565f00720c */ /* 0x000fe40003f84070 */
[----:B------:R-:W-:Y:S01]  /*5840*/  LOP3.LUT R97, R94, 0x44, RZ, 0xfc, !PT ;  /* 0x000000445e617812 */ /* 0x000fe200078efcff */
[----:B------:R-:W-:Y:S02]  /*5850*/  @!P6 IMAD.MOV R82, RZ, RZ, -R82 ;  /* 0x000000ffff52e224 */ /* 0x000fe400078e0a52 */
[--C-:B------:R-:W-:Y:S01]  /*5860*/  @!P3 IMAD.IADD R78, R78, 0x1, -R95.reuse ;  /* 0x000000014e4eb824 */ /* 0x100fe200078e0a5f */
[----:B------:R-:W-:Y:S02]  /*5870*/  IADD3 R172, P3, PT, R85, R122, RZ ;  /* 0x0000007a55ac7210 */ /* 0x000fe40007f7e0ff */
[----:B------:R-:W-:Y:S01]  /*5880*/  IABS R102, R97 ;  /* 0x0000006100667213 */ /* 0x000fe20000000000 */
[----:B------:R-:W-:Y:S01]  /*5890*/  @!P5 IMAD.IADD R87, R87, 0x1, -R95 ;  /* 0x000000015757d824 */ /* 0x000fe200078e0a5f */
[----:B------:R-:W-:-:S02]  /*58a0*/  ISETP.GE.AND P6, PT, R98, RZ, PT ;  /* 0x000000ff6200720c */ /* 0x000fc40003fc6270 */
[----:B------:R-:W-:Y:S01]  /*58b0*/  LEA.HI.X.SX32 R176, R85, R121, 0x1, P3 ;  /* 0x0000007955b07211 */ /* 0x000fe200018f0eff */
[----:B------:R-:W-:Y:S01]  /*58c0*/  IMAD.HI.U32 R89, R93, R102, RZ ;  /* 0x000000665d597227 */ /* 0x000fe200078e00ff */
[C---:B------:R-:W-:Y:S02]  /*58d0*/  ISETP.GT.U32.AND P3, PT, R95.reuse, R78, PT ;  /* 0x0000004e5f00720c */ /* 0x040fe40003f64070 */
[----:B------:R-:W-:Y:S01]  /*58e0*/  LOP3.LUT R103, R94, 0x4c, RZ, 0xfc, !PT ;  /* 0x0000004c5e677812 */ /* 0x000fe200078efcff */
[----:B------:R-:W-:Y:S01]  /*58f0*/  @!P4 IMAD.IADD R86, R86, 0x1, -R95 ;  /* 0x000000015656c824 */ /* 0x000fe200078e0a5f */
[C---:B------:R-:W-:Y:S01]  /*5900*/  ISETP.GT.U32.AND P5, PT, R95.reuse, R87, PT ;  /* 0x000000575f00720c */ /* 0x040fe20003fa4070 */
[----:B------:R-:W-:Y:S01]  /*5910*/  IMAD.MOV R89, RZ, RZ, -R89 ;  /* 0x000000ffff597224 */ /* 0x000fe200078e0a59 */
[----:B------:R-:W-:Y:S01]  /*5920*/  LOP3.LUT R105, R94, 0x54, RZ, 0xfc, !PT ;  /* 0x000000545e697812 */ /* 0x000fe200078efcff */
[----:B------:R-:W-:Y:S01]  /*5930*/  IMAD.MOV.U32 R84, RZ, RZ, R88 ;  /* 0x000000ffff547224 */ /* 0x000fe200078e0058 */
[----:B------:R-:W-:Y:S01]  /*5940*/  IABS R92, R103 ;  /* 0x00000067005c7213 */ /* 0x000fe20000000000 */
[C---:B------:R-:W-:Y:S01]  /*5950*/  IMAD R88, R95.reuse, R89, R102 ;  /* 0x000000595f587224 */ /* 0x040fe200078e0266 */
[----:B------:R-:W-:Y:S01]  /*5960*/  ISETP.GT.U32.AND P4, PT, R95, R86, PT ;  /* 0x000000565f00720c */ /* 0x000fe20003f84070 */
[----:B------:R-:W-:Y:S01]  /*5970*/  @!P6 IMAD.MOV R84, RZ, RZ, -R84 ;  /* 0x000000ffff54e224 */ /* 0x000fe200078e0a54 */
[----:B------:R-:W-:Y:S01]  /*5980*/  IABS R98, R105 ;  /* 0x0000006900627213 */ /* 0x000fe20000000000 */
[----:B------:R-:W-:Y:S01]  /*5990*/  IMAD.HI.U32 R85, R93, R92, RZ ;  /* 0x0000005c5d557227 */ /* 0x000fe200078e00ff */
[----:B------:R-:W-:-:S03]  /*59a0*/  ISETP.GE.AND P6, PT, R101, RZ, PT ;  /* 0x000000ff6500720c */ /* 0x000fc60003fc6270 */
[----:B------:R-:W-:Y:S01]  /*59b0*/  @!P3 IMAD.IADD R78, R78, 0x1, -R95 ;  /* 0x000000014e4eb824 */ /* 0x000fe200078e0a5f */
[----:B------:R-:W-:Y:S01]  /*59c0*/  ISETP.GT.U32.AND P3, PT, R95, R88, PT ;  /* 0x000000585f00720c */ /* 0x000fe20003f64070 */
[----:B------:R-:W-:Y:S01]  /*59d0*/  IMAD.HI.U32 R89, R93, R98, RZ ;  /* 0x000000625d597227 */ /* 0x000fe200078e00ff */
[----:B------:R-:W-:-:S03]  /*59e0*/  LOP3.LUT R104, R94, 0x5c, RZ, 0xfc, !PT ;  /* 0x0000005c5e687812 */ /* 0x000fc600078efcff */
[----:B------:R-:W-:Y:S02]  /*59f0*/  IMAD.MOV R85, RZ, RZ, -R85 ;  /* 0x000000ffff557224 */ /* 0x000fe400078e0a55 */
[----:B------:R-:W-:Y:S01]  /*5a00*/  @!P5 IMAD.IADD R87, R87, 0x1, -R95 ;  /* 0x000000015757d824 */ /* 0x000fe200078e0a5f */
[----:B------:R-:W-:Y:S01]  /*5a10*/  ISETP.GE.AND P5, PT, R91, RZ, PT ;  /* 0x000000ff5b00720c */ /* 0x000fe20003fa6270 */
[----:B------:R-:W-:Y:S02]  /*5a20*/  IMAD.MOV R91, RZ, RZ, -R89 ;  /* 0x000000ffff5b7224 */ /* 0x000fe400078e0a59 */
[----:B------:R-:W-:Y:S02]  /*5a30*/  IMAD R89, R95, R85, R92 ;  /* 0x000000555f597224 */ /* 0x000fe400078e025c */
[----:B------:R-:W-:Y:S01]  /*5a40*/  IMAD.MOV.U32 R85, RZ, RZ, R78 ;  /* 0x000000ffff557224 */ /* 0x000fe200078e004e */
[----:B------:R-:W-:Y:S01]  /*5a50*/  IABS R100, R104 ;  /* 0x0000006800647213 */ /* 0x000fe20000000000 */
[----:B------:R-:W-:Y:S01]  /*5a60*/  @!P4 IMAD.IADD R86, R86, 0x1, -R95 ;  /* 0x000000015656c824 */ /* 0x000fe200078e0a5f */
[----:B------:R-:W-:Y:S01]  /*5a70*/  ISETP.GE.AND P4, PT, R99, RZ, PT ;  /* 0x000000ff6300720c */ /* 0x000fe20003f86270 */
[----:B------:R-:W-:Y:S01]  /*5a80*/  @!P6 IMAD.MOV R85, RZ, RZ, -R85 ;  /* 0x000000ffff55e224 */ /* 0x000fe200078e0a55 */
[----:B------:R-:W-:Y:S01]  /*5a90*/  ISETP.GT.U32.AND P6, PT, R95, R89, PT ;  /* 0x000000595f00720c */ /* 0x000fe20003fc4070 */
[----:B------:R-:W-:Y:S01]  /*5aa0*/  IMAD.HI.U32 R90, R93, R100, RZ ;  /* 0x000000645d5a7227 */ /* 0x000fe200078e00ff */
[----:B------:R-:W-:-:S03]  /*5ab0*/  SEL R77, R80, R77, !P2 ;  /* 0x0000004d504d7207 */ /* 0x000fc60005000000 */
[--C-:B------:R-:W-:Y:S02]  /*5ac0*/  @!P3 IMAD.IADD R88, R88, 0x1, -R95.reuse ;  /* 0x000000015858b824 */ /* 0x100fe400078e0a5f */
[----:B------:R-:W-:Y:S02]  /*5ad0*/  IMAD.MOV R99, RZ, RZ, -R90 ;  /* 0x000000ffff637224 */ /* 0x000fe400078e0a5a */
[C---:B------:R-:W-:Y:S01]  /*5ae0*/  IMAD R90, R95.reuse, R91, R98 ;  /* 0x0000005b5f5a7224 */ /* 0x040fe200078e0262 */
[----:B------:R-:W-:Y:S01]  /*5af0*/  ISETP.GT.U32.AND P3, PT, R95, R88, PT ;  /* 0x000000585f00720c */ /* 0x000fe20003f64070 */
[----:B------:R-:W-:Y:S02]  /*5b00*/  IMAD R77, R77, UR8, RZ ;  /* 0x000000084d4d7c24 */ /* 0x000fe4000f8e02ff */
[C---:B------:R-:W-:Y:S02]  /*5b10*/  IMAD R91, R95.reuse, R99, R100 ;  /* 0x000000635f5b7224 */ /* 0x040fe400078e0264 */
[----:B------:R-:W-:Y:S01]  /*5b20*/  @!P4 IMAD.MOV R86, RZ, RZ, -R86 ;  /* 0x000000ffff56c224 */ /* 0x000fe200078e0a56 */
[----:B------:R-:W-:Y:S01]  /*5b30*/  ISETP.GT.U32.AND P4, PT, R95, R90, PT ;  /* 0x0000005a5f00720c */ /* 0x000fe20003f84070 */
[----:B------:R-:W-:Y:S01]  /*5b40*/  @!P6 IMAD.IADD R89, R89, 0x1, -R95 ;  /* 0x000000015959e824 */ /* 0x000fe200078e0a5f */
[----:B------:R-:W-:Y:S01]  /*5b50*/  LOP3.LUT R101, R94, 0x64, RZ, 0xfc, !PT ;  /* 0x000000645e657812 */ /* 0x000fe200078efcff */
[----:B------:R-:W-:Y:S01]  /*5b60*/  @!P5 IMAD.MOV R87, RZ, RZ, -R87 ;  /* 0x000000ffff57d224 */ /* 0x000fe200078e0a57 */
[----:B------:R-:W-:-:S02]  /*5b70*/  IADD3 R154, P6, PT, R77, R122, RZ ;  /* 0x0000007a4d9a7210 */ /* 0x000fc40007fde0ff */
[----:B------:R-:W-:Y:S02]  /*5b80*/  ISETP.GT.U32.AND P5, PT, R95, R91, PT ;  /* 0x0000005b5f00720c */ /* 0x000fe40003fa4070 */
[----:B------:R-:W-:Y:S02]  /*5b90*/  IABS R102, R101 ;  /* 0x0000006500667213 */ /* 0x000fe40000000000 */
[----:B------:R-:W-:Y:S02]  /*5ba0*/  LEA.HI.X.SX32 R168, R77, R121, 0x1, P6 ;  /* 0x000000794da87211 */ /* 0x000fe400030f0eff */
[----:B------:R-:W-:Y:S01]  /*5bb0*/  ISETP.GT.U32.AND P6, PT, R95, R89, PT ;  /* 0x000000595f00720c */ /* 0x000fe20003fc4070 */
[----:B------:R-:W-:Y:S01]  /*5bc0*/  @!P3 IMAD.IADD R88, R88, 0x1, -R95 ;  /* 0x000000015858b824 */ /* 0x000fe200078e0a5f */
[----:B------:R-:W-:Y:S01]  /*5bd0*/  ISETP.GE.AND P3, PT, R97, RZ, PT ;  /* 0x000000ff6100720c */ /* 0x000fe20003f66270 */
[----:B------:R-:W-:Y:S01]  /*5be0*/  IMAD.HI.U32 R92, R93, R102, RZ ;  /* 0x000000665d5c7227 */ /* 0x000fe200078e00ff */
[----:B------:R-:W-:-:S02]  /*5bf0*/  SEL R78, R80, R79, !P2 ;  /* 0x0000004f504e7207 */ /* 0x000fc40005000000 */
[----:B------:R-:W-:Y:S01]  /*5c00*/  LOP3.LUT R79, R94, 0x6c, RZ, 0xfc, !PT ;  /* 0x0000006c5e4f7812 */ /* 0x000fe200078efcff */
[--C-:B------:R-:W-:Y:S02]  /*5c10*/  @!P4 IMAD.IADD R90, R90, 0x1, -R95.reuse ;  /* 0x000000015a5ac824 */ /* 0x100fe400078e0a5f */
[----:B------:R-:W-:Y:S01]  /*5c20*/  IMAD.MOV R92, RZ, RZ, -R92 ;  /* 0x000000ffff5c7224 */ /* 0x000fe200078e0a5c */
[----:B------:R-:W-:Y:S01]  /*5c30*/  IABS R100, R79 ;  /* 0x0000004f00647213 */ /* 0x000fe20000000000 */
[--C-:B------:R-:W-:Y:S01]  /*5c40*/  @!P5 IMAD.IADD R91, R91, 0x1, -R95.reuse ;  /* 0x000000015b5bd824 */ /* 0x100fe200078e0a5f */
[C---:B------:R-:W-:Y:S01]  /*5c50*/  ISETP.GT.U32.AND P5, PT, R95.reuse, R90, PT ;  /* 0x0000005a5f00720c */ /* 0x040fe20003fa4070 */
[----:B------:R-:W-:Y:S01]  /*5c60*/  IMAD R92, R95, R92, R102 ;  /* 0x0000005c5f5c7224 */ /* 0x000fe200078e0266 */
[----:B------:R-:W0:Y:S01]  /*5c70*/  S2R R179, SR_TID.X ;  /* 0x0000000000b37919 */ /* 0x000e220000002100 */
[----:B------:R-:W-:Y:S01]  /*5c80*/  @!P6 IMAD.IADD R89, R89, 0x1, -R95 ;  /* 0x000000015959e824 */ /* 0x000fe200078e0a5f */
[----:B------:R-:W-:Y:S01]  /*5c90*/  ISETP.GE.AND P6, PT, R103, RZ, PT ;  /* 0x000000ff6700720c */ /* 0x000fe20003fc6270 */
[----:B------:R-:W-:-:S02]  /*5ca0*/  IMAD R78, R78, UR8, RZ ;  /* 0x000000084e4e7c24 */ /* 0x000fc4000f8e02ff */
[----:B------:R-:W-:-:S04]  /*5cb0*/  IMAD.HI.U32 R77, R93, R100, RZ ;  /* 0x000000645d4d7227 */ /* 0x000fc800078e00ff */
[----:B------:R-:W-:Y:S01]  /*5cc0*/  @!P3 IMAD.MOV R88, RZ, RZ, -R88 ;  /* 0x000000ffff58b224 */ /* 0x000fe200078e0a58 */
[C---:B------:R-:W-:Y:S01]  /*5cd0*/  ISETP.GT.U32.AND P3, PT, R95.reuse, R92, PT ;  /* 0x0000005c5f00720c */ /* 0x040fe20003f64070 */
[----:B------:R-:W-:Y:S01]  /*5ce0*/  IMAD.MOV R77, RZ, RZ, -R77 ;  /* 0x000000ffff4d7224 */ /* 0x000fe200078e0a4d */
[----:B------:R-:W-:Y:S01]  /*5cf0*/  IADD3 R158, P4, PT, R78, R122, RZ ;  /* 0x0000007a4e9e7210 */ /* 0x000fe20007f9e0ff */
[----:B------:R-:W-:Y:S02]  /*5d00*/  @!P5 IMAD.IADD R90, R90, 0x1, -R95 ;  /* 0x000000015a5ad824 */ /* 0x000fe400078e0a5f */
[C---:B------:R-:W-:Y:S01]  /*5d10*/  IMAD R100, R95.reuse, R77, R100 ;  /* 0x0000004d5f647224 */ /* 0x040fe200078e0264 */
[----:B------:R-:W-:Y:S02]  /*5d20*/  LEA.HI.X.SX32 R164, R78, R121, 0x1, P4 ;  /* 0x000000794ea47211 */ /* 0x000fe400020f0eff */
[----:B------:R-:W-:Y:S02]  /*5d30*/  ISETP.GT.U32.AND P4, PT, R95, R91, PT ;  /* 0x0000005b5f00720c */ /* 0x000fe40003f84070 */
[----:B------:R-:W-:Y:S01]  /*5d40*/  ISETP.GE.AND P5, PT, R105, RZ, PT ;  /* 0x000000ff6900720c */ /* 0x000fe20003fa6270 */
[----:B------:R-:W-:Y:S01]  /*5d50*/  @!P6 IMAD.MOV R89, RZ, RZ, -R89 ;  /* 0x000000ffff59e224 */ /* 0x000fe200078e0a59 */
[----:B------:R-:W-:Y:S01]  /*5d60*/  ISETP.GT.U32.AND P6, PT, R95, R100, PT ;  /* 0x000000645f00720c */ /* 0x000fe20003fc4070 */
[----:B------:R-:W-:-:S05]  /*5d70*/  @!P3 IMAD.IADD R92, R92, 0x1, -R95 ;  /* 0x000000015c5cb824 */ /* 0x000fca00078e0a5f */
[----:B------:R-:W-:-:S03]  /*5d80*/  ISETP.GT.U32.AND P3, PT, R95, R92, PT ;  /* 0x0000005c5f00720c */ /* 0x000fc60003f64070 */
[--C-:B------:R-:W-:Y:S01]  /*5d90*/  @!P4 IMAD.IADD R91, R91, 0x1, -R95.reuse ;  /* 0x000000015b5bc824 */ /* 0x100fe200078e0a5f */
[----:B------:R-:W-:Y:S01]  /*5da0*/  ISETP.GE.AND P4, PT, R104, RZ, PT ;  /* 0x000000ff6800720c */ /* 0x000fe20003f86270 */
[----:B------:R-:W-:Y:S01]  /*5db0*/  @!P5 IMAD.MOV R90, RZ, RZ, -R90 ;  /* 0x000000ffff5ad224 */ /* 0x000fe200078e0a5a */
[----:B------:R-:W-:Y:S01]  /*5dc0*/  ISETP.GE.AND P5, PT, R101, RZ, PT ;  /* 0x000000ff6500720c */ /* 0x000fe20003fa6270 */
[----:B------:R-:W-:Y:S01]  /*5dd0*/  @!P6 IMAD.IADD R100, R100, 0x1, -R95 ;  /* 0x000000016464e824 */ /* 0x000fe200078e0a5f */
[C---:B------:R-:W-:Y:S02]  /*5de0*/  LOP3.LUT R77, R94.reuse, 0x74, RZ, 0xfc, !PT ;  /* 0x000000745e4d7812 */ /* 0x040fe400078efcff */
[C---:B------:R-:W-:Y:S02]  /*5df0*/  LOP3.LUT R78, R94.reuse, 0x7c, RZ, 0xfc, !PT ;  /* 0x0000007c5e4e7812 */ /* 0x040fe400078efcff */
[----:B------:R-:W-:Y:S02]  /*5e00*/  LOP3.LUT R99, R94, 0x84, RZ, 0xfc, !PT ;  /* 0x000000845e637812 */ /* 0x000fe400078efcff */
[----:B------:R-:W-:-:S02]  /*5e10*/  ISETP.GT.U32.AND P6, PT, R95, R100, PT ;  /* 0x000000645f00720c */ /* 0x000fc40003fc4070 */
[----:B0-----:R-:W-:Y:S01]  /*5e20*/  LOP3.LUT R179, R179, 0x1f, RZ, 0xc0, !PT ;  /* 0x0000001fb3b37812 */ /* 0x001fe200078ec0ff */
[----:B------:R-:W-:Y:S01]  /*5e30*/  @!P3 IMAD.IADD R92, R92, 0x1, -R95 ;  /* 0x000000015c5cb824 */ /* 0x000fe200078e0a5f */
[----:B------:R-:W-:Y:S02]  /*5e40*/  IABS R98, R77 ;  /* 0x0000004d00627213 */ /* 0x000fe40000000000 */
[----:B------:R-:W-:Y:S02]  /*5e50*/  IABS R102, R78 ;  /* 0x0000004e00667213 */ /* 0x000fe40000000000 */
[----:B------:R-:W-:Y:S02]  /*5e60*/  IABS R104, R99 ;  /* 0x0000006300687213 */ /* 0x000fe40000000000 */
[----:B------:R-:W-:Y:S01]  /*5e70*/  ISETP.LT.AND P0, PT, R179, R123, P0 ;  /* 0x0000007bb300720c */ /* 0x000fe20000701270 */
[----:B------:R-:W-:Y:S01]  /*5e80*/  @!P4 IMAD.MOV R91, RZ, RZ, -R91 ;  /* 0x000000ffff5bc224 */ /* 0x000fe200078e0a5b */
[----:B------:R-:W-:Y:S01]  /*5e90*/  ISETP.GE.AND P3, PT, R77, RZ, PT ;  /* 0x000000ff4d00720c */ /* 0x000fe20003f66270 */
[----:B------:R-:W-:Y:S01]  /*5ea0*/  @!P5 IMAD.MOV R92, RZ, RZ, -R92 ;  /* 0x000000ffff5cd224 */ /* 0x000fe200078e0a5c */
[----:B------:R-:W-:Y:S01]  /*5eb0*/  ISETP.GE.AND P4, PT, R79, RZ, PT ;  /* 0x000000ff4f00720c */ /* 0x000fe20003f86270 */
[----:B------:R-:W-:Y:S01]  /*5ec0*/  IMAD.HI.U32 R77, R93, R98, RZ ;  /* 0x000000625d4d7227 */ /* 0x000fe200078e00ff */
[----:B------:R-:W-:-:S03]  /*5ed0*/  ISETP.GE.AND P5, PT, R78, RZ, PT ;  /* 0x000000ff4e00720c */ /* 0x000fc60003fa6270 */
[----:B------:R-:W-:-:S04]  /*5ee0*/  IMAD.HI.U32 R78, R93, R102, RZ ;  /* 0x000000665d4e7227 */ /* 0x000fc800078e00ff */
[----:B------:R-:W-:Y:S01]  /*5ef0*/  IMAD.HI.U32 R79, R93, R104, RZ ;  /* 0x000000685d4f7227 */ /* 0x000fe200078e00ff */
[----:B------:R-:W-:Y:S03]  /*5f00*/  STL [R1+0x124], R3 ;  /* 0x0001240301007387 */ /* 0x000fe60000100800 */
[----:B------:R-:W-:Y:S02]  /*5f10*/  IMAD.MOV R77, RZ, RZ, -R77 ;  /* 0x000000ffff4d7224 */ /* 0x000fe400078e0a4d */
[----:B------:R-:W-:Y:S02]  /*5f20*/  IMAD.MOV R78, RZ, RZ, -R78 ;  /* 0x000000ffff4e7224 */ /* 0x000fe400078e0a4e */
[----:B------:R-:W-:Y:S01]  /*5f30*/  IMAD.MOV R79, RZ, RZ, -R79 ;  /* 0x000000ffff4f7224 */ /* 0x000fe200078e0a4f */
[----:B------:R-:W-:Y:S01]  /*5f40*/  STL [R1+0x120], R5 ;  /* 0x0001200501007387 */ /* 0x000fe20000100800 */
[----:B------:R-:W-:Y:S01]  /*5f50*/  @!P6 IMAD.IADD R100, R100, 0x1, -R95 ;  /* 0x000000016464e824 */ /* 0x000fe200078e0a5f */
[----:B------:R-:W-:Y:S01]  /*5f60*/  ISETP.GE.AND P6, PT, R99, RZ, PT ;  /* 0x000000ff6300720c */ /* 0x000fe20003fc6270 */
[C---:B------:R-:W-:Y:S01]  /*5f70*/  IMAD R99, R95.reuse, R77, R98 ;  /* 0x0000004d5f637224 */ /* 0x040fe200078e0262 */
[----:B------:R-:W-:Y:S01]  /*5f80*/  STL [R1+0x12c], R4 ;  /* 0x00012c0401007387 */ /* 0x000fe20000100800 */
[C---:B------:R-:W-:Y:S01]  /*5f90*/  IMAD R77, R95.reuse, R78, R102 ;  /* 0x0000004e5f4d7224 */ /* 0x040fe200078e0266 */
[----:B------:R-:W-:Y:S01]  /*5fa0*/  PRMT R124, RZ, 0x7610, R124 ;  /* 0x00007610ff7c7816 */ /* 0x000fe2000000007c */
[----:B------:R-:W-:Y:S01]  /*5fb0*/  IMAD R98, R95, R79, R104 ;  /* 0x0000004f5f627224 */ /* 0x000fe200078e0268 */
[----:B------:R-:W-:Y:S01]  /*5fc0*/  STL [R1+0x128], R6 ;  /* 0x0001280601007387 */ /* 0x000fe20000100800 */
[----:B------:R-:W-:-:S02]  /*5fd0*/  @P0 IMAD.MOV.U32 R78, RZ, RZ, R33 ;  /* 0x000000ffff4e0224 */ /* 0x000fc400078e0021 */
[----:B------:R-:W-:Y:S01]  /*5fe0*/  @P0 IMAD.MOV.U32 R79, RZ, RZ, R34 ;  /* 0x000000ffff4f0224 */ /* 0x000fe200078e0022 */
[----:B------:R-:W-:Y:S04]  /*5ff0*/  STL [R1+0x134], R7 ;  /* 0x0001340701007387 */ /* 0x000fe80000100800 */
[----:B------:R-:W-:Y:S04]  /*6000*/  STL [R1+0x130], R9 ;  /* 0x0001300901007387 */ /* 0x000fe80000100800 */
[----:B------:R-:W-:Y:S04]  /*6010*/  STL [R1+0x13c], R8 ;  /* 0x00013c0801007387 */ /* 0x000fe80000100800 */
[----:B------:R-:W-:Y:S04]  /*6020*/  STL [R1+0x138], R10 ;  /* 0x0001380a01007387 */ /* 0x000fe80000100800 */
[----:B------:R0:W-:Y:S04]  /*6030*/  STL [R1+0x144], R11 ;  /* 0x0001440b01007387 */ /* 0x0001e80000100800 */
[----:B------:R1:W2:Y:S01]  /*6040*/  @P0 LDG.E.U8 R124, desc[UR24][R78.64] ;  /* 0x000000184e7c0981 */ /* 0x0002a2000c1e1100 */
[----:B0-----:R-:W-:Y:S01]  /*6050*/  PRMT R11, RZ, 0x7610, R11 ;  /* 0x00007610ff0b7816 */ /* 0x001fe2000000000b */
[----:B-1----:R-:W-:-:S02]  /*6060*/  @P0 IMAD.MOV.U32 R78, RZ, RZ, R171 ;  /* 0x000000ffff4e0224 */ /* 0x002fc400078e00ab */
[----:B------:R-:W-:Y:S01]  /*6070*/  @P0 IMAD.MOV.U32 R79, RZ, RZ, R175 ;  /* 0x000000ffff4f0224 */ /* 0x000fe200078e00af */
[----:B------:R-:W-:-:S04]  /*6080*/  PRMT R115, RZ, 0x7610, R115 ;  /* 0x00007610ff737816 */ /* 0x000fc80000000073 */
[----:B------:R0:W2:Y:S01]  /*6090*/  @P0 LDG.E.U8 R11, desc[UR24][R78.64] ;  /* 0x000000184e0b0981 */ /* 0x0000a2000c1e1100 */
[----:B------:R-:W-:Y:S01]  /*60a0*/  PRMT R114, RZ, 0x7610, R114 ;  /* 0x00007610ff727816 */ /* 0x000fe20000000072 */
[----:B0-----:R-:W-:Y:S02]  /*60b0*/  @P0 IMAD.MOV.U32 R78, RZ, RZ, R35 ;  /* 0x000000ffff4e0224 */ /* 0x001fe400078e0023 */
[----:B------:R-:W-:-:S05]  /*60c0*/  @P0 IMAD.MOV.U32 R79, RZ, RZ, R37 ;  /* 0x000000ffff4f0224 */ /* 0x000fca00078e0025 */
        /* <DEDUP_REMOVED lines=21> */
[----:B------:R-:W-:Y:S02]  /*6220*/  LOP3.LUT R116, R94, 0x8c, RZ, 0xfc, !PT ;  /* 0x0000008c5e747812 */ /* 0x000fe400078efcff */
[----:B------:R-:W-:Y:S01]  /*6230*/  PRMT R108, RZ, 0x7610, R108 ;  /* 0x00007610ff6c7816 */ /* 0x000fe2000000006c */
[----:B0-----:R-:W-:Y:S02]  /*6240*/  @P0 IMAD.MOV.U32 R78, RZ, RZ, R46 ;  /* 0x000000ffff4e0224 */ /* 0x001fe400078e002e */
[----:B------:R-:W-:Y:S01]  /*6250*/  @P0 IMAD.MOV.U32 R79, RZ, RZ, R49 ;  /* 0x000000ffff4f0224 */ /* 0x000fe200078e0031 */
[----:B------:R-:W-:-:S04]  /*6260*/  IABS R106, R116 ;  /* 0x00000074006a7213 */ /* 0x000fc80000000000 */
[----:B------:R0:W2:Y:S01]  /*6270*/  @P0 LDG.E.U8 R103, desc[UR24][R78.64] ;  /* 0x000000184e670981 */ /* 0x0000a2000c1e1100 */
[----:B------:R-:W-:Y:S01]  /*6280*/  PRMT R104, RZ, 0x7610, R104 ;  /* 0x00007610ff687816 */ /* 0x000fe20000000068 */
[----:B------:R-:W-:-:S04]  /*6290*/  IMAD.HI.U32 R97, R93, R106, RZ ;  /* 0x0000006a5d617227 */ /* 0x000fc800078e00ff */
[----:B0-----:R-:W-:Y:S02]  /*62a0*/  @P0 IMAD.MOV.U32 R78, RZ, RZ, R48 ;  /* 0x000000ffff4e0224 */ /* 0x001fe400078e0030 */
[----:B------:R-:W-:-:S05]  /*62b0*/  @P0 IMAD.MOV.U32 R79, RZ, RZ, R51 ;  /* 0x000000ffff4f0224 */ /* 0x000fca00078e0033 */
[----:B------:R0:W2:Y:S01]  /*62c0*/  @P0 LDG.E.U8 R108, desc[UR24][R78.64] ;  /* 0x000000184e6c0981 */ /* 0x0000a2000c1e1100 */
[----:B------:R-:W-:Y:S01]  /*62d0*/  PRMT R111, RZ, 0x7610, R111 ;  /* 0x00007610ff6f7816 */ /* 0x000fe2000000006f */
[----:B------:R-:W-:Y:S02]  /*62e0*/  IMAD.MOV R97, RZ, RZ, -R97 ;  /* 0x000000ffff617224 */ /* 0x000fe400078e0a61 */
[----:B0-----:R-:W-:Y:S02]  /*62f0*/  @P0 IMAD.MOV.U32 R78, RZ, RZ, R50 ;  /* 0x000000ffff4e0224 */ /* 0x001fe400078e0032 */
[----:B------:R-:W-:-:S05]  /*6300*/  @P0 IMAD.MOV.U32 R79, RZ, RZ, R53 ;  /* 0x000000ffff4f0224 */ /* 0x000fca00078e0035 */
[----:B------:R0:W2:Y:S01]  /*6310*/  @P0 LDG.E.U8 R104, desc[UR24][R78.64] ;  /* 0x000000184e680981 */ /* 0x0000a2000c1e1100 */
[--C-:B------:R-:W-:Y:S01]  /*6320*/  IMAD R97, R95, R97, R106.reuse ;  /* 0x000000615f617224 */ /* 0x100fe200078e026a */
        /* <DEDUP_REMOVED lines=96> */
[----:B------:R-:W-:-:S03]  /*6930*/  PRMT R250, RZ, 0x7610, R250 ;  /* 0x00007610fffa7816 */ /* 0x000fc600000000fa */
[----:B------:R-:W-:Y:S01]  /*6940*/  STL [R1+0x140], R12 ;  /* 0x0001400c01007387 */ /* 0x000fe20000100800 */
[----:B0-----:R-:W-:Y:S02]  /*6950*/  @P0 IMAD.MOV.U32 R78, RZ, RZ, R178 ;  /* 0x000000ffff4e0224 */ /* 0x001fe400078e00b2 */
[----:B------:R-:W-:Y:S01]  /*6960*/  @P0 IMAD.MOV.U32 R79, RZ, RZ, R177 ;  /* 0x000000ffff4f0224 */ /* 0x000fe200078e00b1 */
[----:B------:R-:W-:Y:S04]  /*6970*/  STL [R1+0x14c], R13 ;  /* 0x00014c0d01007387 */ /* 0x000fe80000100800 */
[----:B------:R0:W2:Y:S04]  /*6980*/  @P0 LDG.E.U8 R6, desc[UR24][R78.64] ;  /* 0x000000184e060981 */ /* 0x0000a8000c1e1100 */
[----:B------:R-:W-:Y:S04]  /*6990*/  STL [R1+0x148], R14 ;  /* 0x0001480e01007387 */ /* 0x000fe80000100800 */
[----:B------:R-:W-:Y:S01]  /*69a0*/  STL [R1+0x154], R15 ;  /* 0x0001540f01007387 */ /* 0x000fe20000100800 */
[----:B0-----:R-:W-:-:S02]  /*69b0*/  @P0 IMAD.MOV.U32 R78, RZ, RZ, R182 ;  /* 0x000000ffff4e0224 */ /* 0x001fc400078e00b6 */
[----:B------:R-:W-:Y:S01]  /*69c0*/  @P0 IMAD.MOV.U32 R79, RZ, RZ, R181 ;  /* 0x000000ffff4f0224 */ /* 0x000fe200078e00b5 */
[----:B------:R-:W-:Y:S01]  /*69d0*/  STL [R1+0x150], R17 ;  /* 0x0001501101007387 */ /* 0x000fe20000100800 */
[----:B------:R-:W-:-:S03]  /*69e0*/  PRMT R10, RZ, 0x7610, R10 ;  /* 0x00007610ff0a7816 */ /* 0x000fc6000000000a */
[----:B------:R-:W-:Y:S04]  /*69f0*/  STL [R1+0x15c], R16 ;  /* 0x00015c1001007387 */ /* 0x000fe80000100800 */
[----:B------:R-:W-:Y:S04]  /*6a00*/  STL [R1+0x158], R18 ;  /* 0x0001581201007387 */ /* 0x000fe80000100800 */
[----:B------:R-:W-:Y:S04]  /*6a10*/  STL [R1+0x160], R126 ;  /* 0x0001607e01007387 */ /* 0x000fe80000100800 */
[----:B------:R0:W2:Y:S04]  /*6a20*/  @P0 LDG.E.U8 R250, desc[UR24][R78.64] ;  /* 0x000000184efa0981 */ /* 0x0000a8000c1e1100 */
[----:B------:R-:W-:Y:S04]  /*6a30*/  STL [R1+0x168], R19 ;  /* 0x0001681301007387 */ /* 0x000fe80000100800 */
[----:B------:R-:W-:Y:S01]  /*6a40*/  STL [R1+0x164], R21 ;  /* 0x0001641501007387 */ /* 0x000fe20000100800 */
[----:B0-----:R-:W-:-:S02]  /*6a50*/  @P0 IMAD.MOV.U32 R78, RZ, RZ, R209 ;  /* 0x000000ffff4e0224 */ /* 0x001fc400078e00d1 */
[----:B------:R-:W-:Y:S01]  /*6a60*/  @P0 IMAD.MOV.U32 R79, RZ, RZ, R185 ;  /* 0x000000ffff4f0224 */ /* 0x000fe200078e00b9 */
        /* <DEDUP_REMOVED lines=8> */
[----:B------:R0:W2:Y:S04]  /*6af0*/  @P0 LDG.E.U8 R22, desc[UR24][R78.64] ;  /* 0x000000184e160981 */ /* 0x0000a8000c1e1100 */
[----:B------:R1:W-:Y:S01]  /*6b00*/  STL [R1+0x174], R25 ;  /* 0x0001741901007387 */ /* 0x0003e20000100800 */
[----:B0-----:R-:W-:Y:S02]  /*6b10*/  @P0 IMAD.MOV.U32 R78, RZ, RZ, R217 ;  /* 0x000000ffff4e0224 */ /* 0x001fe400078e00d9 */
[----:B------:R-:W-:Y:S01]  /*6b20*/  @P0 IMAD.MOV.U32 R79, RZ, RZ, R216 ;  /* 0x000000ffff4f0224 */ /* 0x000fe200078e00d8 */
[----:B-1----:R-:W-:-:S04]  /*6b30*/  PRMT R25, RZ, 0x7610, R25 ;  /* 0x00007610ff197816 */ /* 0x002fc80000000019 */
        /* <DEDUP_REMOVED lines=50> */
[----:B------:R-:W-:Y:S02]  /*6e60*/  @!P4 IMAD.MOV R100, RZ, RZ, -R100 ;  /* 0x000000ffff64c224 */ /* 0x000fe400078e0a64 */
[----:B0-----:R-:W-:Y:S02]  /*6e70*/  @P0 IMAD.MOV.U32 R78, RZ, RZ, R222 ;  /* 0x000000ffff4e0224 */ /* 0x001fe400078e00de */
[----:B------:R-:W-:Y:S01]  /*6e80*/  @P0 IMAD.MOV.U32 R79, RZ, RZ, R226 ;  /* 0x000000ffff4f0224 */ /* 0x000fe200078e00e2 */
[----:B------:R-:W-:-:S04]  /*6e90*/  ISETP.GT.U32.AND P4, PT, R95, R99, PT ;  /* 0x000000635f00720c */ /* 0x000fc80003f84070 */
        /* <DEDUP_REMOVED lines=9> */
[----:B------:R-:W-:Y:S01]  /*6f30*/  @!P4 IMAD.IADD R99, R99, 0x1, -R95 ;  /* 0x000000016363c824 */ /* 0x000fe200078e0a5f */
[----:B------:R-:W-:Y:S01]  /*6f40*/  PRMT R196, RZ, 0x7610, R196 ;  /* 0x00007610ffc47816 */ /* 0x000fe200000000c4 */
        /* <DEDUP_REMOVED lines=13> */
[----:B------:R-:W-:Y:S02]  /*7020*/  ISETP.GT.U32.AND P4, PT, R95, R77, PT ;  /* 0x0000004d5f00720c */ /* 0x000fe40003f84070 */
        /* <DEDUP_REMOVED lines=10> */
[----:B------:R-:W-:Y:S01]  /*70d0*/  STL [R1], R167 ;  /* 0x000000a701007387 */ /* 0x000fe20000100800 */
[----:B------:R-:W-:-:S03]  /*70e0*/  PRMT R15, RZ, 0x7610, R15 ;  /* 0x00007610ff0f7816 */ /* 0x000fc6000000000f */
[----:B------:R1:W-:Y:S01]  /*70f0*/  STL [R1+0x10], R151 ;  /* 0x0000109701007387 */ /* 0x0003e20000100800 */
[----:B0-----:R-:W-:Y:S02]  /*7100*/  @P0 IMAD.MOV.U32 R78, RZ, RZ, R186 ;  /* 0x000000ffff4e0224 */ /* 0x001fe400078e00ba */
[----:B------:R-:W-:Y:S01]  /*7110*/  @P0 IMAD.MOV.U32 R79, RZ, RZ, R187 ;  /* 0x000000ffff4f0224 */ /* 0x000fe200078e00bb */
[----:B------:R-:W-:Y:S01]  /*7120*/  STL [R1+0x20], R242 ;  /* 0x000020f201007387 */ /* 0x000fe20000100800 */
[----:B------:R-:W-:-:S03]  /*7130*/  @!P4 IMAD.IADD R77, R77, 0x1, -R95 ;  /* 0x000000014d4dc824 */ /* 0x000fc600078e0a5f */
[----:B------:R-:W-:Y:S04]  /*7140*/  STL [R1+0xc], R163 ;  /* 0x00000ca301007387 */ /* 0x000fe80000100800 */
        /* <DEDUP_REMOVED lines=8> */
[----:B------:R-:W-:Y:S01]  /*71d0*/  STL [R1+0x50], R211 ;  /* 0x000050d301007387 */ /* 0x000fe20000100800 */
[----:B------:R-:W-:-:S03]  /*71e0*/  ISETP.GT.U32.AND P4, PT, R95, R77, PT ;  /* 0x0000004d5f00720c */ /* 0x000fc60003f84070 */
[----:B------:R-:W-:Y:S04]  /*71f0*/  STL [R1+0x3c], R226 ;  /* 0x00003ce201007387 */ /* 0x000fe80000100800 */
[----:B------:R-:W-:Y:S04]  /*7200*/  STL [R1+0x60], R207 ;  /* 0x000060cf01007387 */ /* 0x000fe80000100800 */
[----:B------:R0:W2:Y:S01]  /*7210*/  @P0 LDG.E.U8 R15, desc[UR24][R78.64] ;  /* 0x000000184e0f0981 */ /* 0x0000a2000c1e1100 */
[----:B------:R-:W-:-:S03]  /*7220*/  @!P3 IMAD.MOV R99, RZ, RZ, -R99 ;  /* 0x000000ffff63b224 */ /* 0x000fc600078e0a63 */
[----:B------:R-:W-:Y:S01]  /*7230*/  STL [R1+0x4c], R218 ;  /* 0x00004cda01007387 */ /* 0x000fe20000100800 */
[----:B------:R-:W-:-:S03]  /*7240*/  ISETP.GT.U32.AND P3, PT, R95, R98, PT ;  /* 0x000000625f00720c */ /* 0x000fc60003f64070 */
[----:B------:R-:W-:Y:S01]  /*7250*/  STL [R1+0x78], R204 ;  /* 0x000078cc01007387 */ /* 0x000fe20000100800 */
[----:B0-----:R-:W-:Y:S02]  /*7260*/  @P0 IMAD.MOV.U32 R78, RZ, RZ, R172 ;  /* 0x000000ffff4e0224 */ /* 0x001fe400078e00ac */
        /* <DEDUP_REMOVED lines=14> */
[----:B------:R-:W-:-:S03]  /*7350*/  @!P4 IMAD.IADD R77, R77, 0x1, -R95 ;  /* 0x000000014d4dc824 */ /* 0x000fc600078e0a5f */
[----:B------:R-:W-:Y:S01]  /*7360*/  STL [R1+0xa4], R192 ;  /* 0x0000a4c001007387 */ /* 0x000fe20000100800 */
[----:B------:R-:W-:-:S03]  /*7370*/  ISETP.GT.U32.AND P4, PT, R95, R97, PT ;  /* 0x000000615f00720c */ /* 0x000fc60003f84070 */
[----:B------:R-:W-:Y:S01]  /*7380*/  STL [R1+0xb4], R189 ;  /* 0x0000b4bd01007387 */ /* 0x000fe20000100800 */
[----:B------:R-:W-:-:S03]  /*7390*/  LOP3.LUT R155, R94, 0x94, RZ, 0xfc, !PT ;  /* 0x000000945e9b7812 */ /* 0x000fc600078efcff */
[----:B------:R0:W2:Y:S04]  /*73a0*/  @P0 LDG.E.U8 R13, desc[UR24][R78.64] ;  /* 0x000000184e0d0981 */ /* 0x0000a8000c1e1100 */
[----:B------:R-:W-:Y:S04]  /*73b0*/  STL [R1+0xc8], R186 ;  /* 0x0000c8ba01007387 */ /* 0x000fe80000100800 */
[----:B------:R-:W-:Y:S01]  /*73c0*/  STL [R1+0xc4], R187 ;  /* 0x0000c4bb01007387 */ /* 0x000fe20000100800 */
[----:B0-----:R-:W-:Y:S02]  /*73d0*/  @P0 IMAD.MOV.U32 R78, RZ, RZ, R158 ;  /* 0x000000ffff4e0224 */ /* 0x001fe400078e009e */
[----:B------:R-:W-:Y:S01]  /*73e0*/  @P0 IMAD.MOV.U32 R79, RZ, RZ, R164 ;  /* 0x000000ffff4f0224 */ /* 0x000fe200078e00a4 */
[----:B------:R-:W-:Y:S01]  /*73f0*/  STL [R1+0xd8], R180 ;  /* 0x0000d8b401007387 */ /* 0x000fe20000100800 */
[----:B-1----:R-:W-:-:S03]  /*7400*/  IMAD.MOV.U32 R151, RZ, RZ, R77 ;  /* 0x000000ffff977224 */ /* 0x002fc600078e004d */
[----:B------:R-:W-:Y:S01]  /*7410*/  STL [R1+0xd4], R184 ;  /* 0x0000d4b801007387 */ /* 0x000fe20000100800 */
[----:B------:R-:W-:-:S03]  /*7420*/  @!P3 IMAD.IADD R98, R98, 0x1, -R95 ;  /* 0x000000016262b824 */ /* 0x000fc600078e0a5f */
[----:B------:R-:W-:Y:S04]  /*7430*/  STL [R1+0xe8], R172 ;  /* 0x0000e8ac01007387 */ /* 0x000fe80000100800 */
[----:B------:R-:W-:Y:S04]  /*7440*/  STL [R1+0xe4], R176 ;  /* 0x0000e4b001007387 */ /* 0x000fe80000100800 */
[----:B------:R0:W2:Y:S01]  /*7450*/  @P0 LDG.E.U8 R14, desc[UR24][R78.64] ;  /* 0x000000184e0e0981 */ /* 0x0000a2000c1e1100 */
[----:B------:R-:W-:-:S03]  /*7460*/  @!P5 IMAD.MOV R151, RZ, RZ, -R151 ;  /* 0x000000ffff97d224 */ /* 0x000fc600078e0a97 */
[----:B------:R1:W-:Y:S01]  /*7470*/  STL [R1+0xf8], R154 ;  /* 0x0000f89a01007387 */ /* 0x0003e20000100800 */
[----:B------:R-:W-:Y:S02]  /*7480*/  ISETP.GE.AND P3, PT, R116, RZ, PT ;  /* 0x000000ff7400720c */ /* 0x000fe40003f66270 */
[----:B0-----:R-:W-:Y:S02]  /*7490*/  IABS R78, R155 ;  /* 0x0000009b004e7213 */ /* 0x001fe40000000000 */
[----:B-1----:R-:W-:-:S03]  /*74a0*/  LOP3.LUT R154, R94, 0x9c, RZ, 0xfc, !PT ;  /* 0x0000009c5e9a7812 */ /* 0x002fc600078efcff */
[----:B------:R-:W-:Y:S01]  /*74b0*/  IMAD.HI.U32 R116, R93, R78, RZ ;  /* 0x0000004e5d747227 */ /* 0x000fe200078e00ff */
[----:B------:R-:W-:Y:S02]  /*74c0*/  ISETP.GT.U32.AND P5, PT, R95, R98, PT ;  /* 0x000000625f00720c */ /* 0x000fe40003fa4070 */
[----:B------:R-:W-:Y:S01]  /*74d0*/  IABS R79, R154 ;  /* 0x0000009a004f7213 */ /* 0x000fe20000000000 */
[----:B------:R-:W-:Y:S02]  /*74e0*/  @!P4 IMAD.IADD R97, R97, 0x1, -R95 ;  /* 0x000000016161c824 */ /* 0x000fe400078e0a5f */
[----:B------:R-:W-:Y:S02]  /*74f0*/  IMAD.MOV R116, RZ, RZ, -R116 ;  /* 0x000000ffff747224 */ /* 0x000fe400078e0a74 */
[----:B------:R-:W-:Y:S01]  /*7500*/  IMAD.MOV.U32 R77, RZ, RZ, R79 ;  /* 0x000000ffff4d7224 */ /* 0x000fe200078e004f */
[C---:B------:R-:W-:Y:S01]  /*7510*/  ISETP.GT.U32.AND P4, PT, R95.reuse, R97, PT ;  /* 0x000000615f00720c */ /* 0x040fe20003f84070 */
[----:B------:R-:W-:-:S02]  /*7520*/  IMAD R78, R95, R116, R78 ;  /* 0x000000745f4e7224 */ /* 0x000fc400078e024e */
[----:B------:R-:W-:-:S04]  /*7530*/  IMAD.HI.U32 R79, R93, R77, RZ ;  /* 0x0000004d5d4f7227 */ /* 0x000fc800078e00ff */
[----:B------:R-:W-:Y:S01]  /*7540*/  @!P5 IMAD.IADD R98, R98, 0x1, -R95 ;  /* 0x000000016262d824 */ /* 0x000fe200078e0a5f */
[----:B------:R-:W-:Y:S01]  /*7550*/  ISETP.GT.U32.AND P5, PT, R95, R78, PT ;  /* 0x0000004e5f00720c */ /* 0x000fe20003fa4070 */
[----:B------:R-:W-:-:S04]  /*7560*/  IMAD.MOV R79, RZ, RZ, -R79 ;  /* 0x000000ffff4f7224 */ /* 0x000fc800078e0a4f */
[----:B------:R-:W-:Y:S02]  /*7570*/  IMAD R77, R95, R79, R77 ;  /* 0x0000004f5f4d7224 */ /* 0x000fe400078e024d */
[--C-:B------:R-:W-:Y:S01]  /*7580*/  @!P4 IMAD.IADD R97, R97, 0x1, -R95.reuse ;  /* 0x000000016161c824 */ /* 0x100fe200078e0a5f */
[----:B------:R-:W-:Y:S02]  /*7590*/  LOP3.LUT R79, R94, 0xa4, RZ, 0xfc, !PT ;  /* 0x000000a45e4f7812 */ /* 0x000fe400078efcff */
[----:B------:R-:W-:Y:S02]  /*75a0*/  ISETP.GT.U32.AND P4, PT, R95, R77, PT ;  /* 0x0000004d5f00720c */ /* 0x000fe40003f84070 */
[----:B------:R-:W-:Y:S01]  /*75b0*/  IABS R159, R79 ;  /* 0x0000004f009f7213 */ /* 0x000fe20000000000 */
[----:B------:R-:W-:Y:S02]  /*75c0*/  @!P5 IMAD.IADD R78, R78, 0x1, -R95 ;  /* 0x000000014e4ed824 */ /* 0x000fe400078e0a5f */
[----:B------:R-:W-:-:S02]  /*75d0*/  IMAD.MOV.U32 R116, RZ, RZ, R97 ;  /* 0x000000ffff747224 */ /* 0x000fc400078e0061 */
[----:B------:R-:W-:Y:S01]  /*75e0*/  IMAD.HI.U32 R97, R93, R159, RZ ;  /* 0x0000009f5d617227 */ /* 0x000fe200078e00ff */
[----:B------:R-:W-:-:S03]  /*75f0*/  ISETP.GT.U32.AND P5, PT, R95, R78, PT ;  /* 0x0000004e5f00720c */ /* 0x000fc60003fa4070 */
[----:B------:R-:W-:Y:S02]  /*7600*/  IMAD.MOV R97, RZ, RZ, -R97 ;  /* 0x000000ffff617224 */ /* 0x000fe400078e0a61 */
[----:B------:R-:W-:Y:S02]  /*7610*/  @!P4 IMAD.IADD R77, R77, 0x1, -R95 ;  /* 0x000000014d4dc824 */ /* 0x000fe400078e0a5f */
[----:B------:R-:W-:Y:S01]  /*7620*/  @!P3 IMAD.MOV R116, RZ, RZ, -R116 ;  /* 0x000000ffff74b224 */ /* 0x000fe200078e0a74 */
[----:B------:R-:W-:Y:S01]  /*7630*/  ISETP.GE.AND P3, PT, R154, RZ, PT ;  /* 0x000000ff9a00720c */ /* 0x000fe20003f66270 */
[----:B------:R0:W-:Y:S01]  /*7640*/  STL [R1+0x100], R158 ;  /* 0x0001009e01007387 */ /* 0x0001e20000100800 */
[C---:B------:R-:W-:Y:S01]  /*7650*/  IMAD R154, R95.reuse, R97, R159 ;  /* 0x000000615f9a7224 */ /* 0x040fe200078e029f */
[----:B------:R-:W-:Y:S02]  /*7660*/  ISETP.GT.U32.AND P4, PT, R95, R77, PT ;  /* 0x0000004d5f00720c */ /* 0x000fe40003f84070 */
[----:B------:R-:W-:-:S02]  /*7670*/  @!P5 IMAD.IADD R78, R78, 0x1, -R95 ;  /* 0x000000014e4ed824 */ /* 0x000fc400078e0a5f */
[----:B------:R-:W-:Y:S02]  /*7680*/  ISETP.GT.U32.AND P5, PT, R95, R154, PT ;  /* 0x0000009a5f00720c */ /* 0x000fe40003fa4070 */
[----:B0-----:R-:W-:-:S04]  /*7690*/  LOP3.LUT R158, R94, 0xac, RZ, 0xfc, !PT ;  /* 0x000000ac5e9e7812 */ /* 0x001fc800078efcff */
[----:B------:R-:W-:Y:S01]  /*76a0*/  IABS R159, R158 ;  /* 0x0000009e009f7213 */ /* 0x000fe20000000000 */
[----:B------:R-:W-:Y:S01]  /*76b0*/  @!P6 IMAD.MOV R98, RZ, RZ, -R98 ;  /* 0x000000ffff62e224 */ /* 0x000fe200078e0a62 */
[----:B------:R-:W-:-:S03]  /*76c0*/  ISETP.GE.AND P6, PT, R155, RZ, PT ;  /* 0x000000ff9b00720c */ /* 0x000fc60003fc6270 */
[----:B------:R-:W-:-:S04]  /*76d0*/  IMAD.HI.U32 R97, R93, R159, RZ ;  /* 0x0000009f5d617227 */ /* 0x000fc800078e00ff */
[----:B------:R-:W-:Y:S02]  /*76e0*/  @!P4 IMAD.IADD R77, R77, 0x1, -R95 ;  /* 0x000000014d4dc824 */ /* 0x000fe400078e0a5f */
[----:B------:R-:W-:Y:S02]  /*76f0*/  IMAD.MOV R97, RZ, RZ, -R97 ;  /* 0x000000ffff617224 */ /* 0x000fe400078e0a61 */
[----:B------:R-:W-:Y:S01]  /*7700*/  IMAD.MOV.U32 R155, RZ, RZ, R77 ;  /* 0x000000ffff9b7224 */ /* 0x000fe200078e004d */
[----:B------:R-:W-:Y:S01]  /*7710*/  LOP3.LUT R77, R94, 0xb4, RZ, 0xfc, !PT ;  /* 0x000000b45e4d7812 */ /* 0x000fe200078efcff */
[----:B------:R-:W-:Y:S02]  /*7720*/  IMAD R159, R95, R97, R159 ;  /* 0x000000615f9f7224 */ /* 0x000fe400078e029f */
[----:B------:R-:W-:Y:S02]  /*7730*/  @!P5 IMAD.IADD R154, R154, 0x1, -R95 ;  /* 0x000000019a9ad824 */ /* 0x000fe400078e0a5f */
[----:B------:R-:W-:-:S02]  /*7740*/  IMAD.MOV.U32 R97, RZ, RZ, R78 ;  /* 0x000000ffff617224 */ /* 0x000fc400078e004e */
[----:B------:R-:W-:Y:S01]  /*7750*/  @!P3 IMAD.MOV R155, RZ, RZ, -R155 ;  /* 0x000000ffff9bb224 */ /* 0x000fe200078e0a9b */
[----:B------:R-:W-:Y:S01]  /*7760*/  ISETP.GE.AND P3, PT, R158, RZ, PT ;  /* 0x000000ff9e00720c */ /* 0x000fe20003f66270 */
[----:B------:R-:W-:Y:S01]  /*7770*/  @!P6 IMAD.MOV R97, RZ, RZ, -R97 ;  /* 0x000000ffff61e224 */ /* 0x000fe200078e0a61 */
[C---:B------:R-:W-:Y:S02]  /*7780*/  ISETP.GT.U32.AND P5, PT, R95.reuse, R154, PT ;  /* 0x0000009a5f00720c */ /* 0x040fe40003fa4070 */
[----:B------:R-:W-:Y:S02]  /*7790*/  IABS R158, R77 ;  /* 0x0000004d009e7213 */ /* 0x000fe40000000000 */
[----:B------:R-:W-:Y:S02]  /*77a0*/  ISETP.GT.U32.AND P6, PT, R95, R159, PT ;  /* 0x0000009f5f00720c */ /* 0x000fe40003fc4070 */
[----:B------:R-:W-:Y:S01]  /*77b0*/  ISETP.GE.AND P4, PT, R79, RZ, PT ;  /* 0x000000ff4f00720c */ /* 0x000fe20003f86270 */
[----:B------:R-:W-:-:S04]  /*77c0*/  IMAD.HI.U32 R78, R93, R158, RZ ;  /* 0x0000009e5d4e7227 */ /* 0x000fc800078e00ff */
[----:B------:R-:W-:Y:S02]  /*77d0*/  IMAD.MOV R78, RZ, RZ, -R78 ;  /* 0x000000ffff4e7224 */ /* 0x000fe400078e0a4e */
[--C-:B------:R-:W-:Y:S01]  /*77e0*/  @!P5 IMAD.IADD R154, R154, 0x1, -R95.reuse ;  /* 0x000000019a9ad824 */ /* 0x100fe200078e0a5f */
[----:B------:R-:W-:Y:S01]  /*77f0*/  ISETP.GE.AND P5, PT, R77, RZ, PT ;  /* 0x000000ff4d00720c */ /* 0x000fe20003fa6270 */
[----:B------:R-:W-:Y:S01]  /*7800*/  IMAD R158, R95, R78, R158 ;  /* 0x0000004e5f9e7224 */ /* 0x000fe200078e029e */
[----:B------:R-:W-:Y:S01]  /*7810*/  LOP3.LUT R77, R94, 0xbc, RZ, 0xfc, !PT ;  /* 0x000000bc5e4d7812 */ /* 0x000fe200078efcff */
[----:B------:R-:W-:Y:S02]  /*7820*/  @!P6 IMAD.IADD R159, R159, 0x1, -R95 ;  /* 0x000000019f9fe824 */ /* 0x000fe400078e0a5f */
[----:B------:R-:W-:Y:S01]  /*7830*/  @!P4 IMAD.MOV R154, RZ, RZ, -R154 ;  /* 0x000000ffff9ac224 */ /* 0x000fe200078e0a9a */
[----:B------:R-:W-:Y:S02]  /*7840*/  ISETP.GT.U32.AND P4, PT, R95, R158, PT ;  /* 0x0000009e5f00720c */ /* 0x000fe40003f84070 */
[----:B------:R-:W-:-:S02]  /*7850*/  IABS R167, R77 ;  /* 0x0000004d00a77213 */ /* 0x000fc40000000000 */
[----:B------:R-:W-:-:S03]  /*7860*/  ISETP.GT.U32.AND P6, PT, R95, R159, PT ;  /* 0x0000009f5f00720c */ /* 0x000fc60003fc4070 */
[----:B------:R-:W-:-:S04]  /*7870*/  IMAD.HI.U32 R78, R93, R167, RZ ;  /* 0x000000a75d4e7227 */ /* 0x000fc800078e00ff */
[----:B------:R-:W-:Y:S02]  /*7880*/  IMAD.MOV R78, RZ, RZ, -R78 ;  /* 0x000000ffff4e7224 */ /* 0x000fe400078e0a4e */
[----:B------:R-:W-:Y:S02]  /*7890*/  @!P4 IMAD.IADD R158, R158, 0x1, -R95 ;  /* 0x000000019e9ec824 */ /* 0x000fe400078e0a5f */
[----:B------:R-:W-:Y:S02]  /*78a0*/  IMAD R167, R95, R78, R167 ;  /* 0x0000004e5fa77224 */ /* 0x000fe400078e02a7 */
[----:B------:R-:W-:Y:S01]  /*78b0*/  @!P6 IMAD.IADD R159, R159, 0x1, -R95 ;  /* 0x000000019f9fe824 */ /* 0x000fe200078e0a5f */
[----:B------:R-:W-:Y:S02]  /*78c0*/  ISETP.GE.AND P6, PT, R77, RZ, PT ;  /* 0x000000ff4d00720c */ /* 0x000fe40003fc6270 */
[----:B------:R-:W-:Y:S01]  /*78d0*/  LOP3.LUT R77, R94, 0xc4, RZ, 0xfc, !PT ;  /* 0x000000c45e4d7812 */ /* 0x000fe200078efcff */
[----:B------:R-:W-:Y:S01]  /*78e0*/  STL [R1+0xf4], R168 ;  /* 0x0000f4a801007387 */ /* 0x000fe20000100800 */
[C---:B------:R-:W-:Y:S01]  /*78f0*/  ISETP.GT.U32.AND P4, PT, R95.reuse, R158, PT ;  /* 0x0000009e5f00720c */ /* 0x040fe20003f84070 */
[----:B------:R-:W-:Y:S01]  /*7900*/  @!P3 IMAD.MOV R159, RZ, RZ, -R159 ;  /* 0x000000ffff9fb224 */ /* 0x000fe200078e0a9f */
[----:B------:R-:W-:Y:S01]  /*7910*/  ISETP.GT.U32.AND P3, PT, R95, R167, PT ;  /* 0x000000a75f00720c */ /* 0x000fe20003f64070 */
[----:B------:R0:W-:Y:S02]  /*7920*/  STL [R1+0xfc], R164 ;  /* 0x0000fca401007387 */ /* 0x0001e40000100800 */
[----:B0-----:R-:W-:-:S05]  /*7930*/  IABS R164, R77 ;  /* 0x0000004d00a47213 */ /* 0x001fca0000000000 */
[----:B------:R-:W-:-:S04]  /*7940*/  IMAD.HI.U32 R78, R93, R164, RZ ;  /* 0x000000a45d4e7227 */ /* 0x000fc800078e00ff */
[----:B------:R-:W-:Y:S02]  /*7950*/  IMAD.MOV R78, RZ, RZ, -R78 ;  /* 0x000000ffff4e7224 */ /* 0x000fe400078e0a4e */
[--C-:B------:R-:W-:Y:S01]  /*7960*/  @!P4 IMAD.IADD R158, R158, 0x1, -R95.reuse ;  /* 0x000000019e9ec824 */ /* 0x100fe200078e0a5f */
[----:B------:R-:W-:Y:S01]  /*7970*/  ISETP.GE.AND P4, PT, R77, RZ, PT ;  /* 0x000000ff4d00720c */ /* 0x000fe20003f86270 */
[----:B------:R-:W-:Y:S01]  /*7980*/  @!P3 IMAD.IADD R167, R167, 0x1, -R95 ;  /* 0x00000001a7a7b824 */ /* 0x000fe200078e0a5f */
[----:B------:R-:W-:Y:S01]  /*7990*/  LOP3.LUT R77, R94, 0xcc, RZ, 0xfc, !PT ;  /* 0x000000cc5e4d7812 */ /* 0x000fe200078efcff */
[C---:B------:R-:W-:Y:S02]  /*79a0*/  IMAD R164, R95.reuse, R78, R164 ;  /* 0x0000004e5fa47224 */ /* 0x040fe400078e02a4 */
[----:B------:R-:W-:Y:S01]  /*79b0*/  @!P5 IMAD.MOV R158, RZ, RZ, -R158 ;  /* 0x000000ffff9ed224 */ /* 0x000fe200078e0a9e */
[----:B------:R-:W-:Y:S02]  /*79c0*/  IABS R171, R77 ;  /* 0x0000004d00ab7213 */ /* 0x000fe40000000000 */
[----:B------:R-:W-:-:S02]  /*79d0*/  ISETP.GT.U32.AND P3, PT, R95, R167, PT ;  /* 0x000000a75f00720c */ /* 0x000fc40003f64070 */
[----:B------:R-:W-:Y:S01]  /*79e0*/  ISETP.GT.U32.AND P5, PT, R95, R164, PT ;  /* 0x000000a45f00720c */ /* 0x000fe20003fa4070 */
[----:B------:R-:W-:-:S04]  /*79f0*/  IMAD.HI.U32 R78, R93, R171, RZ ;  /* 0x000000ab5d4e7227 */ /* 0x000fc800078e00ff */
[----:B------:R-:W-:-:S04]  /*7a00*/  IMAD.MOV R78, RZ, RZ, -R78 ;  /* 0x000000ffff4e7224 */ /* 0x000fc800078e0a4e */
[----:B------:R-:W-:Y:S02]  /*7a10*/  IMAD R171, R95, R78, R171 ;  /* 0x0000004e5fab7224 */ /* 0x000fe400078e02ab */
[--C-:B------:R-:W-:Y:S01]  /*7a20*/  @!P3 IMAD.IADD R167, R167, 0x1, -R95.reuse ;  /* 0x00000001a7a7b824 */ /* 0x100fe200078e0a5f */
[----:B------:R-:W-:Y:S01]  /*7a30*/  ISETP.GE.AND P3, PT, R77, RZ, PT ;  /* 0x000000ff4d00720c */ /* 0x000fe20003f66270 */
[----:B------:R-:W-:Y:S01]  /*7a40*/  @!P5 IMAD.IADD R164, R164, 0x1, -R95 ;  /* 0x00000001a4a4d824 */ /* 0x000fe200078e0a5f */
[----:B------:R-:W-:Y:S01]  /*7a50*/  LOP3.LUT R77, R94, 0xd4, RZ, 0xfc, !PT ;  /* 0x000000d45e4d7812 */ /* 0x000fe200078efcff */
[----:B------:R-:W-:Y:S01]  /*7a60*/  @!P6 IMAD.MOV R167, RZ, RZ, -R167 ;  /* 0x000000ffffa7e224 */ /* 0x000fe200078e0aa7 */
[C---:B------:R-:W-:Y:S02]  /*7a70*/  ISETP.GT.U32.AND P6, PT, R95.reuse, R171, PT ;  /* 0x000000ab5f00720c */ /* 0x040fe40003fc4070 */
[----:B------:R-:W-:Y:S02]  /*7a80*/  ISETP.GT.U32.AND P5, PT, R95, R164, PT ;  /* 0x000000a45f00720c */ /* 0x000fe40003fa4070 */
[----:B------:R-:W-:-:S05]  /*7a90*/  IABS R168, R77 ;  /* 0x0000004d00a87213 */ /* 0x000fca0000000000 */
[----:B------:R-:W-:-:S04]  /*7aa0*/  IMAD.HI.U32 R78, R93, R168, RZ ;  /* 0x000000a85d4e7227 */ /* 0x000fc800078e00ff */
[----:B------:R-:W-:Y:S02]  /*7ab0*/  IMAD.MOV R78, RZ, RZ, -R78 ;  /* 0x000000ffff4e7224 */ /* 0x000fe400078e0a4e */
[--C-:B------:R-:W-:Y:S02]  /*7ac0*/  @!P6 IMAD.IADD R171, R171, 0x1, -R95.reuse ;  /* 0x00000001ababe824 */ /* 0x100fe400078e0a5f */
[----:B------:R-:W-:Y:S01]  /*7ad0*/  @!P5 IMAD.IADD R164, R164, 0x1, -R95 ;  /* 0x00000001a4a4d824 */ /* 0x000fe200078e0a5f */
[----:B------:R-:W-:Y:S01]  /*7ae0*/  ISETP.GE.AND P5, PT, R77, RZ, PT ;  /* 0x000000ff4d00720c */ /* 0x000fe20003fa6270 */
[C---:B------:R-:W-:Y:S01]  /*7af0*/  IMAD R168, R95.reuse, R78, R168 ;  /* 0x0000004e5fa87224 */ /* 0x040fe200078e02a8 */
[----:B------:R-:W-:Y:S01]  /*7b00*/  LOP3.LUT R77, R94, 0xdc, RZ, 0xfc, !PT ;  /* 0x000000dc5e4d7812 */ /* 0x000fe200078efcff */
[----:B------:R-:W-:Y:S01]  /*7b10*/  @!P4 IMAD.MOV R164, RZ, RZ, -R164 ;  /* 0x000000ffffa4c224 */ /* 0x000fe200078e0aa4 */
[C---:B------:R-:W-:Y:S02]  /*7b20*/  ISETP.GT.U32.AND P6, PT, R95.reuse, R171, PT ;  /* 0x000000ab5f00720c */ /* 0x040fe40003fc4070 */
[----:B------:R-:W-:-:S02]  /*7b30*/  ISETP.GT.U32.AND P4, PT, R95, R168, PT ;  /* 0x000000a85f00720c */ /* 0x000fc40003f84070 */
[----:B------:R-:W-:-:S05]  /*7b40*/  IABS R175, R77 ;  /* 0x0000004d00af7213 */ /* 0x000fca0000000000 */
        /* <DEDUP_REMOVED lines=20> */
[----:B------:R-:W-:Y:S02]  /*7c90*/  IABS R179, R77 ;  /* 0x0000004d00b37213 */ /* 0x000fe40000000000 */
        /* <DEDUP_REMOVED lines=8> */
[----:B------:R-:W-:Y:S01]  /*7d20*/  @!P6 IMAD.MOV R175, RZ, RZ, -R175 ;  /* 0x000000ffffafe224 */ /* 0x000fe200078e0aaf */
[----:B------:R-:W-:-:S02]  /*7d30*/  ISETP.GT.U32.AND P5, PT, R95, R172, PT ;  /* 0x000000ac5f00720c */ /* 0x000fc40003fa4070 */
[----:B------:R-:W-:Y:S02]  /*7d40*/  ISETP.GT.U32.AND P6, PT, R95, R179, PT ;  /* 0x000000b35f00720c */ /* 0x000fe40003fc4070 */
        /* <DEDUP_REMOVED lines=25> */
[--C-:B------:R-:W-:Y:S02]  /*7ee0*/  @!P3 IMAD.IADD R183, R183, 0x1, -R95.reuse ;  /* 0x00000001b7b7b824 */ /* 0x100fe400078e0a5f */
        /* <DEDUP_REMOVED lines=16> */
[----:B------:R-:W-:Y:S02]  /*7ff0*/  ISETP.GT.U32.AND P5, PT, R95, R180, PT ;  /* 0x000000b45f00720c */ /* 0x000fe40003fa4070 */
[----:B------:R-:W-:-:S02]  /*8000*/  IABS R184, R77 ;  /* 0x0000004d00b87213 */ /* 0x000fc40000000000 */
[----:B------:R-:W-:-:S03]  /*8010*/  ISETP.GT.U32.AND P6, PT, R95, R186, PT ;  /* 0x000000ba5f00720c */ /* 0x000fc60003fc4070 */
[----:B------:R-:W-:-:S04]  /*8020*/  IMAD.HI.U32 R78, R93, R184, RZ ;  /* 0x000000b85d4e7227 */ /* 0x000fc800078e00ff */
[----:B------:R-:W-:Y:S02]  /*8030*/  IMAD.MOV R78, RZ, RZ, -R78 ;  /* 0x000000ffff4e7224 */ /* 0x000fe400078e0a4e */
[--C-:B------:R-:W-:Y:S01]  /*8040*/  @!P5 IMAD.IADD R180, R180, 0x1, -R95.reuse ;  /* 0x00000001b4b4d824 */ /* 0x100fe200078e0a5f */
[----:B------:R-:W-:Y:S01]  /*8050*/  ISETP.GE.AND P5, PT, R77, RZ, PT ;  /* 0x000000ff4d00720c */ /* 0x000fe20003fa6270 */
[C---:B------:R-:W-:Y:S01]  /*8060*/  IMAD R184, R95.reuse, R78, R184 ;  /* 0x0000004e5fb87224 */ /* 0x040fe200078e02b8 */
        /* <DEDUP_REMOVED lines=42> */
[----:B------:R-:W-:Y:S02]  /*8310*/  @!P5 IMAD.IADD R187, R187, 0x1, -R95 ;  /* 0x00000001bbbbd824 */ /* 0x000fe400078e0a5f */
[----:B------:R-:W-:Y:S01]  /*8320*/  IMAD R189, R95, R79, R189 ;  /* 0x0000004f5fbd7224 */ /* 0x000fe200078e02bd */
[----:B------:R-:W-:Y:S01]  /*8330*/  ISETP.GE.AND P5, PT, R77, RZ, PT ;  /* 0x000000ff4d00720c */ /* 0x000fe20003fa6270 */
[----:B------:R-:W-:Y:S01]  /*8340*/  @!P4 IMAD.MOV R187, RZ, RZ, -R187 ;  /* 0x000000ffffbbc224 */ /* 0x000fe200078e0abb */
[----:B------:R-:W-:Y:S02]  /*8350*/  LOP3.LUT R77, R94, 0x13c, RZ, 0xfc, !PT ;  /* 0x0000013c5e4d7812 */ /* 0x000fe400078efcff */
        /* <DEDUP_REMOVED lines=17> */
[--C-:B------:R-:W-:Y:S02]  /*8470*/  @!P4 IMAD.IADD R189, R189, 0x1, -R95.reuse ;  /* 0x00000001bdbdc824 */ /* 0x100fe400078e0a5f */
[----:B------:R-:W-:Y:S01]  /*8480*/  @!P3 IMAD.IADD R78, R78, 0x1, -R95 ;  /* 0x000000014e4eb824 */ /* 0x000fe200078e0a5f */
[----:B------:R-:W-:Y:S01]  /*8490*/  ISETP.GE.AND P4, PT, R77, RZ, PT ;  /* 0x000000ff4d00720c */ /* 0x000fe20003f86270 */
[----:B------:R-:W-:Y:S01]  /*84a0*/  @!P5 IMAD.MOV R189, RZ, RZ, -R189 ;  /* 0x000000ffffbdd224 */ /* 0x000fe200078e0abd */
[----:B------:R-:W-:Y:S02]  /*84b0*/  LOP3.LUT R77, R94, 0x14c, RZ, 0xfc, !PT ;  /* 0x0000014c5e4d7812 */ /* 0x000fe400078efcff */
[C---:B------:R-:W-:Y:S02]  /*84c0*/  ISETP.GT.U32.AND P5, PT, R95.reuse, R192, PT ;  /* 0x000000c05f00720c */ /* 0x040fe40003fa4070 */
[----:B------:R-:W-:-:S02]  /*84d0*/  ISETP.GT.U32.AND P3, PT, R95, R78, PT ;  /* 0x0000004e5f00720c */ /* 0x000fc40003f64070 */
[----:B------:R-:W-:Y:S01]  /*84e0*/  IABS R79, R77 ;  /* 0x0000004d004f7213 */ /* 0x000fe20000000000 */
[----:B------:R-:W-:-:S04]  /*84f0*/  @!UP1 UIADD3 UR4, UPT, UPT, -UR6, 0x100000, URZ ;  /* 0x0010000006049890 */ /* 0x000fc8000fffe1ff */
[----:B------:R-:W-:Y:S02]  /*8500*/  @!UP1 USHF.L.U32 UR5, UR4, 0xb, URZ ;  /* 0x0000000b04059899 */ /* 0x000fe400080006ff */
[----:B------:R-:W-:Y:S01]  /*8510*/  @!UP1 USHF.L.U32 UR4, UR4, 0x1, URZ ;  /* 0x0000000104049899 */ /* 0x000fe200080006ff */
[----:B------:R-:W-:-:S04]  /*8520*/  IMAD.HI.U32 R163, R93, R79, RZ ;  /* 0x0000004f5da37227 */ /* 0x000fc800078e00ff */
[----:B------:R-:W-:Y:S02]  /*8530*/  IMAD.MOV R163, RZ, RZ, -R163 ;  /* 0x000000ffffa37224 */ /* 0x000fe400078e0aa3 */
[--C-:B------:R-:W-:Y:S02]  /*8540*/  @!P5 IMAD.IADD R192, R192, 0x1, -R95.reuse ;  /* 0x00000001c0c0d824 */ /* 0x100fe400078e0a5f */
[----:B------:R-:W-:Y:S01]  /*8550*/  @!P3 IMAD.IADD R78, R78, 0x1, -R95 ;  /* 0x000000014e4eb824 */ /* 0x000fe200078e0a5f */
[----:B------:R-:W-:Y:S01]  /*8560*/  ISETP.GE.AND P3, PT, R77, RZ, PT ;  /* 0x000000ff4d00720c */ /* 0x000fe20003f66270 */
[C---:B------:R-:W-:Y:S01]  /*8570*/  IMAD R77, R95.reuse, R163, R79 ;  /* 0x000000a35f4d7224 */ /* 0x040fe200078e024f */
[----:B------:R-:W-:Y:S01]  /*8580*/  LOP3.LUT R79, R94, 0x154, RZ, 0xfc, !PT ;  /* 0x000001545e4f7812 */ /* 0x000fe200078efcff */
[----:B------:R-:W-:Y:S01]  /*8590*/  VOTEU.ALL UP1, P1 ;  /* 0x0000000000ff7886 */ /* 0x000fe20000820000 */
[----:B------:R-:W-:Y:S02]  /*85a0*/  ISETP.GT.U32.AND P5, PT, R95, R192, PT ;  /* 0x000000c05f00720c */ /* 0x000fe40003fa4070 */
[----:B------:R-:W-:-:S02]  /*85b0*/  IABS R163, R79 ;  /* 0x0000004f00a37213 */ /* 0x000fc40000000000 */
[----:B------:R0:W1:Y:S01]  /*85c0*/  @!UP1 SYNCS.EXCH.64 URZ, [UR11+0x9008], UR4 ;  /* 0x009008040bff95b2 */ /* 0x0000620008000100 */
[----:B---3--:R3:W-:Y:S02]  /*85d0*/  STS.U8 [R160+UR11+0x8000], R120 ;  /* 0x00800078a0007988 */ /* 0x0087e4000800000b */
[----:B---3--:R-:W-:Y:S02]  /*85e0*/  IMAD.MOV.U32 R120, RZ, RZ, R78 ;  /* 0x000000ffff787224 */ /* 0x008fe400078e004e */
[----:B------:R-:W-:Y:S01]  /*85f0*/  IMAD.HI.U32 R78, R93, R163, RZ ;  /* 0x000000a35d4e7227 */ /* 0x000fe200078e00ff */
[----:B----4-:R3:W-:Y:S03]  /*8600*/  STS.U8 [R160+UR11+0x8200], R119 ;  /* 0x00820077a0007988 */ /* 0x0107e6000800000b */
[----:B------:R-:W-:Y:S02]  /*8610*/  IMAD.MOV R78, RZ, RZ, -R78 ;  /* 0x000000ffff4e7224 */ /* 0x000fe400078e0a4e */
[----:B------:R-:W-:-:S02]  /*8620*/  @!P5 IMAD.IADD R192, R192, 0x1, -R95 ;  /* 0x00000001c0c0d824 */ /* 0x000fc400078e0a5f */
[----:B------:R-:W-:Y:S01]  /*8630*/  @!P6 IMAD.MOV R120, RZ, RZ, -R120 ;  /* 0x000000ffff78e224 */ /* 0x000fe200078e0a78 */
[C---:B------:R-:W-:Y:S01]  /*8640*/  ISETP.GT.U32.AND P6, PT, R95.reuse, R77, PT ;  /* 0x0000004d5f00720c */ /* 0x040fe20003fc4070 */
[----:B------:R-:W-:Y:S02]  /*8650*/  IMAD R78, R95, R78, R163 ;  /* 0x0000004e5f4e7224 */ /* 0x000fe400078e02a3 */
[----:B---3--:R-:W-:-:S04]  /*8660*/  IMAD.MOV.U32 R119, RZ, RZ, R192 ;  /* 0x000000ffff777224 */ /* 0x008fc800078e00c0 */
[----:B------:R-:W-:Y:S01]  /*8670*/  @!P4 IMAD.MOV R119, RZ, RZ, -R119 ;  /* 0x000000ffff77c224 */ /* 0x000fe200078e0a77 */
[----:B------:R-:W-:Y:S02]  /*8680*/  ISETP.GT.U32.AND P4, PT, R95, R78, PT ;  /* 0x0000004e5f00720c */ /* 0x000fe40003f84070 */
[----:B------:R-:W-:-:S03]  /*8690*/  ISETP.GE.AND P5, PT, R79, RZ, PT ;  /* 0x000000ff4f00720c */ /* 0x000fc60003fa6270 */
[----:B------:R-:W-:Y:S01]  /*86a0*/  @!P6 IMAD.IADD R77, R77, 0x1, -R95 ;  /* 0x000000014d4de824 */ /* 0x000fe200078e0a5f */
[----:B------:R-:W-:-:S04]  /*86b0*/  LOP3.LUT R79, R94, 0x15c, RZ, 0xfc, !PT ;  /* 0x0000015c5e4f7812 */ /* 0x000fc800078efcff */
[----:B------:R-:W-:Y:S02]  /*86c0*/  ISETP.GT.U32.AND P6, PT, R95, R77, PT ;  /* 0x0000004d5f00720c */ /* 0x000fe40003fc4070 */
[----:B------:R-:W-:Y:S01]  /*86d0*/  IABS R163, R79 ;  /* 0x0000004f00a37213 */ /* 0x000fe20000000000 */
[----:B------:R-:W-:-:S04]  /*86e0*/  @!P4 IMAD.IADD R78, R78, 0x1, -R95 ;  /* 0x000000014e4ec824 */ /* 0x000fc800078e0a5f */
[----:B------:R-:W-:Y:S01]  /*86f0*/  IMAD.HI.U32 R193, R93, R163, RZ ;  /* 0x000000a35dc17227 */ /* 0x000fe200078e00ff */
[----:B------:R-:W-:-:S03]  /*8700*/  ISETP.GT.U32.AND P4, PT, R95, R78, PT ;  /* 0x0000004e5f00720c */ /* 0x000fc60003f84070 */
[----:B------:R-:W-:Y:S02]  /*8710*/  IMAD.MOV R193, RZ, RZ, -R193 ;  /* 0x000000ffffc17224 */ /* 0x000fe400078e0ac1 */
[----:B------:R-:W-:Y:S01]  /*8720*/  @!P6 IMAD.IADD R77, R77, 0x1, -R95 ;  /* 0x000000014d4de824 */ /* 0x000fe200078e0a5f */
[----:B------:R-:W-:Y:S01]  /*8730*/  ISETP.GE.AND P6, PT, R79, RZ, PT ;  /* 0x000000ff4f00720c */ /* 0x000fe20003fc6270 */
[----:B------:R-:W-:Y:S01]  /*8740*/  IMAD R79, R95, R193, R163 ;  /* 0x000000c15f4f7224 */ /* 0x000fe200078e02a3 */
[----:B------:R-:W-:-:S05]  /*8750*/  LOP3.LUT R163, R94, 0x164, RZ, 0xfc, !PT ;  /* 0x000001645ea37812 */ /* 0x000fca00078efcff */
[----:B------:R-:W-:Y:S01]  /*8760*/  @!P4 IMAD.IADD R78, R78, 0x1, -R95 ;  /* 0x000000014e4ec824 */ /* 0x000fe200078e0a5f */
[----:B------:R-:W-:Y:S02]  /*8770*/  ISETP.GT.U32.AND P4, PT, R95, R79, PT ;  /* 0x0000004f5f00720c */ /* 0x000fe40003f84070 */
[----:B------:R-:W-:Y:S01]  /*8780*/  IABS R192, R163 ;  /* 0x000000a300c07213 */ /* 0x000fe20000000000 */
[----:B--2---:R2:W-:Y:S04]  /*8790*/  STS.U8 [R160+UR11+0x8400], R118 ;  /* 0x00840076a0007988 */ /* 0x0045e8000800000b */
[----:B------:R-:W-:-:S04]  /*87a0*/  IMAD.HI.U32 R193, R93, R192, RZ ;  /* 0x000000c05dc17227 */ /* 0x000fc800078e00ff */
[----:B------:R-:W-:Y:S02]  /*87b0*/  IMAD.MOV R193, RZ, RZ, -R193 ;  /* 0x000000ffffc17224 */ /* 0x000fe400078e0ac1 */
[----:B--2---:R-:W-:Y:S02]  /*87c0*/  IMAD.MOV.U32 R118, RZ, RZ, R77 ;  /* 0x000000ffff767224 */ /* 0x004fe400078e004d */
[----:B------:R-:W-:Y:S02]  /*87d0*/  @!P4 IMAD.IADD R79, R79, 0x1, -R95 ;  /* 0x000000014f4fc824 */ /* 0x000fe400078e0a5f */
[----:B------:R-:W-:Y:S01]  /*87e0*/  @!P3 IMAD.MOV R118, RZ, RZ, -R118 ;  /* 0x000000ffff76b224 */ /* 0x000fe200078e0a76 */
[----:B------:R-:W-:Y:S01]  /*87f0*/  ISETP.GE.AND P3, PT, R163, RZ, PT ;  /* 0x000000ffa300720c */ /* 0x000fe20003f66270 */
[C---:B------:R-:W-:Y:S01]  /*8800*/  IMAD R163, R95.reuse, R193, R192 ;  /* 0x000000c15fa37224 */ /* 0x040fe200078e02c0 */
[----:B------:R-:W-:Y:S02]  /*8810*/  LOP3.LUT R192, R94, 0x16c, RZ, 0xfc, !PT ;  /* 0x0000016c5ec07812 */ /* 0x000fe400078efcff */
[----:B------:R-:W-:-:S02]  /*8820*/  ISETP.GT.U32.AND P4, PT, R95, R79, PT ;  /* 0x0000004f5f00720c */ /* 0x000fc40003f84070 */
[----:B------:R-:W-:Y:S01]  /*8830*/  IABS R193, R192 ;  /* 0x000000c000c17213 */ /* 0x000fe20000000000 */
[----:B------:R2:W-:Y:S01]  /*8840*/  STS.U8 [R160+UR11+0x8600], R117 ;  /* 0x00860075a0007988 */ /* 0x0005e2000800000b */
[----:B------:R-:W-:Y:S01]  /*8850*/  LOP3.LUT R77, R160, 0x10, RZ, 0x3c, !PT ;  /* 0x00000010a04d7812 */ /* 0x000fe200078e3cff */
[----:B--2---:R-:W-:Y:S02]  /*8860*/  IMAD.MOV.U32 R117, RZ, RZ, R78 ;  /* 0x000000ffff757224 */ /* 0x004fe400078e004e */
[----:B------:R-:W-:Y:S02]  /*8870*/  IMAD.HI.U32 R78, R93, R193, RZ ;  /* 0x000000c15d4e7227 */ /* 0x000fe400078e00ff */
[----:B------:R2:W-:Y:S02]  /*8880*/  STS.U8 [R77+UR11+0x8280], R143 ;  /* 0x0082808f4d007988 */ /* 0x0005e4000800000b */
[----:B------:R-:W-:Y:S02]  /*8890*/  IMAD.MOV R78, RZ, RZ, -R78 ;  /* 0x000000ffff4e7224 */ /* 0x000fe400078e0a4e */
[----:B------:R-:W-:-:S02]  /*88a0*/  @!P4 IMAD.IADD R79, R79, 0x1, -R95 ;  /* 0x000000014f4fc824 */ /* 0x000fc400078e0a5f */
[----:B------:R-:W-:Y:S02]  /*88b0*/  IMAD R78, R95, R78, R193 ;  /* 0x0000004e5f4e7224 */ /* 0x000fe400078e02c1 */
[----:B--2---:R-:W-:-:S04]  /*88c0*/  IMAD.MOV.U32 R143, RZ, RZ, R79 ;  /* 0x000000ffff8f7224 */ /* 0x004fc800078e004f */
[----:B------:R-:W-:Y:S01]  /*88d0*/  @!P6 IMAD.MOV R143, RZ, RZ, -R143 ;  /* 0x000000ffff8fe224 */ /* 0x000fe200078e0a8f */
[C---:B------:R-:W-:Y:S01]  /*88e0*/  ISETP.GT.U32.AND P6, PT, R95.reuse, R78, PT ;  /* 0x0000004e5f00720c */ /* 0x040fe20003fc4070 */
[----:B------:R-:W-:Y:S01]  /*88f0*/  @!P5 IMAD.MOV R117, RZ, RZ, -R117 ;  /* 0x000000ffff75d224 */ /* 0x000fe200078e0a75 */
[----:B------:R2:W-:Y:S01]  /*8900*/  STS.U8 [R77+UR11+0x8080], R150 ;  /* 0x008080964d007988 */ /* 0x0005e2000800000b */
[----:B------:R-:W-:Y:S02]  /*8910*/  ISETP.GT.U32.AND P5, PT, R95, R163, PT ;  /* 0x000000a35f00720c */ /* 0x000fe40003fa4070 */
[----:B------:R-:W-:Y:S02]  /*8920*/  ISETP.GE.AND P4, PT, R192, RZ, PT ;  /* 0x000000ffc000720c */ /* 0x000fe40003f86270 */
[----:B--2---:R-:W-:-:S06]  /*8930*/  LOP3.LUT R150, R94, 0x174, RZ, 0xfc, !PT ;  /* 0x000001745e967812 */ /* 0x004fcc00078efcff */
[----:B------:R-:W-:Y:S01]  /*8940*/  @!P6 IMAD.IADD R78, R78, 0x1, -R95 ;  /* 0x000000014e4ee824 */ /* 0x000fe200078e0a5f */
[----:B------:R-:W-:-:S04]  /*8950*/  IABS R192, R150 ;  /* 0x0000009600c07213 */ /* 0x000fc80000000000 */
[----:B------:R-:W-:Y:S01]  /*8960*/  ISETP.GT.U32.AND P6, PT, R95, R78, PT ;  /* 0x0000004e5f00720c */ /* 0x000fe20003fc4070 */
[----:B------:R-:W-:-:S04]  /*8970*/  IMAD.HI.U32 R193, R93, R192, RZ ;  /* 0x000000c05dc17227 */ /* 0x000fc800078e00ff */
[----:B------:R-:W-:Y:S02]  /*8980*/  @!P5 IMAD.IADD R163, R163, 0x1, -R95 ;  /* 0x00000001a3a3d824 */ /* 0x000fe400078e0a5f */
[----:B------:R-:W-:-:S03]  /*8990*/  IMAD.MOV R193, RZ, RZ, -R193 ;  /* 0x000000ffffc17224 */ /* 0x000fc600078e0ac1 */
[C---:B------:R-:W-:Y:S01]  /*89a0*/  ISETP.GT.U32.AND P5, PT, R95.reuse, R163, PT ;  /* 0x000000a35f00720c */ /* 0x040fe20003fa4070 */
[----:B------:R-:W-:Y:S02]  /*89b0*/  IMAD R192, R95, R193, R192 ;  /* 0x000000c15fc07224 */ /* 0x000fe400078e02c0 */
[----:B------:R-:W-:-:S03]  /*89c0*/  @!P6 IMAD.IADD R78, R78, 0x1, -R95 ;  /* 0x000000014e4ee824 */ /* 0x000fc600078e0a5f */
[----:B------:R-:W-:Y:S01]  /*89d0*/  ISETP.GT.U32.AND P6, PT, R95, R192, PT ;  /* 0x000000c05f00720c */ /* 0x000fe20003fc4070 */
[----:B------:R2:W-:Y:S01]  /*89e0*/  STS.U8 [R77+UR11+0x8480], R138 ;  /* 0x0084808a4d007988 */ /* 0x0005e2000800000b */
[----:B------:R-:W-:-:S05]  /*89f0*/  LOP3.LUT R79, R94, 0x17c, RZ, 0xfc, !PT ;  /* 0x0000017c5e4f7812 */ /* 0x000fca00078efcff */
[----:B------:R-:W-:Y:S01]  /*8a00*/  @!P5 IMAD.IADD R163, R163, 0x1, -R95 ;  /* 0x00000001a3a3d824 */ /* 0x000fe200078e0a5f */
[----:B------:R-:W-:-:S03]  /*8a10*/  ISETP.GE.AND P5, PT, R150, RZ, PT ;  /* 0x000000ff9600720c */ /* 0x000fc60003fa6270 */
[----:B--2---:R-:W-:Y:S02]  /*8a20*/  IMAD.MOV.U32 R138, RZ, RZ, R163 ;  /* 0x000000ffff8a7224 */ /* 0x004fe400078e00a3 */
[----:B------:R-:W-:Y:S01]  /*8a30*/  @!P6 IMAD.IADD R192, R192, 0x1, -R95 ;  /* 0x00000001c0c0e824 */ /* 0x000fe200078e0a5f */
[----:B------:R-:W-:Y:S01]  /*8a40*/  IABS R150, R79 ;  /* 0x0000004f00967213 */ /* 0x000fe20000000000 */
[----:B------:R-:W-:Y:S01]  /*8a50*/  @!P3 IMAD.MOV R138, RZ, RZ, -R138 ;  /* 0x000000ffff8ab224 */ /* 0x000fe200078e0a8a */
[----:B------:R-:W-:Y:S02]  /*8a60*/  ISETP.GE.AND P3, PT, R79, RZ, PT ;  /* 0x000000ff4f00720c */ /* 0x000fe40003f66270 */
[----:B------:R-:W-:Y:S02]  /*8a70*/  LOP3.LUT R79, R94, 0x184, RZ, 0xfc, !PT ;  /* 0x000001845e4f7812 */ /* 0x000fe400078efcff */
[----:B------:R-:W-:Y:S01]  /*8a80*/  ISETP.GT.U32.AND P6, PT, R95, R192, PT ;  /* 0x000000c05f00720c */ /* 0x000fe20003fc4070 */
[----:B------:R-:W-:Y:S01]  /*8a90*/  IMAD.HI.U32 R193, R93, R150, RZ ;  /* 0x000000965dc17227 */ /* 0x000fe200078e00ff */
[----:B------:R-:W-:Y:S01]  /*8aa0*/  IABS R163, R79 ;  /* 0x0000004f00a37213 */ /* 0x000fe20000000000 */
[----:B------:R2:W-:Y:S02]  /*8ab0*/  STS.U8 [R77+UR11+0x8680], R131 ;  /* 0x008680834d007988 */ /* 0x0005e4000800000b */
[----:B------:R-:W-:Y:S01]  /*8ac0*/  IMAD.MOV R193, RZ, RZ, -R193 ;  /* 0x000000ffffc17224 */ /* 0x000fe200078e0ac1 */
[----:B------:R-:W-:-:S03]  /*8ad0*/  LOP3.LUT R199, R160, 0x20, RZ, 0x3c, !PT ;  /* 0x00000020a0c77812 */ /* 0x000fc600078e3cff */
[----:B------:R-:W-:Y:S02]  /*8ae0*/  IMAD R150, R95, R193, R150 ;  /* 0x000000c15f967224 */ /* 0x000fe400078e0296 */
[----:B--2---:R-:W-:Y:S02]  /*8af0*/  IMAD.MOV.U32 R131, RZ, RZ, R78 ;  /* 0x000000ffff837224 */ /* 0x004fe400078e004e */
[----:B------:R-:W-:Y:S01]  /*8b00*/  IMAD.HI.U32 R78, R93, R163, RZ ;  /* 0x000000a35d4e7227 */ /* 0x000fe200078e00ff */
[----:B------:R-:W-:Y:S03]  /*8b10*/  STS.U8 [R199+UR11+0x8100], R147 ;  /* 0x00810093c7007988 */ /* 0x000fe6000800000b */
[----:B------:R-:W-:Y:S02]  /*8b20*/  IMAD.MOV R78, RZ, RZ, -R78 ;  /* 0x000000ffff4e7224 */ /* 0x000fe400078e0a4e */
[----:B------:R-:W-:Y:S01]  /*8b30*/  @!P6 IMAD.IADD R192, R192, 0x1, -R95 ;  /* 0x00000001c0c0e824 */ /* 0x000fe200078e0a5f */
[----:B------:R2:W-:Y:S01]  /*8b40*/  STS.U8 [R199+UR11+0x8300], R142 ;  /* 0x0083008ec7007988 */ /* 0x0005e2000800000b */
[----:B------:R-:W-:Y:S01]  /*8b50*/  @!P4 IMAD.MOV R131, RZ, RZ, -R131 ;  /* 0x000000ffff83c224 */ /* 0x000fe200078e0a83 */
[C---:B------:R-:W-:Y:S01]  /*8b60*/  ISETP.GT.U32.AND P4, PT, R95.reuse, R150, PT ;  /* 0x000000965f00720c */ /* 0x040fe20003f84070 */
[----:B------:R-:W-:-:S02]  /*8b70*/  IMAD R78, R95, R78, R163 ;  /* 0x0000004e5f4e7224 */ /* 0x000fc400078e02a3 */
[----:B--2---:R-:W-:-:S04]  /*8b80*/  IMAD.MOV.U32 R142, RZ, RZ, R192 ;  /* 0x000000ffff8e7224 */ /* 0x004fc800078e00c0 */
[----:B------:R-:W-:Y:S01]  /*8b90*/  @!P5 IMAD.MOV R142, RZ, RZ, -R142 ;  /* 0x000000ffff8ed224 */ /* 0x000fe200078e0a8e */
[----:B------:R-:W-:-:S05]  /*8ba0*/  ISETP.GT.U32.AND P5, PT, R95, R78, PT ;  /* 0x0000004e5f00720c */ /* 0x000fca0003fa4070 */
[--C-:B------:R-:W-:Y:S01]  /*8bb0*/  @!P4 IMAD.IADD R150, R150, 0x1, -R95.reuse ;  /* 0x000000019696c824 */ /* 0x100fe200078e0a5f */
[----:B------:R-:W-:Y:S02]  /*8bc0*/  ISETP.GE.AND P6, PT, R79, RZ, PT ;  /* 0x000000ff4f00720c */ /* 0x000fe40003fc6270 */
[----:B------:R-:W-:Y:S02]  /*8bd0*/  LOP3.LUT R79, R94, 0x18c, RZ, 0xfc, !PT ;  /* 0x0000018c5e4f7812 */ /* 0x000fe400078efcff */
        /* <DEDUP_REMOVED lines=13> */
[----:B------:R2:W-:Y:S04]  /*8cb0*/  STS.U8 [R199+UR11+0x8500], R135 ;  /* 0x00850087c7007988 */ /* 0x0005e8000800000b */
[----:B------:R-:W-:Y:S01]  /*8cc0*/  IMAD.HI.U32 R192, R93, R163, RZ ;  /* 0x000000a35dc07227 */ /* 0x000fe200078e00ff */
[----:B------:R3:W-:Y:S03]  /*8cd0*/  STS.U8 [R199+UR11+0x8700], R130 ;  /* 0x00870082c7007988 */ /* 0x0007e6000800000b */
[----:B------:R-:W-:-:S02]  /*8ce0*/  IMAD.MOV R192, RZ, RZ, -R192 ;  /* 0x000000ffffc07224 */ /* 0x000fc400078e0ac0 */
[----:B--2---:R-:W-:Y:S02]  /*8cf0*/  IMAD.MOV.U32 R135, RZ, RZ, R150 ;  /* 0x000000ffff877224 */ /* 0x004fe400078e0096 */
[----:B------:R-:W-:Y:S01]  /*8d00*/  @!P5 IMAD.IADD R79, R79, 0x1, -R95 ;  /* 0x000000014f4fd824 */ /* 0x000fe200078e0a5f */
[----:B------:R-:W-:Y:S01]  /*8d10*/  LOP3.LUT R150, R94, 0x19c, RZ, 0xfc, !PT ;  /* 0x0000019c5e967812 */ /* 0x000fe200078efcff */
[----:B------:R-:W-:Y:S01]  /*8d20*/  @!P3 IMAD.MOV R135, RZ, RZ, -R135 ;  /* 0x000000ffff87b224 */ /* 0x000fe200078e0a87 */
[----:B------:R-:W-:Y:S01]  /*8d30*/  ISETP.GE.AND P3, PT, R147, RZ, PT ;  /* 0x000000ff9300720c */ /* 0x000fe20003f66270 */
[C---:B------:R-:W-:Y:S01]  /*8d40*/  IMAD R147, R95.reuse, R192, R163 ;  /* 0x000000c05f937224 */ /* 0x040fe200078e02a3 */
[C---:B------:R-:W-:Y:S01]  /*8d50*/  ISETP.GT.U32.AND P5, PT, R95.reuse, R79, PT ;  /* 0x0000004f5f00720c */ /* 0x040fe20003fa4070 */
[----:B---3--:R-:W-:Y:S01]  /*8d60*/  IMAD.MOV.U32 R130, RZ, RZ, R78 ;  /* 0x000000ffff827224 */ /* 0x008fe200078e004e */
[----:B------:R-:W-:Y:S02]  /*8d70*/  LOP3.LUT R192, R160, 0x30, RZ, 0x3c, !PT ;  /* 0x00000030a0c07812 */ /* 0x000fe400078e3cff */
[----:B------:R-:W-:Y:S01]  /*8d80*/  IABS R163, R150 ;  /* 0x0000009600a37213 */ /* 0x000fe20000000000 */
[----:B------:R-:W-:Y:S01]  /*8d90*/  @!P6 IMAD.MOV R130, RZ, RZ, -R130 ;  /* 0x000000ffff82e224 */ /* 0x000fe200078e0a82 */
[----:B------:R-:W-:Y:S01]  /*8da0*/  ISETP.GT.U32.AND P6, PT, R95, R147, PT ;  /* 0x000000935f00720c */ /* 0x000fe20003fc4070 */
[----:B------:R2:W-:Y:S06]  /*8db0*/  STS.U8 [R192+UR11+0x8380], R139 ;  /* 0x0083808bc0007988 */ /* 0x0005ec000800000b */
[----:B------:R-:W-:-:S02]  /*8dc0*/  @!P5 IMAD.IADD R79, R79, 0x1, -R95 ;  /* 0x000000014f4fd824 */ /* 0x000fc400078e0a5f */
[----:B--2---:R-:W-:Y:S01]  /*8dd0*/  IMAD.HI.U32 R139, R93, R163, RZ ;  /* 0x000000a35d8b7227 */ /* 0x004fe200078e00ff */
[----:B------:R2:W-:Y:S03]  /*8de0*/  STS.U8 [R192+UR11+0x8780], R125 ;  /* 0x0087807dc0007988 */ /* 0x0005e6000800000b */
[----:B------:R-:W-:Y:S02]  /*8df0*/  IMAD.MOV R139, RZ, RZ, -R139 ;  /* 0x000000ffff8b7224 */ /* 0x000fe400078e0a8b */
[----:B------:R-:W-:Y:S02]  /*8e00*/  @!P6 IMAD.IADD R147, R147, 0x1, -R95 ;  /* 0x000000019393e824 */ /* 0x000fe400078e0a5f */
[----:B------:R-:W-:Y:S02]  /*8e10*/  IMAD R78, R95, R139, R163 ;  /* 0x0000008b5f4e7224 */ /* 0x000fe400078e02a3 */
[----:B--2---:R-:W-:Y:S01]  /*8e20*/  IMAD.MOV.U32 R125, RZ, RZ, R79 ;  /* 0x000000ffff7d7224 */ /* 0x004fe200078e004f */
[----:B------:R-:W-:-:S03]  /*8e30*/  LOP3.LUT R139, R94, 0x1a4, RZ, 0xfc, !PT ;  /* 0x000001a45e8b7812 */ /* 0x000fc600078efcff */
[----:B------:R-:W-:Y:S01]  /*8e40*/  @!P4 IMAD.MOV R125, RZ, RZ, -R125 ;  /* 0x000000ffff7dc224 */ /* 0x000fe200078e0a7d */
[C---:B------:R-:W-:Y:S02]  /*8e50*/  ISETP.GT.U32.AND P4, PT, R95.reuse, R78, PT ;  /* 0x0000004e5f00720c */ /* 0x040fe40003f84070 */
[----:B------:R-:W-:Y:S02]  /*8e60*/  ISETP.GT.U32.AND P6, PT, R95, R147, PT ;  /* 0x000000935f00720c */ /* 0x000fe40003fc4070 */
[----:B------:R-:W-:Y:S02]  /*8e70*/  ISETP.GE.AND P5, PT, R150, RZ, PT ;  /* 0x000000ff9600720c */ /* 0x000fe40003fa6270 */
[----:B------:R-:W-:-:S05]  /*8e80*/  IABS R150, R139 ;  /* 0x0000008b00967213 */ /* 0x000fca0000000000 */
[----:B------:R-:W-:-:S04]  /*8e90*/  IMAD.HI.U32 R163, R93, R150, RZ ;  /* 0x000000965da37227 */ /* 0x000fc800078e00ff */
[----:B------:R-:W-:Y:S02]  /*8ea0*/  @!P4 IMAD.IADD R78, R78, 0x1, -R95 ;  /* 0x000000014e4ec824 */ /* 0x000fe400078e0a5f */
[----:B------:R-:W-:Y:S02]  /*8eb0*/  IMAD.MOV R163, RZ, RZ, -R163 ;  /* 0x000000ffffa37224 */ /* 0x000fe400078e0aa3 */
[----:B------:R-:W-:Y:S01]  /*8ec0*/  @!P6 IMAD.IADD R147, R147, 0x1, -R95 ;  /* 0x000000019393e824 */ /* 0x000fe200078e0a5f */
[----:B------:R2:W-:Y:S01]  /*8ed0*/  STS.U8 [R192+UR11+0x8180], R146 ;  /* 0x00818092c0007988 */ /* 0x0005e2000800000b */
[----:B------:R-:W-:Y:S01]  /*8ee0*/  ISETP.GE.AND P6, PT, R139, RZ, PT ;  /* 0x000000ff8b00720c */ /* 0x000fe20003fc6270 */
[C---:B------:R-:W-:Y:S01]  /*8ef0*/  IMAD R79, R95.reuse, R163, R150 ;  /* 0x000000a35f4f7224 */ /* 0x040fe200078e0296 */
[----:B------:R-:W-:Y:S01]  /*8f00*/  ISETP.GT.U32.AND P4, PT, R95, R78, PT ;  /* 0x0000004e5f00720c */ /* 0x000fe20003f84070 */
[----:B------:R-:W-:Y:S01]  /*8f10*/  IMAD.MOV.U32 R139, RZ, RZ, R147 ;  /* 0x000000ffff8b7224 */ /* 0x000fe200078e0093 */
[----:B--2---:R-:W-:-:S03]  /*8f20*/  LOP3.LUT R146, R94, 0x1ac, RZ, 0xfc, !PT ;  /* 0x000001ac5e927812 */ /* 0x004fc600078efcff */
[----:B------:R-:W-:Y:S01]  /*8f30*/  @!P3 IMAD.MOV R139, RZ, RZ, -R139 ;  /* 0x000000ffff8bb224 */ /* 0x000fe200078e0a8b */
[----:B------:R-:W-:Y:S02]  /*8f40*/  ISETP.GT.U32.AND P3, PT, R95, R79, PT ;  /* 0x0000004f5f00720c */ /* 0x000fe40003f64070 */
[----:B------:R-:W-:-:S05]  /*8f50*/  IABS R150, R146 ;  /* 0x0000009200967213 */ /* 0x000fca0000000000 */
[----:B------:R-:W-:Y:S01]  /*8f60*/  IMAD.HI.U32 R163, R93, R150, RZ ;  /* 0x000000965da37227 */ /* 0x000fe200078e00ff */
[----:B------:R2:W-:Y:S03]  /*8f70*/  STS.U8 [R192+UR11+0x8580], R134 ;  /* 0x00858086c0007988 */ /* 0x0005e6000800000b */
[----:B------:R-:W-:Y:S02]  /*8f80*/  IMAD.MOV R163, RZ, RZ, -R163 ;  /* 0x000000ffffa37224 */ /* 0x000fe400078e0aa3 */
[----:B------:R-:W-:Y:S01]  /*8f90*/  @!P4 IMAD.IADD R78, R78, 0x1, -R95 ;  /* 0x000000014e4ec824 */ /* 0x000fe200078e0a5f */
[----:B------:R-:W-:Y:S01]  /*8fa0*/  ISETP.GE.AND P4, PT, R146, RZ, PT ;  /* 0x000000ff9200720c */ /* 0x000fe20003f86270 */
[----:B------:R-:W-:Y:S02]  /*8fb0*/  IMAD R146, R95, R163, R150 ;  /* 0x000000a35f927224 */ /* 0x000fe400078e0296 */
[----:B--2---:R-:W-:-:S02]  /*8fc0*/  IMAD.MOV.U32 R134, RZ, RZ, R78 ;  /* 0x000000ffff867224 */ /* 0x004fc400078e004e */
[----:B------:R-:W-:Y:S02]  /*8fd0*/  @!P3 IMAD.IADD R79, R79, 0x1, -R95 ;  /* 0x000000014f4fb824 */ /* 0x000fe400078e0a5f */
[----:B------:R-:W-:Y:S01]  /*8fe0*/  @!P5 IMAD.MOV R134, RZ, RZ, -R134 ;  /* 0x000000ffff86d224 */ /* 0x000fe200078e0a86 */
[C---:B------:R-:W-:Y:S02]  /*8ff0*/  ISETP.GT.U32.AND P5, PT, R95.reuse, R146, PT ;  /* 0x000000925f00720c */ /* 0x040fe40003fa4070 */
[----:B------:R-:W-:Y:S02]  /*9000*/  LOP3.LUT R147, R94, 0x1b4, RZ, 0xfc, !PT ;  /* 0x000001b45e937812 */ /* 0x000fe400078efcff */
[----:B------:R-:W-:Y:S02]  /*9010*/  ISETP.GT.U32.AND P3, PT, R95, R79, PT ;  /* 0x0000004f5f00720c */ /* 0x000fe40003f64070 */
[----:B------:R-:W-:-:S05]  /*9020*/  IABS R150, R147 ;  /* 0x0000009300967213 */ /* 0x000fca0000000000 */
[----:B------:R-:W-:-:S04]  /*9030*/  IMAD.HI.U32 R163, R93, R150, RZ ;  /* 0x000000965da37227 */ /* 0x000fc800078e00ff */
[----:B------:R-:W-:Y:S02]  /*9040*/  @!P5 IMAD.IADD R146, R146, 0x1, -R95 ;  /* 0x000000019292d824 */ /* 0x000fe400078e0a5f */
[----:B------:R-:W-:Y:S02]  /*9050*/  IMAD.MOV R163, RZ, RZ, -R163 ;  /* 0x000000ffffa37224 */ /* 0x000fe400078e0aa3 */
[----:B------:R-:W-:Y:S01]  /*9060*/  @!P3 IMAD.IADD R79, R79, 0x1, -R95 ;  /* 0x000000014f4fb824 */ /* 0x000fe200078e0a5f */
[----:B------:R-:W-:Y:S01]  /*9070*/  ISETP.GE.AND P3, PT, R147, RZ, PT ;  /* 0x000000ff9300720c */ /* 0x000fe20003f66270 */
[----:B------:R2:W-:Y:S01]  /*9080*/  STS.U8 [R160+UR11], R124 ;  /* 0x0000007ca0007988 */ /* 0x0005e2000800000b */
[----:B------:R-:W-:Y:S01]  /*9090*/  LOP3.LUT R147, R94, 0x1bc, RZ, 0xfc, !PT ;  /* 0x000001bc5e937812 */ /* 0x000fe200078efcff */
[C---:B------:R-:W-:Y:S01]  /*90a0*/  IMAD R78, R95.reuse, R163, R150 ;  /* 0x000000a35f4e7224 */ /* 0x040fe200078e0296 */
[----:B------:R-:W-:Y:S02]  /*90b0*/  ISETP.GT.U32.AND P5, PT, R95, R146, PT ;  /* 0x000000925f00720c */ /* 0x000fe40003fa4070 */
[----:B------:R-:W-:Y:S01]  /*90c0*/  IABS R150, R147 ;  /* 0x0000009300967213 */ /* 0x000fe20000000000 */
[----:B--2---:R-:W-:-:S04]  /*90d0*/  IMAD.MOV.U32 R124, RZ, RZ, R79 ;  /* 0x000000ffff7c7224 */ /* 0x004fc800078e004f */
[----:B------:R-:W-:Y:S01]  /*90e0*/  @!P6 IMAD.MOV R124, RZ, RZ, -R124 ;  /* 0x000000ffff7ce224 */ /* 0x000fe200078e0a7c */
[----:B------:R-:W-:Y:S01]  /*90f0*/  ISETP.GT.U32.AND P6, PT, R95, R78, PT ;  /* 0x0000004e5f00720c */ /* 0x000fe20003fc4070 */
[----:B------:R-:W-:Y:S01]  /*9100*/  IMAD.HI.U32 R163, R93, R150, RZ ;  /* 0x000000965da37227 */ /* 0x000fe200078e00ff */
[----:B------:R2:W-:Y:S03]  /*9110*/  STS.U8 [R160+UR11+0x100], R115 ;  /* 0x00010073a0007988 */ /* 0x0005e6000800000b */
[----:B------:R-:W-:Y:S02]  /*9120*/  IMAD.MOV R163, RZ, RZ, -R163 ;  /* 0x000000ffffa37224 */ /* 0x000fe400078e0aa3 */
[----:B------:R-:W-:Y:S02]  /*9130*/  @!P5 IMAD.IADD R146, R146, 0x1, -R95 ;  /* 0x000000019292d824 */ /* 0x000fe400078e0a5f */
[----:B------:R-:W-:-:S02]  /*9140*/  IMAD R79, R95, R163, R150 ;  /* 0x000000a35f4f7224 */ /* 0x000fc400078e0296 */
[----:B--2---:R-:W-:Y:S02]  /*9150*/  IMAD.MOV.U32 R115, RZ, RZ, R146 ;  /* 0x000000ffff737224 */ /* 0x004fe400078e0092 */
[----:B------:R-:W-:Y:S02]  /*9160*/  @!P6 IMAD.IADD R78, R78, 0x1, -R95 ;  /* 0x000000014e4ee824 */ /* 0x000fe400078e0a5f */
[----:B------:R-:W-:Y:S01]  /*9170*/  @!P4 IMAD.MOV R115, RZ, RZ, -R115 ;  /* 0x000000ffff73c224 */ /* 0x000fe200078e0a73 */
[----:B------:R-:W-:Y:S02]  /*9180*/  ISETP.GT.U32.AND P4, PT, R95, R79, PT ;  /* 0x0000004f5f00720c */ /* 0x000fe40003f84070 */
[----:B------:R-:W-:Y:S02]  /*9190*/  ISETP.GE.AND P5, PT, R147, RZ, PT ;  /* 0x000000ff9300720c */ /* 0x000fe40003fa6270 */
[----:B------:R-:W-:Y:S02]  /*91a0*/  LOP3.LUT R147, R94, 0x1c4, RZ, 0xfc, !PT ;  /* 0x000001c45e937812 */ /* 0x000fe400078efcff */
[----:B------:R-:W-:-:S02]  /*91b0*/  ISETP.GT.U32.AND P6, PT, R95, R78, PT ;  /* 0x0000004e5f00720c */ /* 0x000fc40003fc4070 */
[----:B------:R-:W-:-:S05]  /*91c0*/  IABS R150, R147 ;  /* 0x0000009300967213 */ /* 0x000fca0000000000 */
[----:B------:R-:W-:-:S04]  /*91d0*/  IMAD.HI.U32 R163, R93, R150, RZ ;  /* 0x000000965da37227 */ /* 0x000fc800078e00ff */
[----:B------:R-:W-:Y:S02]  /*91e0*/  @!P4 IMAD.IADD R79, R79, 0x1, -R95 ;  /* 0x000000014f4fc824 */ /* 0x000fe400078e0a5f */
[----:B------:R-:W-:Y:S02]  /*91f0*/  IMAD.MOV R163, RZ, RZ, -R163 ;  /* 0x000000ffffa37224 */ /* 0x000fe400078e0aa3 */
[----:B------:R-:W-:Y:S01]  /*9200*/  @!P6 IMAD.IADD R78, R78, 0x1, -R95 ;  /* 0x000000014e4ee824 */ /* 0x000fe200078e0a5f */
[----:B------:R-:W-:Y:S01]  /*9210*/  ISETP.GE.AND P6, PT, R147, RZ, PT ;  /* 0x000000ff9300720c */ /* 0x000fe20003fc6270 */
[----:B------:R2:W-:Y:S01]  /*9220*/  STS.U8 [R160+UR11+0x200], R114 ;  /* 0x00020072a0007988 */ /* 0x0005e2000800000b */
[----:B------:R-:W-:Y:S01]  /*9230*/  LOP3.LUT R146, R94, 0x1cc, RZ, 0xfc, !PT ;  /* 0x000001cc5e927812 */ /* 0x000fe200078efcff */
[C---:B------:R-:W-:Y:S01]  /*9240*/  IMAD R147, R95.reuse, R163, R150 ;  /* 0x000000a35f937224 */ /* 0x040fe200078e0296 */
[----:B------:R-:W-:Y:S02]  /*9250*/  ISETP.GT.U32.AND P4, PT, R95, R79, PT ;  /* 0x0000004f5f00720c */ /* 0x000fe40003f84070 */
[----:B------:R-:W-:Y:S01]  /*9260*/  IABS R150, R146 ;  /* 0x0000009200967213 */ /* 0x000fe20000000000 */
[----:B--2---:R-:W-:-:S04]  /*9270*/  IMAD.MOV.U32 R114, RZ, RZ, R78 ;  /* 0x000000ffff727224 */ /* 0x004fc800078e004e */
[----:B------:R-:W-:Y:S01]  /*9280*/  @!P3 IMAD.MOV R114, RZ, RZ, -R114 ;  /* 0x000000ffff72b224 */ /* 0x000fe200078e0a72 */
[----:B------:R-:W-:Y:S01]  /*9290*/  ISETP.GT.U32.AND P3, PT, R95, R147, PT ;  /* 0x000000935f00720c */ /* 0x000fe20003f64070 */
[----:B------:R-:W-:-:S04]  /*92a0*/  IMAD.HI.U32 R163, R93, R150, RZ ;  /* 0x000000965da37227 */ /* 0x000fc800078e00ff */
[----:B------:R-:W-:Y:S02]  /*92b0*/  IMAD.MOV R163, RZ, RZ, -R163 ;  /* 0x000000ffffa37224 */ /* 0x000fe400078e0aa3 */
[----:B------:R-:W-:Y:S01]  /*92c0*/  @!P4 IMAD.IADD R79, R79, 0x1, -R95 ;  /* 0x000000014f4fc824 */ /* 0x000fe200078e0a5f */
[----:B------:R-:W-:Y:S01]  /*92d0*/  ISETP.GE.AND P4, PT, R146, RZ, PT ;  /* 0x000000ff9200720c */ /* 0x000fe20003f86270 */
[----:B------:R-:W-:Y:S02]  /*92e0*/  IMAD R150, R95, R163, R150 ;  /* 0x000000a35f967224 */ /* 0x000fe400078e0296 */
[----:B------:R-:W-:Y:S02]  /*92f0*/  IMAD.MOV.U32 R146, RZ, RZ, R79 ;  /* 0x000000ffff927224 */ /* 0x000fe400078e004f */
[----:B------:R-:W-:Y:S01]  /*9300*/  @!P3 IMAD.IADD R147, R147, 0x1, -R95 ;  /* 0x000000019393b824 */ /* 0x000fe200078e0a5f */
[----:B------:R-:W-:Y:S01]  /*9310*/  LOP3.LUT R78, R94, 0x1d4, RZ, 0xfc, !PT ;  /* 0x000001d45e4e7812 */ /* 0x000fe200078efcff */
[----:B------:R-:W-:Y:S01]  /*9320*/  @!P5 IMAD.MOV R146, RZ, RZ, -R146 ;  /* 0x000000ffff92d224 */ /* 0x000fe200078e0a92 */
[C---:B------:R-:W-:Y:S01]  /*9330*/  ISETP.GT.U32.AND P5, PT, R95.reuse, R150, PT ;  /* 0x000000965f00720c */ /* 0x040fe20003fa4070 */
[----:B------:R2:W-:Y:S01]  /*9340*/  STS.U8 [R160+UR11+0x300], R109 ;  /* 0x0003006da0007988 */ /* 0x0005e2000800000b */
[----:B------:R-:W-:-:S02]  /*9350*/  ISETP.GT.U32.AND P3, PT, R95, R147, PT ;  /* 0x000000935f00720c */ /* 0x000fc40003f64070 */
[----:B--2---:R-:W-:-:S05]  /*9360*/  IABS R109, R78 ;  /* 0x0000004e006d7213 */ /* 0x004fca0000000000 */
[----:B------:R-:W-:-:S04]  /*9370*/  IMAD.HI.U32 R79, R93, R109, RZ ;  /* 0x0000006d5d4f7227 */ /* 0x000fc800078e00ff */
[----:B------:R-:W-:Y:S02]  /*9380*/  IMAD.MOV R79, RZ, RZ, -R79 ;  /* 0x000000ffff4f7224 */ /* 0x000fe400078e0a4f */
[--C-:B------:R-:W-:Y:S02]  /*9390*/  @!P5 IMAD.IADD R150, R150, 0x1, -R95.reuse ;  /* 0x000000019696d824 */ /* 0x100fe400078e0a5f */
[----:B------:R-:W-:Y:S01]  /*93a0*/  @!P3 IMAD.IADD R147, R147, 0x1, -R95 ;  /* 0x000000019393b824 */ /* 0x000fe200078e0a5f */
[----:B------:R-:W-:Y:S01]  /*93b0*/  ISETP.GE.AND P3, PT, R78, RZ, PT ;  /* 0x000000ff4e00720c */ /* 0x000fe20003f66270 */
[C---:B------:R-:W-:Y:S01]  /*93c0*/  IMAD R78, R95.reuse, R79, R109 ;  /* 0x0000004f5f4e7224 */ /* 0x040fe200078e026d */
[----:B------:R-:W-:Y:S02]  /*93d0*/  LOP3.LUT R79, R94, 0x1dc, RZ, 0xfc, !PT ;  /* 0x000001dc5e4f7812 */ /* 0x000fe400078efcff */
[----:B------:R-:W-:Y:S02]  /*93e0*/  ISETP.GT.U32.AND P5, PT, R95, R150, PT ;  /* 0x000000965f00720c */ /* 0x000fe40003fa4070 */
[----:B------:R-:W-:Y:S01]  /*93f0*/  IABS R163, R79 ;  /* 0x0000004f00a37213 */ /* 0x000fe20000000000 */
[----:B------:R2:W-:Y:S04]  /*9400*/  STS.U8 [R160+UR11+0x400], R105 ;  /* 0x00040069a0007988 */ /* 0x0005e8000800000b */
[----:B--2---:R-:W-:Y:S01]  /*9410*/  IMAD.HI.U32 R105, R93, R163, RZ ;  /* 0x000000a35d697227 */ /* 0x004fe200078e00ff */
[----:B------:R2:W-:Y:S03]  /*9420*/  STS.U8 [R160+UR11+0x500], R102 ;  /* 0x00050066a0007988 */ /* 0x0005e6000800000b */
[----:B------:R-:W-:-:S02]  /*9430*/  IMAD.MOV R105, RZ, RZ, -R105 ;  /* 0x000000ffff697224 */ /* 0x000fc400078e0a69 */
[----:B------:R-:W-:Y:S02]  /*9440*/  @!P5 IMAD.IADD R150, R150, 0x1, -R95 ;  /* 0x000000019696d824 */ /* 0x000fe400078e0a5f */
[----:B------:R-:W-:Y:S02]  /*9450*/  IMAD R105, R95, R105, R163 ;  /* 0x000000695f697224 */ /* 0x000fe400078e02a3 */
[----:B--2---:R-:W-:-:S04]  /*9460*/  IMAD.MOV.U32 R102, RZ, RZ, R150 ;  /* 0x000000ffff667224 */ /* 0x004fc800078e0096 */
[----:B------:R-:W-:Y:S01]  /*9470*/  @!P4 IMAD.MOV R102, RZ, RZ, -R102 ;  /* 0x000000ffff66c224 */ /* 0x000fe200078e0a66 */
[----:B------:R-:W-:Y:S01]  /*9480*/  ISETP.GT.U32.AND P4, PT, R95, R105, PT ;  /* 0x000000695f00720c */ /* 0x000fe20003f84070 */
[----:B------:R-:W-:Y:S01]  /*9490*/  IMAD.MOV.U32 R109, RZ, RZ, R147 ;  /* 0x000000ffff6d7224 */ /* 0x000fe200078e0093 */
[----:B------:R-:W-:-:S03]  /*94a0*/  ISETP.GE.AND P5, PT, R79, RZ, PT ;  /* 0x000000ff4f00720c */ /* 0x000fc60003fa6270 */
[----:B------:R-:W-:Y:S01]  /*94b0*/  @!P6 IMAD.MOV R109, RZ, RZ, -R109 ;  /* 0x000000ffff6de224 */ /* 0x000fe200078e0a6d */
[----:B------:R-:W-:Y:S02]  /*94c0*/  ISETP.GT.U32.AND P6, PT, R95, R78, PT ;  /* 0x0000004e5f00720c */ /* 0x000fe40003fc4070 */
[----:B------:R-:W-:-:S04]  /*94d0*/  LOP3.LUT R79, R94, 0x1e4, RZ, 0xfc, !PT ;  /* 0x000001e45e4f7812 */ /* 0x000fc800078efcff */
[----:B------:R-:W-:Y:S01]  /*94e0*/  IABS R147, R79 ;  /* 0x0000004f00937213 */ /* 0x000fe20000000000 */
[----:B------:R-:W-:-:S04]  /*94f0*/  @!P4 IMAD.IADD R105, R105, 0x1, -R95 ;  /* 0x000000016969c824 */ /* 0x000fc800078e0a5f */
[----:B------:R-:W-:Y:S01]  /*9500*/  IMAD.HI.U32 R150, R93, R147, RZ ;  /* 0x000000935d967227 */ /* 0x000fe200078e00ff */
[----:B------:R-:W-:-:S03]  /*9510*/  ISETP.GT.U32.AND P4, PT, R95, R105, PT ;  /* 0x000000695f00720c */ /* 0x000fc60003f84070 */
[----:B------:R-:W-:Y:S02]  /*9520*/  @!P6 IMAD.IADD R78, R78, 0x1, -R95 ;  /* 0x000000014e4ee824 */ /* 0x000fe400078e0a5f */
[----:B------:R-:W-:-:S03]  /*9530*/  IMAD.MOV R150, RZ, RZ, -R150 ;  /* 0x000000ffff967224 */ /* 0x000fc600078e0a96 */
[C---:B------:R-:W-:Y:S01]  /*9540*/  ISETP.GT.U32.AND P6, PT, R95.reuse, R78, PT ;  /* 0x0000004e5f00720c */ /* 0x040fe20003fc4070 */
[----:B------:R-:W-:-:S04]  /*9550*/  IMAD R147, R95, R150, R147 ;  /* 0x000000965f937224 */ /* 0x000fc800078e0293 */
[----:B------:R-:W-:Y:S01]  /*9560*/  @!P4 IMAD.IADD R105, R105, 0x1, -R95 ;  /* 0x000000016969c824 */ /* 0x000fe200078e0a5f */
[----:B------:R-:W-:-:S07]  /*9570*/  ISETP.GT.U32.AND P4, PT, R95, R147, PT ;  /* 0x000000935f00720c */ /* 0x000fce0003f84070 */
[----:B------:R-:W-:Y:S01]  /*9580*/  @!P6 IMAD.IADD R78, R78, 0x1, -R95 ;  /* 0x000000014e4ee824 */ /* 0x000fe200078e0a5f */
[----:B------:R-:W-:Y:S02]  /*9590*/  ISETP.GE.AND P6, PT, R79, RZ, PT ;  /* 0x000000ff4f00720c */ /* 0x000fe40003fc6270 */
[----:B------:R-:W-:-:S03]  /*95a0*/  LOP3.LUT R79, R94, 0x1ec, RZ, 0xfc, !PT ;  /* 0x000001ec5e4f7812 */ /* 0x000fc600078efcff */
[----:B------:R-:W-:Y:S01]  /*95b0*/  @!P4 IMAD.IADD R147, R147, 0x1, -R95 ;  /* 0x000000019393c824 */ /* 0x000fe200078e0a5f */
[----:B------:R-:W-:Y:S01]  /*95c0*/  IABS R150, R79 ;  /* 0x0000004f00967213 */ /* 0x000fe20000000000 */
[----:B------:R2:W-:Y:S03]  /*95d0*/  STS.U8 [R160+UR11+0x600], R101 ;  /* 0x00060065a0007988 */ /* 0x0005e6000800000b */
[----:B------:R-:W-:Y:S02]  /*95e0*/  ISETP.GT.U32.AND P4, PT, R95, R147, PT ;  /* 0x000000935f00720c */ /* 0x000fe40003f84070 */
[----:B------:R-:W-:Y:S01]  /*95f0*/  LOP3.LUT R94, R94, 0x1f4, RZ, 0xfc, !PT ;  /* 0x000001f45e5e7812 */ /* 0x000fe200078efcff */
[----:B--2---:R-:W-:-:S04]  /*9600*/  IMAD.HI.U32 R101, R93, R150, RZ ;  /* 0x000000965d657227 */ /* 0x004fc800078e00ff */
[----:B------:R-:W-:-:S04]  /*9610*/  IMAD.MOV R101, RZ, RZ, -R101 ;  /* 0x000000ffff657224 */ /* 0x000fc800078e0a65 */
[----:B------:R-:W-:Y:S01]  /*9620*/  IMAD R150, R95, R101, R150 ;  /* 0x000000655f967224 */ /* 0x000fe200078e0296 */
[----:B------:R-:W-:Y:S01]  /*9630*/  IABS R101, R94 ;  /* 0x0000005e00657213 */ /* 0x000fe20000000000 */
[----:B------:R-:W-:-:S03]  /*9640*/  @!P4 IMAD.IADD R147, R147, 0x1, -R95 ;  /* 0x000000019393c824 */ /* 0x000fc600078e0a5f */
[----:B------:R-:W-:Y:S01]  /*9650*/  ISETP.GT.U32.AND P4, PT, R95, R150, PT ;  /* 0x000000965f00720c */ /* 0x000fe20003f84070 */
[----:B------:R-:W-:-:S04]  /*9660*/  IMAD.HI.U32 R93, R93, R101, RZ ;  /* 0x000000655d5d7227 */ /* 0x000fc800078e00ff */
[----:B------:R-:W-:-:S04]  /*9670*/  IMAD.MOV R93, RZ, RZ, -R93 ;  /* 0x000000ffff5d7224 */ /* 0x000fc800078e0a5d */
[----:B------:R-:W-:-:S04]  /*9680*/  IMAD R93, R95, R93, R101 ;  /* 0x0000005d5f5d7224 */ /* 0x000fc800078e0265 */
[----:B------:R-:W-:Y:S01]  /*9690*/  @!P4 IMAD.IADD R150, R150, 0x1, -R95 ;  /* 0x000000019696c824 */ /* 0x000fe200078e0a5f */
[----:B------:R-:W-:Y:S01]  /*96a0*/  ISETP.GT.U32.AND P4, PT, R95, R93, PT ;  /* 0x0000005d5f00720c */ /* 0x000fe20003f84070 */
[----:B------:R-:W-:-:S04]  /*96b0*/  IMAD.MOV.U32 R101, RZ, RZ, R78 ;  /* 0x000000ffff657224 */ /* 0x000fc800078e004e */
[----:B------:R-:W-:-:S08]  /*96c0*/  @!P3 IMAD.MOV R101, RZ, RZ, -R101 ;  /* 0x000000ffff65b224 */ /* 0x000fd000078e0a65 */
[----:B------:R-:W-:Y:S01]  /*96d0*/  @!P4 IMAD.IADD R93, R93, 0x1, -R95 ;  /* 0x000000015d5dc824 */ /* 0x000fe200078e0a5f */
[----:B------:R-:W-:-:S04]  /*96e0*/  ISETP.GT.U32.AND P4, PT, R95, R150, PT ;  /* 0x000000965f00720c */ /* 0x000fc80003f84070 */
[----:B------:R-:W-:Y:S02]  /*96f0*/  ISETP.GT.U32.AND P3, PT, R95, R93, PT ;  /* 0x0000005d5f00720c */ /* 0x000fe40003f64070 */
[C---:B------:R-:W-:Y:S02]  /*9700*/  SEL R96, R80.reuse, R96, !P2 ;  /* 0x0000006050607207 */ /* 0x040fe40005000000 */
[----:B------:R-:W-:Y:S01]  /*9710*/  SEL R193, R80, R87, !P2 ;  /* 0x0000005750c17207 */ /* 0x000fe20005000000 */
[----:B------:R-:W-:Y:S02]  /*9720*/  IMAD.MOV.U32 R87, RZ, RZ, R194 ;  /* 0x000000ffff577224 */ /* 0x000fe400078e00c2 */
[----:B------:R-:W-:Y:S01]  /*9730*/  IMAD R96, R96, UR8, RZ ;  /* 0x0000000860607c24 */ /* 0x000fe2000f8e02ff */
[C---:B------:R-:W-:Y:S01]  /*9740*/  SEL R194, R80.reuse, R88, !P2 ;  /* 0x0000005850c27207 */ /* 0x040fe20005000000 */
[----:B------:R-:W-:Y:S01]  /*9750*/  IMAD.MOV.U32 R88, RZ, RZ, R195 ;  /* 0x000000ffff587224 */ /* 0x000fe200078e00c3 */
[----:B------:R-:W-:Y:S01]  /*9760*/  SEL R195, R80, R89, !P2 ;  /* 0x0000005950c37207 */ /* 0x000fe20005000000 */
[----:B------:R-:W-:-:S02]  /*9770*/  IMAD.MOV.U32 R89, RZ, RZ, R196 ;  /* 0x000000ffff597224 */ /* 0x000fc400078e00c4 */
[--C-:B------:R-:W-:Y:S01]  /*9780*/  @!P3 IMAD.IADD R93, R93, 0x1, -R95.reuse ;  /* 0x000000015d5db824 */ /* 0x100fe200078e0a5f */
[----:B------:R-:W-:Y:S01]  /*9790*/  IADD3 R78, P3, PT, R96, R122, RZ ;  /* 0x0000007a604e7210 */ /* 0x000fe20007f7e0ff */
[----:B------:R-:W-:Y:S01]  /*97a0*/  @!P4 IMAD.IADD R150, R150, 0x1, -R95 ;  /* 0x000000019696c824 */ /* 0x000fe200078e0a5f */
[----:B------:R-:W-:Y:S01]  /*97b0*/  SEL R196, R80, R90, !P2 ;  /* 0x0000005a50c47207 */ /* 0x000fe20005000000 */
[----:B------:R-:W-:Y:S01]  /*97c0*/  IMAD.MOV.U32 R90, RZ, RZ, R5 ;  /* 0x000000ffff5a7224 */ /* 0x000fe200078e0005 */
[----:B------:R-:W-:Y:S02]  /*97d0*/  ISETP.GE.AND P4, PT, R79, RZ, PT ;  /* 0x000000ff4f00720c */ /* 0x000fe40003f86270 */
[----:B------:R-:W-:Y:S02]  /*97e0*/  LEA.HI.X.SX32 R79, R96, R121, 0x1, P3 ;  /* 0x00000079604f7211 */ /* 0x000fe400018f0eff */
[C---:B------:R-:W-:Y:S01]  /*97f0*/  SEL R95, R80.reuse, R84, !P2 ;  /* 0x00000054505f7207 */ /* 0x040fe20005000000 */
[----:B------:R-:W-:Y:S01]  /*9800*/  IMAD.MOV.U32 R84, RZ, RZ, R9 ;  /* 0x000000ffff547224 */ /* 0x000fe200078e0009 */
[----:B------:R-:W-:Y:S01]  /*9810*/  SEL R5, R80, R187, !P2 ;  /* 0x000000bb50057207 */ /* 0x000fe20005000000 */
[----:B------:R-:W-:Y:S01]  /*9820*/  IMAD.MOV.U32 R192, RZ, RZ, R93 ;  /* 0x000000ffffc07224 */ /* 0x000fe200078e005d */
[----:B------:R-:W-:-:S02]  /*9830*/  ISETP.GE.AND P3, PT, R94, RZ, PT ;  /* 0x000000ff5e00720c */ /* 0x000fc40003f66270 */
[C---:B------:R-:W-:Y:S01]  /*9840*/  SEL R94, R80.reuse, R85, !P2 ;  /* 0x00000055505e7207 */ /* 0x040fe20005000000 */
[----:B------:R-:W-:Y:S01]  /*9850*/  IMAD.MOV.U32 R85, RZ, RZ, R7 ;  /* 0x000000ffff557224 */ /* 0x000fe200078e0007 */
[C---:B------:R-:W-:Y:S02]  /*9860*/  SEL R9, R80.reuse, R190, !P2 ;  /* 0x000000be50097207 */ /* 0x040fe40005000000 */
[C---:B------:R-:W-:Y:S01]  /*9870*/  SEL R93, R80.reuse, R86, !P2 ;  /* 0x00000056505d7207 */ /* 0x040fe20005000000 */
[----:B------:R-:W-:Y:S01]  /*9880*/  IMAD.MOV.U32 R86, RZ, RZ, R198 ;  /* 0x000000ffff567224 */ /* 0x000fe200078e00c6 */
[C---:B------:R-:W-:Y:S01]  /*9890*/  SEL R7, R80.reuse, R120, !P2 ;  /* 0x0000007850077207 */ /* 0x040fe20005000000 */
[----:B------:R-:W-:Y:S01]  /*98a0*/  IMAD.MOV.U32 R120, RZ, RZ, R5 ;  /* 0x000000ffff787224 */ /* 0x000fe200078e0005 */
[C---:B------:R-:W-:Y:S01]  /*98b0*/  SEL R198, R80.reuse, R91, !P2 ;  /* 0x0000005b50c67207 */ /* 0x040fe20005000000 */
[----:B------:R-:W-:Y:S01]  /*98c0*/  IMAD.MOV.U32 R91, RZ, RZ, R201 ;  /* 0x000000ffff5b7224 */ /* 0x000fe200078e00c9 */
[C---:B------:R-:W-:Y:S01]  /*98d0*/  SEL R203, R80.reuse, R97, !P2 ;  /* 0x0000006150cb7207 */ /* 0x040fe20005000000 */
[----:B------:R-:W-:Y:S01]  /*98e0*/  @!P5 IMAD.MOV R105, RZ, RZ, -R105 ;  /* 0x000000ffff69d224 */ /* 0x000fe200078e0a69 */
[----:B------:R-:W-:-:S02]  /*98f0*/  SEL R5, R80, R117, !P2 ;  /* 0x0000007550057207 */ /* 0x000fc40005000000 */
[C---:B------:R-:W-:Y:S01]  /*9900*/  SEL R97, R80.reuse, R138, !P2 ;  /* 0x0000008a50617207 */ /* 0x040fe20005000000 */
[----:B------:R-:W-:Y:S01]  /*9910*/  IMAD.MOV.U32 R138, RZ, RZ, R9 ;  /* 0x000000ffff8a7224 */ /* 0x000fe200078e0009 */
        /* <DEDUP_REMOVED lines=10> */
[----:B------:R-:W-:Y:S01]  /*99c0*/  IMAD.MOV.U32 R119, RZ, RZ, R91 ;  /* 0x000000ffff777224 */ /* 0x000fe200078e005b */
[----:B------:R-:W-:-:S02]  /*99d0*/  SEL R12, R80, R143, !P2 ;  /* 0x0000008f500c7207 */ /* 0x000fc40005000000 */
[C---:B------:R-:W-:Y:S02]  /*99e0*/  SEL R81, R80.reuse, R81, !P2 ;  /* 0x0000005150517207 */ /* 0x040fe40005000000 */
[C---:B------:R-:W-:Y:S01]  /*99f0*/  SEL R143, R80.reuse, R139, !P2 ;  /* 0x0000008b508f7207 */ /* 0x040fe20005000000 */
[----:B------:R-:W-:Y:S01]  /*9a00*/  IMAD.MOV.U32 R139, RZ, RZ, R7 ;  /* 0x000000ffff8b7224 */ /* 0x000fe200078e0007 */
[C---:B------:R-:W-:Y:S01]  /*9a10*/  SEL R10, R80.reuse, R115, !P2 ;  /* 0x00000073500a7207 */ /* 0x040fe20005000000 */
[----:B------:R-:W-:Y:S01]  /*9a20*/  IMAD.MOV.U32 R115, RZ, RZ, R5 ;  /* 0x000000ffff737224 */ /* 0x000fe200078e0005 */
[----:B------:R-:W-:Y:S02]  /*9a30*/  PRMT R163, RZ, 0x7610, R163 ;  /* 0x00007610ffa37816 */ /* 0x000fe400000000a3 */
[C---:B------:R-:W-:Y:S02]  /*9a40*/  SEL R91, R80.reuse, R118, !P2 ;  /* 0x00000076505b7207 */ /* 0x040fe40005000000 */
[----:B------:R-:W-:-:S02]  /*9a50*/  SEL R118, R80, R142, !P2 ;  /* 0x0000008e50767207 */ /* 0x000fc40005000000 */
[C---:B------:R-:W-:Y:S01]  /*9a60*/  SEL R7, R80.reuse, R114, !P2 ;  /* 0x0000007250077207 */ /* 0x040fe20005000000 */
[----:B------:R-:W-:Y:S01]  /*9a70*/  IMAD.MOV.U32 R114, RZ, RZ, R4 ;  /* 0x000000ffff727224 */ /* 0x000fe200078e0004 */
[C---:B------:R-:W-:Y:S01]  /*9a80*/  SEL R5, R80.reuse, R105, !P2 ;  /* 0x0000006950057207 */ /* 0x040fe20005000000 */
[----:B------:R-:W-:Y:S01]  /*9a90*/  IMAD.MOV.U32 R105, RZ, RZ, R146 ;  /* 0x000000ffff697224 */ /* 0x000fe200078e0092 */
[C---:B------:R-:W-:Y:S01]  /*9aa0*/  SEL R142, R80.reuse, R135, !P2 ;  /* 0x00000087508e7207 */ /* 0x040fe20005000000 */
[----:B------:R-:W-:Y:S01]  /*9ab0*/  @!P6 IMAD.MOV R147, RZ, RZ, -R147 ;  /* 0x000000ffff93e224 */ /* 0x000fe200078e0a93 */
[C---:B------:R-:W-:Y:S01]  /*9ac0*/  SEL R117, R80.reuse, R130, !P2 ;  /* 0x0000008250757207 */ /* 0x040fe20005000000 */
[----:B------:R-:W-:Y:S01]  /*9ad0*/  @!P4 IMAD.MOV R150, RZ, RZ, -R150 ;  /* 0x000000ffff96c224 */ /* 0x000fe200078e0a96 */
[C---:B------:R-:W-:Y:S01]  /*9ae0*/  SEL R135, R80.reuse, R125, !P2 ;  /* 0x0000007d50877207 */ /* 0x040fe20005000000 */
[----:B------:R-:W-:Y:S01]  /*9af0*/  @!P3 IMAD.MOV R192, RZ, RZ, -R192 ;  /* 0x000000ffffc0b224 */ /* 0x000fe200078e0ac0 */
[C---:B------:R-:W-:Y:S01]  /*9b00*/  SEL R82, R80.reuse, R82, !P2 ;  /* 0x0000005250527207 */ /* 0x040fe20005000000 */
[----:B------:R-:W-:Y:S01]  /*9b10*/  IMAD.MOV.U32 R130, RZ, RZ, R8 ;  /* 0x000000ffff827224 */ /* 0x000fe200078e0008 */
[C---:B------:R-:W-:Y:S01]  /*9b20*/  SEL R125, R80.reuse, R134, !P2 ;  /* 0x00000086507d7207 */ /* 0x040fe20005000000 */
[----:B------:R-:W-:Y:S01]  /*9b30*/  IMAD.MOV.U32 R146, RZ, RZ, R100 ;  /* 0x000000ffff927224 */ /* 0x000fe200078e0064 */
[C---:B------:R-:W-:Y:S01]  /*9b40*/  SEL R4, R80.reuse, R109, !P2 ;  /* 0x0000006d50047207 */ /* 0x040fe20005000000 */
[----:B------:R-:W-:Y:S01]  /*9b50*/  IMAD.MOV.U32 R100, RZ, RZ, R89 ;  /* 0x000000ffff647224 */ /* 0x000fe200078e0059 */
[C---:B------:R-:W-:Y:S01]  /*9b60*/  SEL R3, R80.reuse, R101, !P2 ;  /* 0x0000006550037207 */ /* 0x040fe20005000000 */
[----:B------:R-:W-:Y:S01]  /*9b70*/  IMAD R81, R81, UR8, RZ ;  /* 0x0000000851517c24 */ /* 0x000fe2000f8e02ff */
[----:B------:R-:W2:Y:S01]  /*9b80*/  @P0 LDG.E.U8 R163, desc[UR24][R78.64] ;  /* 0x000000184ea30981 */ /* 0x000ea2000c1e1100 */
[----:B------:R-:W-:Y:S01]  /*9b90*/  IMAD.MOV.U32 R134, RZ, RZ, R6 ;  /* 0x000000ffff867224 */ /* 0x000fe200078e0006 */
[----:B------:R-:W-:Y:S01]  /*9ba0*/  SEL R6, R80, R102, !P2 ;  /* 0x0000006650067207 */ /* 0x000fe20005000000 */
[----:B------:R-:W-:-:S02]  /*9bb0*/  IMAD.MOV.U32 R109, RZ, RZ, R119 ;  /* 0x000000ffff6d7224 */ /* 0x000fc400078e0077 */
[----:B------:R-:W-:Y:S01]  /*9bc0*/  IMAD.MOV.U32 R89, RZ, RZ, R88 ;  /* 0x000000ffff597224 */ /* 0x000fe200078e0058 */
[C---:B------:R-:W-:Y:S01]  /*9bd0*/  SEL R202, R80.reuse, R98, !P2 ;  /* 0x0000006250ca7207 */ /* 0x040fe20005000000 */
[----:B------:R-:W-:Y:S02]  /*9be0*/  IMAD.MOV.U32 R101, RZ, RZ, R114 ;  /* 0x000000ffff657224 */ /* 0x000fe400078e0072 */
[----:B------:R-:W-:Y:S02]  /*9bf0*/  IMAD.MOV.U32 R88, RZ, RZ, R87 ;  /* 0x000000ffff587224 */ /* 0x000fe400078e0057 */
[----:B------:R-:W-:Y:S01]  /*9c00*/  IMAD.MOV.U32 R119, RZ, RZ, R86 ;  /* 0x000000ffff777224 */ /* 0x000fe200078e0056 */
        /* <DEDUP_REMOVED lines=10> */
[----:B------:R-:W-:Y:S01]  /*9cb0*/  SEL R158, R80, R158, !P2 ;  /* 0x0000009e509e7207 */ /* 0x000fe20005000000 */
[----:B------:R-:W-:Y:S01]  /*9cc0*/  IMAD R83, R82, UR8, RZ ;  /* 0x0000000852537c24 */ /* 0x000fe2000f8e02ff */
[----:B------:R-:W-:-:S02]  /*9cd0*/  SEL R204, R80, R167, !P2 ;  /* 0x000000a750cc7207 */ /* 0x000fc40005000000 */
[C---:B------:R-:W-:Y:S02]  /*9ce0*/  SEL R164, R80.reuse, R164, !P2 ;  /* 0x000000a450a47207 */ /* 0x040fe40005000000 */
[C---:B------:R-:W-:Y:S02]  /*9cf0*/  SEL R206, R80.reuse, R171, !P2 ;  /* 0x000000ab50ce7207 */ /* 0x040fe40005000000 */
[C---:B------:R-:W-:Y:S02]  /*9d00*/  SEL R207, R80.reuse, R168, !P2 ;  /* 0x000000a850cf7207 */ /* 0x040fe40005000000 */
[C---:B------:R-:W-:Y:S02]  /*9d10*/  SEL R208, R80.reuse, R175, !P2 ;  /* 0x000000af50d07207 */ /* 0x040fe40005000000 */
[C---:B------:R-:W-:Y:S02]  /*9d20*/  SEL R211, R80.reuse, R172, !P2 ;  /* 0x000000ac50d37207 */ /* 0x040fe40005000000 */
        /* <DEDUP_REMOVED lines=13> */
[----:B------:R-:W-:-:S04]  /*9e00*/  IADD3 R80, P2, PT, R81, R122, RZ ;  /* 0x0000007a51507210 */ /* 0x000fc80007f5e0ff */
[-C--:B------:R-:W-:Y:S02]  /*9e10*/  LEA.HI.X.SX32 R81, R81, R121.reuse, 0x1, P2 ;  /* 0x0000007951517211 */ /* 0x080fe400010f0eff */
[C---:B------:R-:W-:Y:S02]  /*9e20*/  IADD3 R82, P2, PT, R83.reuse, R122, RZ ;  /* 0x0000007a53527210 */ /* 0x040fe40007f5e0ff */
[----:B------:R-:W-:Y:S02]  /*9e30*/  PRMT R168, RZ, 0x7610, R168 ;  /* 0x00007610ffa87816 */ /* 0x000fe400000000a8 */
[----:B------:R-:W-:Y:S02]  /*9e40*/  LEA.HI.X.SX32 R83, R83, R121, 0x1, P2 ;  /* 0x0000007953537211 */ /* 0x000fe400010f0eff */
[----:B------:R-:W-:Y:S01]  /*9e50*/  PRMT R167, RZ, 0x7610, R167 ;  /* 0x00007610ffa77816 */ /* 0x000fe200000000a7 */
[----:B------:R-:W-:Y:S02]  /*9e60*/  IMAD R96, R96, UR8, RZ ;  /* 0x0000000860607c24 */ /* 0x000fe4000f8e02ff */
[----:B------:R-:W3:Y:S01]  /*9e70*/  @P0 LDG.E.U8 R168, desc[UR24][R82.64] ;  /* 0x0000001852a80981 */ /* 0x000ee2000c1e1100 */
[----:B------:R-:W-:-:S02]  /*9e80*/  IMAD.MOV.U32 R150, RZ, RZ, R142 ;  /* 0x000000ffff967224 */ /* 0x000fc400078e008e */
[----:B------:R-:W-:Y:S01]  /*9e90*/  IMAD.MOV.U32 R142, RZ, RZ, R119 ;  /* 0x000000ffff8e7224 */ /* 0x000fe200078e0077 */
[----:B------:R-:W4:Y:S01]  /*9ea0*/  @P0 LDG.E.U8 R167, desc[UR24][R80.64] ;  /* 0x0000001850a70981 */ /* 0x000f22000c1e1100 */
[----:B------:R-:W-:Y:S01]  /*9eb0*/  IMAD.MOV.U32 R119, RZ, RZ, R84 ;  /* 0x000000ffff777224 */ /* 0x000fe200078e0054 */
[----:B------:R-:W-:Y:S01]  /*9ec0*/  IADD3 R84, P2, PT, R96, R122, RZ ;  /* 0x0000007a60547210 */ /* 0x000fe20007f5e0ff */
[----:B------:R-:W-:Y:S01]  /*9ed0*/  IMAD R95, R95, UR8, RZ ;  /* 0x000000085f5f7c24 */ /* 0x000fe2000f8e02ff */
[----:B------:R0:W-:Y:S04]  /*9ee0*/  STS.U8 [R160+UR11+0xb00], R106 ;  /* 0x000b006aa0007988 */ /* 0x0001e8000800000b */
[----:B------:R1:W-:Y:S01]  /*9ef0*/  STS.U8 [R160+UR11+0xc00], R113 ;  /* 0x000c0071a0007988 */ /* 0x0003e2000800000b */
[----:B------:R-:W-:-:S02]  /*9f00*/  IMAD R94, R94, UR8, RZ ;  /* 0x000000085e5e7c24 */ /* 0x000fc4000f8e02ff */
[----:B0-----:R-:W-:Y:S02]  /*9f10*/  IMAD.MOV.U32 R106, RZ, RZ, R130 ;  /* 0x000000ffff6a7224 */ /* 0x001fe400078e0082 */
[----:B------:R-:W-:Y:S02]  /*9f20*/  IMAD.MOV.U32 R130, RZ, RZ, R92 ;  /* 0x000000ffff827224 */ /* 0x000fe400078e005c */
[----:B-1----:R-:W-:Y:S01]  /*9f30*/  IMAD.MOV.U32 R113, RZ, RZ, R109 ;  /* 0x000000ffff717224 */ /* 0x002fe200078e006d */
[----:B------:R0:W-:Y:S01]  /*9f40*/  STS.U8 [R160+UR11+0xa00], R111 ;  /* 0x000a006fa0007988 */ /* 0x0001e2000800000b */
[----:B------:R-:W-:Y:S01]  /*9f50*/  IMAD.MOV.U32 R92, RZ, RZ, R85 ;  /* 0x000000ffff5c7224 */ /* 0x000fe200078e0055 */
[----:B------:R-:W-:Y:S01]  /*9f60*/  LEA.HI.X.SX32 R85, R96, R121, 0x1, P2 ;  /* 0x0000007960557211 */ /* 0x000fe200010f0eff */
[----:B------:R-:W-:Y:S01]  /*9f70*/  IMAD.MOV.U32 R109, RZ, RZ, R134 ;  /* 0x000000ffff6d7224 */ /* 0x000fe200078e0086 */
[----:B------:R1:W-:Y:S01]  /*9f80*/  STS.U8 [R160+UR11+0xd00], R107 ;  /* 0x000d006ba0007988 */ /* 0x0003e2000800000b */
[----:B------:R-:W-:Y:S01]  /*9f90*/  IMAD.MOV.U32 R134, RZ, RZ, R86 ;  /* 0x000000ffff867224 */ /* 0x000fe200078e0056 */
[----:B------:R-:W-:Y:S01]  /*9fa0*/  IADD3 R86, P2, PT, R95, R122, RZ ;  /* 0x0000007a5f567210 */ /* 0x000fe20007f5e0ff */
[----:B0-----:R-:W-:-:S02]  /*9fb0*/  IMAD.MOV.U32 R111, RZ, RZ, R102 ;  /* 0x000000ffff6f7224 */ /* 0x001fc400078e0066 */
[----:B------:R-:W-:Y:S02]  /*9fc0*/  IMAD.MOV.U32 R102, RZ, RZ, R114 ;  /* 0x000000ffff667224 */ /* 0x000fe400078e0072 */
[----:B-1----:R-:W-:Y:S02]  /*9fd0*/  IMAD.MOV.U32 R107, RZ, RZ, R146 ;  /* 0x000000ffff6b7224 */ /* 0x002fe400078e0092 */
[----:B------:R-:W-:Y:S01]  /*9fe0*/  IMAD.MOV.U32 R146, RZ, RZ, R115 ;  /* 0x000000ffff927224 */ /* 0x000fe200078e0073 */
[----:B------:R-:W-:Y:S01]  /*9ff0*/  PRMT R172, RZ, 0x7610, R172 ;  /* 0x00007610ffac7816 */ /* 0x000fe200000000ac */
[----:B------:R-:W-:Y:S02]  /*a000*/  IMAD.MOV.U32 R114, RZ, RZ, R117 ;  /* 0x000000ffff727224 */ /* 0x000fe400078e0075 */
[----:B------:R-:W-:Y:S02]  /*a010*/  IMAD.MOV.U32 R115, RZ, RZ, R99 ;  /* 0x000000ffff737224 */ /* 0x000fe400078e0063 */
[----:B------:R-:W-:Y:S01]  /*a020*/  IMAD.MOV.U32 R117, RZ, RZ, R87 ;  /* 0x000000ffff757224 */ /* 0x000fe200078e0057 */
[----:B------:R-:W-:Y:S01]  /*a030*/  LEA.HI.X.SX32 R87, R95, R121, 0x1, P2 ;  /* 0x000000795f577211 */ /* 0x000fe200010f0eff */
[----:B------:R-:W-:Y:S01]  /*a040*/  IMAD.MOV.U32 R99, RZ, RZ, R100 ;  /* 0x000000ffff637224 */ /* 0x000fe200078e0064 */
[----:B------:R0:W-:Y:S01]  /*a050*/  STS.U8 [R160+UR11+0xf00], R110 ;  /* 0x000f006ea0007988 */ /* 0x0001e2000800000b */
[----:B------:R-:W-:Y:S01]  /*a060*/  IMAD.MOV.U32 R100, RZ, RZ, R88 ;  /* 0x000000ffff647224 */ /* 0x000fe200078e0058 */
[----:B------:R-:W-:Y:S01]  /*a070*/  IADD3 R88, P2, PT, R94, R122, RZ ;  /* 0x0000007a5e587210 */ /* 0x000fe20007f5e0ff */
[----:B------:R-:W-:Y:S01]  /*a080*/  IMAD R93, R93, UR8, RZ ;  /* 0x000000085d5d7c24 */ /* 0x000fe2000f8e02ff */
[----:B------:R-:W-:Y:S01]  /*a090*/  PRMT R171, RZ, 0x7610, R171 ;  /* 0x00007610ffab7816 */ /* 0x000fe200000000ab */
[----:B------:R1:W-:Y:S04]  /*a0a0*/  STS.U8 [R160+UR11+0x1100], R112 ;  /* 0x00110070a0007988 */ /* 0x0003e8000800000b */
[----:B------:R1:W-:Y:S01]  /*a0b0*/  STS.U8 [R160+UR11+0x1000], R210 ;  /* 0x001000d2a0007988 */ /* 0x0003e2000800000b */
[----:B0-----:R-:W-:-:S02]  /*a0c0*/  IMAD.MOV.U32 R110, RZ, RZ, R130 ;  /* 0x000000ffff6e7224 */ /* 0x001fc400078e0082 */
[----:B------:R-:W-:Y:S01]  /*a0d0*/  IMAD.MOV.U32 R130, RZ, RZ, R89 ;  /* 0x000000ffff827224 */ /* 0x000fe200078e0059 */
[----:B------:R-:W2:Y:S01]  /*a0e0*/  @P0 LDG.E.U8 R172, desc[UR24][R84.64] ;  /* 0x0000001854ac0981 */ /* 0x000ea2000c1e1100 */
[----:B------:R-:W-:Y:S01]  /*a0f0*/  LEA.HI.X.SX32 R89, R94, R121, 0x1, P2 ;  /* 0x000000795e597211 */ /* 0x000fe200010f0eff */
[----:B-1----:R-:W-:Y:S02]  /*a100*/  IMAD.MOV.U32 R112, RZ, RZ, R134 ;  /* 0x000000ffff707224 */ /* 0x002fe400078e0086 */
[----:B------:R-:W-:Y:S01]  /*a110*/  IMAD.MOV.U32 R134, RZ, RZ, R90 ;  /* 0x000000ffff867224 */ /* 0x000fe200078e005a */
[----:B------:R-:W-:Y:S01]  /*a120*/  IADD3 R90, P2, PT, R93, R122, RZ ;  /* 0x0000007a5d5a7210 */ /* 0x000fe20007f5e0ff */
[----:B------:R-:W-:Y:S01]  /*a130*/  IMAD.MOV.U32 R210, RZ, RZ, R102 ;  /* 0x000000ffffd27224 */ /* 0x000fe200078e0066 */
[----:B------:R-:W2:Y:S01]  /*a140*/  @P0 LDG.E.U8 R171, desc[UR24][R86.64] ;  /* 0x0000001856ab0981 */ /* 0x000ea2000c1e1100 */
[----:B------:R-:W-:Y:S02]  /*a150*/  IMAD.MOV.U32 R102, RZ, RZ, R109 ;  /* 0x000000ffff667224 */ /* 0x000fe400078e006d */
[----:B------:R-:W-:Y:S01]  /*a160*/  IMAD.MOV.U32 R109, RZ, RZ, R114 ;  /* 0x000000ffff6d7224 */ /* 0x000fe200078e0072 */
[----:B------:R-:W-:Y:S01]  /*a170*/  PRMT R176, RZ, 0x7610, R176 ;  /* 0x00007610ffb07816 */ /* 0x000fe200000000b0 */
[----:B------:R-:W-:-:S02]  /*a180*/  IMAD.MOV.U32 R114, RZ, RZ, R135 ;  /* 0x000000ffff727224 */ /* 0x000fc400078e0087 */
[----:B------:R-:W-:Y:S01]  /*a190*/  IMAD.MOV.U32 R135, RZ, RZ, R91 ;  /* 0x000000ffff877224 */ /* 0x000fe200078e005b */
[----:B------:R-:W-:Y:S02]  /*a1a0*/  LEA.HI.X.SX32 R91, R93, R121, 0x1, P2 ;  /* 0x000000795d5b7211 */ /* 0x000fe400010f0eff */
[----:B------:R-:W-:-:S03]  /*a1b0*/  PRMT R175, RZ, 0x7610, R175 ;  /* 0x00007610ffaf7816 */ /* 0x000fc600000000af */
[----:B------:R-:W2:Y:S04]  /*a1c0*/  @P0 LDG.E.U8 R176, desc[UR24][R90.64] ;  /* 0x000000185ab00981 */ /* 0x000ea8000c1e1100 */
[----:B------:R-:W2:Y:S01]  /*a1d0*/  @P0 LDG.E.U8 R175, desc[UR24][R88.64] ;  /* 0x0000001858af0981 */ /* 0x000ea2000c1e1100 */
[----:B------:R-:W-:-:S03]  /*a1e0*/  IMAD R193, R193, UR8, RZ ;  /* 0x00000008c1c17c24 */ /* 0x000fc6000f8e02ff */
[----:B------:R0:W-:Y:S01]  /*a1f0*/  STS.U8 [R160+UR11+0x1200], R215 ;  /* 0x001200d7a0007988 */ /* 0x0001e2000800000b */
[----:B------:R-:W-:Y:S02]  /*a200*/  IMAD R194, R194, UR8, RZ ;  /* 0x00000008c2c27c24 */ /* 0x000fe4000f8e02ff */
[----:B0-----:R-:W-:Y:S02]  /*a210*/  IMAD.MOV.U32 R215, RZ, RZ, R115 ;  /* 0x000000ffffd77224 */ /* 0x001fe400078e0073 */
[----:B------:R-:W-:Y:S02]  /*a220*/  IMAD.MOV.U32 R115, RZ, RZ, R130 ;  /* 0x000000ffff737224 */ /* 0x000fe400078e0082 */
[----:B------:R-:W-:Y:S02]  /*a230*/  IMAD.MOV.U32 R130, RZ, RZ, R119 ;  /* 0x000000ffff827224 */ /* 0x000fe400078e0077 */
[----:B------:R-:W-:Y:S01]  /*a240*/  IMAD.MOV.U32 R119, RZ, RZ, R92 ;  /* 0x000000ffff777224 */ /* 0x000fe200078e005c */
[----:B------:R-:W-:Y:S01]  /*a250*/  IADD3 R92, P2, PT, R193, R122, RZ ;  /* 0x0000007ac15c7210 */ /* 0x000fe20007f5e0ff */
[----:B------:R-:W-:-:S03]  /*a260*/  IMAD R195, R195, UR8, RZ ;  /* 0x00000008c3c37c24 */ /* 0x000fc6000f8e02ff */
[-C--:B------:R-:W-:Y:S02]  /*a270*/  LEA.HI.X.SX32 R93, R193, R121.reuse, 0x1, P2 ;  /* 0x00000079c15d7211 */ /* 0x080fe400010f0eff */
[-C--:B------:R-:W-:Y:S01]  /*a280*/  IADD3 R94, P2, PT, R194, R122.reuse, RZ ;  /* 0x0000007ac25e7210 */ /* 0x080fe20007f5e0ff */
[----:B------:R0:W-:Y:S01]  /*a290*/  STS.U8 [R160+UR11+0x1700], R214 ;  /* 0x001700d6a0007988 */ /* 0x0001e2000800000b */
[----:B------:R-:W-:Y:S02]  /*a2a0*/  IMAD R196, R196, UR8, RZ ;  /* 0x00000008c4c47c24 */ /* 0x000fe4000f8e02ff */
[----:B------:R-:W-:Y:S01]  /*a2b0*/  LEA.HI.X.SX32 R95, R194, R121, 0x1, P2 ;  /* 0x00000079c25f7211 */ /* 0x000fe200010f0eff */
[----:B------:R1:W-:Y:S01]  /*a2c0*/  STS.U8 [R160+UR11+0x1400], R223 ;  /* 0x001400dfa0007988 */ /* 0x0003e2000800000b */
[----:B------:R-:W-:-:S03]  /*a2d0*/  IADD3 R96, P2, PT, R195, R122, RZ ;  /* 0x0000007ac3607210 */ /* 0x000fc60007f5e0ff */
[----:B------:R1:W-:Y:S01]  /*a2e0*/  STS.U8 [R160+UR11+0x1600], R230 ;  /* 0x001600e6a0007988 */ /* 0x0003e2000800000b */
[----:B0-----:R-:W-:-:S03]  /*a2f0*/  IMAD.MOV.U32 R214, RZ, RZ, R100 ;  /* 0x000000ffffd67224 */ /* 0x001fc600078e0064 */
[----:B------:R0:W-:Y:S01]  /*a300*/  STS.U8 [R160+UR11+0x800], R108 ;  /* 0x0008006ca0007988 */ /* 0x0001e2000800000b */
[----:B-1----:R-:W-:Y:S02]  /*a310*/  IMAD.MOV.U32 R223, RZ, RZ, R102 ;  /* 0x000000ffffdf7224 */ /* 0x002fe400078e0066 */
[----:B------:R-:W-:Y:S02]  /*a320*/  IMAD.MOV.U32 R230, RZ, RZ, R134 ;  /* 0x000000ffffe67224 */ /* 0x000fe400078e0086 */
[----:B------:R-:W-:Y:S01]  /*a330*/  IMAD.MOV.U32 R134, RZ, RZ, R97 ;  /* 0x000000ffff867224 */ /* 0x000fe200078e0061 */
[----:B------:R-:W-:Y:S01]  /*a340*/  LEA.HI.X.SX32 R97, R195, R121, 0x1, P2 ;  /* 0x00000079c3617211 */ /* 0x000fe200010f0eff */
[----:B0-----:R-:W-:Y:S01]  /*a350*/  IMAD.MOV.U32 R108, RZ, RZ, R135 ;  /* 0x000000ffff6c7224 */ /* 0x001fe200078e0087 */
[----:B------:R0:W-:Y:S01]  /*a360*/  STS.U8 [R160+UR11+0x1800], R235 ;  /* 0x001800eba0007988 */ /* 0x0001e2000800000b */
[----:B------:R-:W-:Y:S01]  /*a370*/  IMAD.MOV.U32 R135, RZ, RZ, R98 ;  /* 0x000000ffff877224 */ /* 0x000fe200078e0062 */
[----:B------:R-:W-:Y:S01]  /*a380*/  IADD3 R98, P2, PT, R196, R122, RZ ;  /* 0x0000007ac4627210 */ /* 0x000fe20007f5e0ff */
[----:B------:R-:W-:Y:S01]  /*a390*/  IMAD R198, R198, UR8, RZ ;  /* 0x00000008c6c67c24 */ /* 0x000fe2000f8e02ff */
[----:B------:R1:W-:Y:S01]  /*a3a0*/  STS.U8 [R160+UR11+0x1e00], R214 ;  /* 0x001e00d6a0007988 */ /* 0x0003e2000800000b */
[----:B------:R-:W-:-:S02]  /*a3b0*/  IMAD.MOV.U32 R147, RZ, RZ, R118 ;  /* 0x000000ffff937224 */ /* 0x000fc400078e0076 */
[----:B------:R-:W-:Y:S02]  /*a3c0*/  IMAD.MOV.U32 R118, RZ, RZ, R99 ;  /* 0x000000ffff767224 */ /* 0x000fe400078e0063 */
[----:B0-----:R-:W-:Y:S01]  /*a3d0*/  IMAD.MOV.U32 R235, RZ, RZ, R230 ;  /* 0x000000ffffeb7224 */ /* 0x001fe200078e00e6 */
[----:B------:R0:W-:Y:S01]  /*a3e0*/  STS.U8 [R160+UR11+0x1900], R219 ;  /* 0x001900dba0007988 */ /* 0x0001e2000800000b */
[----:B------:R-:W-:Y:S02]  /*a3f0*/  IMAD.MOV.U32 R230, RZ, RZ, R215 ;  /* 0x000000ffffe67224 */ /* 0x000fe400078e00d7 */
[----:B-1----:R-:W-:Y:S01]  /*a400*/  IMAD.MOV.U32 R214, RZ, RZ, R223 ;  /* 0x000000ffffd67224 */ /* 0x002fe200078e00df */
[----:B------:R-:W-:Y:S01]  /*a410*/  LEA.HI.X.SX32 R99, R196, R121, 0x1, P2 ;  /* 0x00000079c4637211 */ /* 0x000fe200010f0eff */
[----:B------:R-:W-:Y:S01]  /*a420*/  IMAD.MOV.U32 R223, RZ, RZ, R112 ;  /* 0x000000ffffdf7224 */ /* 0x000fe200078e0070 */
[----:B------:R1:W-:Y:S01]  /*a430*/  STS.U8 [R160+UR11+0x900], R104 ;  /* 0x00090068a0007988 */ /* 0x0003e2000800000b */
[----:B------:R-:W-:Y:S01]  /*a440*/  IADD3 R100, P2, PT, R198, R122, RZ ;  /* 0x0000007ac6647210 */ /* 0x000fe20007f5e0ff */
[----:B------:R-:W-:-:S02]  /*a450*/  IMAD R199, R199, UR8, RZ ;  /* 0x00000008c7c77c24 */ /* 0x000fc4000f8e02ff */
[----:B------:R-:W-:Y:S01]  /*a460*/  IMAD.MOV.U32 R215, RZ, RZ, R210 ;  /* 0x000000ffffd77224 */ /* 0x000fe200078e00d2 */
[----:B------:R1:W-:Y:S01]  /*a470*/  STS.U8 [R160+UR11+0x2000], R235 ;  /* 0x002000eba0007988 */ /* 0x0003e2000800000b */
[----:B------:R-:W-:Y:S02]  /*a480*/  IMAD.MOV.U32 R112, RZ, RZ, R110 ;  /* 0x000000ffff707224 */ /* 0x000fe400078e006e */
[----:B0-----:R-:W-:Y:S02]  /*a490*/  IMAD.MOV.U32 R219, RZ, RZ, R214 ;  /* 0x000000ffffdb7224 */ /* 0x001fe400078e00d6 */
[----:B-1----:R-:W-:Y:S02]  /*a4a0*/  IMAD.MOV.U32 R104, RZ, RZ, R101 ;  /* 0x000000ffff687224 */ /* 0x002fe400078e0065 */
[----:B------:R-:W-:Y:S02]  /*a4b0*/  IMAD.MOV.U32 R210, RZ, RZ, R107 ;  /* 0x000000ffffd27224 */ /* 0x000fe400078e006b */
[----:B------:R-:W-:-:S02]  /*a4c0*/  IMAD.MOV.U32 R214, RZ, RZ, R223 ;  /* 0x000000ffffd67224 */ /* 0x000fc400078e00df */
[----:B------:R-:W-:Y:S01]  /*a4d0*/  IMAD.MOV.U32 R235, RZ, RZ, R230 ;  /* 0x000000ffffeb7224 */ /* 0x000fe200078e00e6 */
[----:B------:R-:W-:Y:S01]  /*a4e0*/  LEA.HI.X.SX32 R101, R198, R121, 0x1, P2 ;  /* 0x00000079c6657211 */ /* 0x000fe200010f0eff */
[----:B------:R-:W-:Y:S01]  /*a4f0*/  IMAD.MOV.U32 R110, RZ, RZ, R113 ;  /* 0x000000ffff6e7224 */ /* 0x000fe200078e0071 */
[----:B------:R0:W-:Y:S01]  /*a500*/  STS.U8 [R160+UR11+0x1a00], R243 ;  /* 0x001a00f3a0007988 */ /* 0x0001e2000800000b */
[----:B------:R-:W-:Y:S01]  /*a510*/  IMAD.MOV.U32 R107, RZ, RZ, R106 ;  /* 0x000000ffff6b7224 */ /* 0x000fe200078e006a */
[----:B------:R-:W-:Y:S01]  /*a520*/  IADD3 R102, P2, PT, R199, R122, RZ ;  /* 0x0000007ac7667210 */ /* 0x000fe20007f5e0ff */
[----:B------:R-:W-:Y:S01]  /*a530*/  IMAD.MOV.U32 R113, RZ, RZ, R111 ;  /* 0x000000ffff717224 */ /* 0x000fe200078e006f */
[----:B------:R1:W-:Y:S01]  /*a540*/  STS.U8 [R160+UR11+0x2200], R219 ;  /* 0x002200dba0007988 */ /* 0x0003e2000800000b */
[----:B------:R-:W-:Y:S02]  /*a550*/  IMAD.MOV.U32 R230, RZ, RZ, R215 ;  /* 0x000000ffffe67224 */ /* 0x000fe400078e00d7 */
[----:B------:R-:W-:-:S02]  /*a560*/  IMAD.MOV.U32 R223, RZ, RZ, R112 ;  /* 0x000000ffffdf7224 */ /* 0x000fc400078e0070 */
[----:B------:R-:W-:Y:S02]  /*a570*/  IMAD R200, R200, UR8, RZ ;  /* 0x00000008c8c87c24 */ /* 0x000fe4000f8e02ff */
[----:B------:R-:W-:Y:S02]  /*a580*/  IMAD.MOV.U32 R106, RZ, RZ, R104 ;  /* 0x000000ffff6a7224 */ /* 0x000fe400078e0068 */
[----:B------:R-:W-:Y:S02]  /*a590*/  IMAD.MOV.U32 R215, RZ, RZ, R210 ;  /* 0x000000ffffd77224 */ /* 0x000fe400078e00d2 */
[----:B0-----:R-:W-:Y:S02]  /*a5a0*/  IMAD.MOV.U32 R243, RZ, RZ, R235 ;  /* 0x000000fffff37224 */ /* 0x001fe400078e00eb */
[----:B-1----:R-:W-:Y:S01]  /*a5b0*/  IMAD.MOV.U32 R219, RZ, RZ, R214 ;  /* 0x000000ffffdb7224 */ /* 0x002fe200078e00d6 */
[----:B------:R0:W-:Y:S01]  /*a5c0*/  STS.U8 [R160+UR11+0x700], R103 ;  /* 0x00070067a0007988 */ /* 0x0001e2000800000b */
[----:B------:R-:W-:-:S02]  /*a5d0*/  IMAD.MOV.U32 R112, RZ, RZ, R110 ;  /* 0x000000ffff707224 */ /* 0x000fc400078e006e */
[----:B------:R-:W-:Y:S01]  /*a5e0*/  IMAD.MOV.U32 R210, RZ, RZ, R107 ;  /* 0x000000ffffd27224 */ /* 0x000fe200078e006b */
[----:B------:R1:W-:Y:S01]  /*a5f0*/  STS.U8 [R160+UR11+0x1b00], R227 ;  /* 0x001b00e3a0007988 */ /* 0x0003e2000800000b */
[----:B------:R-:W-:Y:S02]  /*a600*/  IMAD.MOV.U32 R110, RZ, RZ, R113 ;  /* 0x000000ffff6e7224 */ /* 0x000fe400078e0071 */
[----:B------:R-:W-:Y:S02]  /*a610*/  IMAD.MOV.U32 R235, RZ, RZ, R230 ;  /* 0x000000ffffeb7224 */ /* 0x000fe400078e00e6 */
[----:B------:R-:W-:Y:S01]  /*a620*/  IMAD.MOV.U32 R214, RZ, RZ, R223 ;  /* 0x000000ffffd67224 */ /* 0x000fe200078e00df */
[----:B0-----:R-:W-:Y:S01]  /*a630*/  LEA.HI.X.SX32 R103, R199, R121, 0x1, P2 ;  /* 0x00000079c7677211 */ /* 0x001fe200010f0eff */
[----:B------:R-:W-:Y:S01]  /*a640*/  IMAD.MOV.U32 R113, RZ, RZ, R106 ;  /* 0x000000ffff717224 */ /* 0x000fe200078e006a */
[----:B------:R-:W-:Y:S01]  /*a650*/  IADD3 R104, P2, PT, R200, R122, RZ ;  /* 0x0000007ac8687210 */ /* 0x000fe20007f5e0ff */
[----:B------:R-:W-:Y:S01]  /*a660*/  IMAD.MOV.U32 R111, RZ, RZ, R105 ;  /* 0x000000ffff6f7224 */ /* 0x000fe200078e0069 */
[----:B------:R0:W-:Y:S01]  /*a670*/  STS.U8 [R160+UR11+0x2400], R243 ;  /* 0x002400f3a0007988 */ /* 0x0001e2000800000b */
[----:B------:R-:W-:-:S02]  /*a680*/  IMAD R201, R201, UR8, RZ ;  /* 0x00000008c9c97c24 */ /* 0x000fc4000f8e02ff */
[----:B------:R-:W-:Y:S02]  /*a690*/  IMAD.MOV.U32 R230, RZ, RZ, R215 ;  /* 0x000000ffffe67224 */ /* 0x000fe400078e00d7 */
[----:B-1----:R-:W-:Y:S02]  /*a6a0*/  IMAD.MOV.U32 R227, RZ, RZ, R219 ;  /* 0x000000ffffe37224 */ /* 0x002fe400078e00db */
[----:B------:R-:W-:Y:S02]  /*a6b0*/  IMAD.MOV.U32 R223, RZ, RZ, R112 ;  /* 0x000000ffffdf7224 */ /* 0x000fe400078e0070 */
[----:B------:R-:W-:Y:S02]  /*a6c0*/  IMAD.MOV.U32 R215, RZ, RZ, R210 ;  /* 0x000000ffffd77224 */ /* 0x000fe400078e00d2 */
[----:B------:R-:W-:Y:S02]  /*a6d0*/  IMAD.MOV.U32 R112, RZ, RZ, R110 ;  /* 0x000000ffff707224 */ /* 0x000fe400078e006e */
[----:B0-----:R-:W-:-:S02]  /*a6e0*/  IMAD.MOV.U32 R243, RZ, RZ, R235 ;  /* 0x000000fffff37224 */ /* 0x001fc400078e00eb */
        /* <DEDUP_REMOVED lines=9> */
[----:B------:R-:W-:-:S02]  /*a780*/  IMAD R151, R151, UR8, RZ ;  /* 0x0000000897977c24 */ /* 0x000fc4000f8e02ff */
[----:B------:R-:W-:Y:S02]  /*a790*/  IMAD.MOV.U32 R111, RZ, RZ, R147 ;  /* 0x000000ffff6f7224 */ /* 0x000fe400078e0093 */
[----:B------:R-:W-:Y:S02]  /*a7a0*/  IMAD.MOV.U32 R214, RZ, RZ, R223 ;  /* 0x000000ffffd67224 */ /* 0x000fe400078e00df */
[----:B------:R-:W-:Y:S02]  /*a7b0*/  IMAD.MOV.U32 R230, RZ, RZ, R112 ;  /* 0x000000ffffe67224 */ /* 0x000fe400078e0070 */
[----:B0-----:R-:W-:Y:S02]  /*a7c0*/  IMAD.MOV.U32 R234, RZ, RZ, R243 ;  /* 0x000000ffffea7224 */ /* 0x001fe400078e00f3 */
[----:B-1----:R-:W-:Y:S02]  /*a7d0*/  IMAD.MOV.U32 R227, RZ, RZ, R219 ;  /* 0x000000ffffe37224 */ /* 0x002fe400078e00db */
[----:B------:R-:W-:Y:S01]  /*a7e0*/  IMAD.MOV.U32 R223, RZ, RZ, R210 ;  /* 0x000000ffffdf7224 */ /* 0x000fe200078e00d2 */
[----:B------:R-:W-:Y:S01]  /*a7f0*/  LEA.HI.X.SX32 R107, R201, R121, 0x1, P2 ;  /* 0x00000079c96b7211 */ /* 0x000fe200010f0eff */
[----:B------:R-:W-:-:S02]  /*a800*/  IMAD.MOV.U32 R112, RZ, RZ, R110 ;  /* 0x000000ffff707224 */ /* 0x000fc400078e006e */
[----:B------:R-:W-:Y:S02]  /*a810*/  IMAD.MOV.U32 R210, RZ, RZ, R113 ;  /* 0x000000ffffd27224 */ /* 0x000fe400078e0071 */
[----:B------:R-:W-:Y:S01]  /*a820*/  IMAD.MOV.U32 R243, RZ, RZ, R235 ;  /* 0x000000fffff37224 */ /* 0x000fe200078e00eb */
[----:B------:R-:W-:Y:S01]  /*a830*/  IADD3 R108, P2, PT, R151, R122, RZ ;  /* 0x0000007a976c7210 */ /* 0x000fe20007f5e0ff */
[----:B------:R-:W-:Y:S02]  /*a840*/  IMAD.MOV.U32 R113, RZ, RZ, R111 ;  /* 0x000000ffff717224 */ /* 0x000fe400078e006f */
[----:B------:R-:W-:Y:S01]  /*a850*/  IMAD.MOV.U32 R219, RZ, RZ, R214 ;  /* 0x000000ffffdb7224 */ /* 0x000fe200078e00d6 */
[----:B------:R0:W-:Y:S01]  /*a860*/  STS.U8 [R160+UR11+0x2800], R234 ;  /* 0x002800eaa0007988 */ /* 0x0001e2000800000b */
[----:B------:R-:W-:Y:S02]  /*a870*/  IMAD R202, R202, UR8, RZ ;  /* 0x00000008caca7c24 */ /* 0x000fe4000f8e02ff */
[----:B------:R-:W-:-:S02]  /*a880*/  IMAD.MOV.U32 R235, RZ, RZ, R230 ;  /* 0x000000ffffeb7224 */ /* 0x000fc400078e00e6 */
[----:B------:R-:W-:Y:S02]  /*a890*/  IMAD.MOV.U32 R199, RZ, RZ, R227 ;  /* 0x000000ffffc77224 */ /* 0x000fe400078e00e3 */
[----:B------:R-:W-:Y:S02]  /*a8a0*/  IMAD.MOV.U32 R214, RZ, RZ, R223 ;  /* 0x000000ffffd67224 */ /* 0x000fe400078e00df */
[----:B------:R-:W-:Y:S02]  /*a8b0*/  IMAD.MOV.U32 R230, RZ, RZ, R112 ;  /* 0x000000ffffe67224 */ /* 0x000fe400078e0070 */
[----:B------:R-:W-:Y:S02]  /*a8c0*/  IMAD.MOV.U32 R223, RZ, RZ, R210 ;  /* 0x000000ffffdf7224 */ /* 0x000fe400078e00d2 */
[----:B0-----:R-:W-:Y:S02]  /*a8d0*/  IMAD.MOV.U32 R234, RZ, RZ, R243 ;  /* 0x000000ffffea7224 */ /* 0x001fe400078e00f3 */
[----:B------:R-:W-:Y:S01]  /*a8e0*/  IMAD.MOV.U32 R147, RZ, RZ, R109 ;  /* 0x000000ffff937224 */ /* 0x000fe200078e006d */
[----:B------:R-:W-:Y:S01]  /*a8f0*/  LEA.HI.X.SX32 R109, R151, R121, 0x1, P2 ;  /* 0x00000079976d7211 */ /* 0x000fe200010f0eff */
[----:B------:R-:W-:-:S02]  /*a900*/  IMAD.MOV.U32 R210, RZ, RZ, R113 ;  /* 0x000000ffffd27224 */ /* 0x000fc400078e0071 */
[----:B------:R-:W-:Y:S01]  /*a910*/  IMAD.MOV.U32 R227, RZ, RZ, R219 ;  /* 0x000000ffffe37224 */ /* 0x000fe200078e00db */
[----:B------:R-:W-:Y:S01]  /*a920*/  IADD3 R110, P2, PT, R202, R122, RZ ;  /* 0x0000007aca6e7210 */ /* 0x000fe20007f5e0ff */
[----:B------:R-:W-:Y:S01]  /*a930*/  IMAD.MOV.U32 R243, RZ, RZ, R235 ;  /* 0x000000fffff37224 */ /* 0x000fe200078e00eb */
[----:B------:R0:W-:Y:S01]  /*a940*/  STS.U8 [R160+UR11+0x2a00], R199 ;  /* 0x002a00c7a0007988 */ /* 0x0001e2000800000b */
[----:B------:R-:W-:Y:S02]  /*a950*/  IMAD R116, R116, UR8, RZ ;  /* 0x0000000874747c24 */ /* 0x000fe4000f8e02ff */
[----:B------:R-:W-:Y:S02]  /*a960*/  IMAD.MOV.U32 R219, RZ, RZ, R214 ;  /* 0x000000ffffdb7224 */ /* 0x000fe400078e00d6 */
[----:B------:R-:W-:Y:S02]  /*a970*/  IMAD.MOV.U32 R235, RZ, RZ, R230 ;  /* 0x000000ffffeb7224 */ /* 0x000fe400078e00e6 */
[----:B------:R-:W-:-:S02]  /*a980*/  IMAD.MOV.U32 R230, RZ, RZ, R223 ;  /* 0x000000ffffe67224 */ /* 0x000fc400078e00df */
[----:B------:R-:W-:Y:S02]  /*a990*/  IMAD.MOV.U32 R214, RZ, RZ, R210 ;  /* 0x000000ffffd67224 */ /* 0x000fe400078e00d2 */
[----:B0-----:R-:W-:Y:S02]  /*a9a0*/  IMAD.MOV.U32 R199, RZ, RZ, R234 ;  /* 0x000000ffffc77224 */ /* 0x001fe400078e00ea */
[----:B------:R-:W-:Y:S01]  /*a9b0*/  IMAD.MOV.U32 R234, RZ, RZ, R227 ;  /* 0x000000ffffea7224 */ /* 0x000fe200078e00e3 */
[----:B------:R-:W-:Y:S01]  /*a9c0*/  LEA.HI.X.SX32 R111, R202, R121, 0x1, P2 ;  /* 0x00000079ca6f7211 */ /* 0x000fe200010f0eff */
[----:B------:R-:W-:Y:S02]  /*a9d0*/  IMAD.MOV.U32 R223, RZ, RZ, R147 ;  /* 0x000000ffffdf7224 */ /* 0x000fe400078e0093 */
[----:B------:R-:W-:Y:S01]  /*a9e0*/  IMAD.MOV.U32 R227, RZ, RZ, R243 ;  /* 0x000000ffffe37224 */ /* 0x000fe200078e00f3 */
[----:B------:R-:W-:Y:S01]  /*a9f0*/  IADD3 R112, P2, PT, R116, R122, RZ ;  /* 0x0000007a74707210 */ /* 0x000fe20007f5e0ff */
[----:B------:R-:W-:-:S02]  /*aa00*/  IMAD.MOV.U32 R210, RZ, RZ, R146 ;  /* 0x000000ffffd27224 */ /* 0x000fc400078e0092 */
[----:B------:R-:W-:Y:S01]  /*aa10*/  IMAD.MOV.U32 R243, RZ, RZ, R219 ;  /* 0x000000fffff37224 */ /* 0x000fe200078e00db */
[----:B------:R0:W-:Y:S01]  /*aa20*/  STS.U8 [R160+UR11+0x2c00], R199 ;  /* 0x002c00c7a0007988 */ /* 0x0001e2000800000b */
[----:B------:R-:W-:Y:S02]  /*aa30*/  IMAD R203, R203, UR8, RZ ;  /* 0x00000008cbcb7c24 */ /* 0x000fe4000f8e02ff */
[----:B------:R-:W-:Y:S02]  /*aa40*/  IMAD.MOV.U32 R147, RZ, RZ, R114 ;  /* 0x000000ffff937224 */ /* 0x000fe400078e0072 */
[----:B------:R-:W-:Y:S02]  /*aa50*/  IMAD.MOV.U32 R219, RZ, RZ, R235 ;  /* 0x000000ffffdb7224 */ /* 0x000fe400078e00eb */
[----:B------:R-:W-:Y:S02]  /*aa60*/  IMAD.MOV.U32 R146, RZ, RZ, R115 ;  /* 0x000000ffff927224 */ /* 0x000fe400078e0073 */
[----:B------:R-:W-:-:S02]  /*aa70*/  IMAD.MOV.U32 R235, RZ, RZ, R214 ;  /* 0x000000ffffeb7224 */ /* 0x000fc400078e00d6 */
[----:B------:R-:W-:Y:S02]  /*aa80*/  IMAD.MOV.U32 R214, RZ, RZ, R223 ;  /* 0x000000ffffd67224 */ /* 0x000fe400078e00df */
[----:B0-----:R-:W-:Y:S01]  /*aa90*/  IMAD.MOV.U32 R199, RZ, RZ, R234 ;  /* 0x000000ffffc77224 */ /* 0x001fe200078e00ea */
[----:B------:R-:W-:Y:S01]  /*aaa0*/  LEA.HI.X.SX32 R113, R116, R121, 0x1, P2 ;  /* 0x0000007974717211 */ /* 0x000fe200010f0eff */
[----:B------:R-:W-:Y:S02]  /*aab0*/  IMAD.MOV.U32 R223, RZ, RZ, R210 ;  /* 0x000000ffffdf7224 */ /* 0x000fe400078e00d2 */
[----:B------:R-:W-:Y:S01]  /*aac0*/  IMAD.MOV.U32 R234, RZ, RZ, R227 ;  /* 0x000000ffffea7224 */ /* 0x000fe200078e00e3 */
[----:B------:R-:W-:Y:S01]  /*aad0*/  IADD3 R114, P2, PT, R203, R122, RZ ;  /* 0x0000007acb727210 */ /* 0x000fe20007f5e0ff */
[----:B------:R-:W-:Y:S02]  /*aae0*/  IMAD.MOV.U32 R210, RZ, RZ, R147 ;  /* 0x000000ffffd27224 */ /* 0x000fe400078e0093 */
[----:B------:R-:W-:-:S02]  /*aaf0*/  IMAD.MOV.U32 R227, RZ, RZ, R243 ;  /* 0x000000ffffe37224 */ /* 0x000fc400078e00f3 */
[----:B------:R-:W-:Y:S02]  /*ab00*/  IMAD R155, R155, UR8, RZ ;  /* 0x000000089b9b7c24 */ /* 0x000fe4000f8e02ff */
[----:B------:R-:W-:Y:S02]  /*ab10*/  IMAD.MOV.U32 R147, RZ, RZ, R146 ;  /* 0x000000ffff937224 */ /* 0x000fe400078e0092 */
[----:B------:R-:W-:Y:S02]  /*ab20*/  IMAD.MOV.U32 R243, RZ, RZ, R219 ;  /* 0x000000fffff37224 */ /* 0x000fe400078e00db */
[----:B------:R-:W-:Y:S02]  /*ab30*/  IMAD.MOV.U32 R146, RZ, RZ, R130 ;  /* 0x000000ffff927224 */ /* 0x000fe400078e0082 */
[----:B------:R-:W-:Y:S02]  /*ab40*/  IMAD.MOV.U32 R219, RZ, RZ, R235 ;  /* 0x000000ffffdb7224 */ /* 0x000fe400078e00eb */
[----:B------:R-:W-:Y:S01]  /*ab50*/  IMAD.MOV.U32 R235, RZ, RZ, R223 ;  /* 0x000000ffffeb7224 */ /* 0x000fe200078e00df */
[----:B------:R-:W-:Y:S01]  /*ab60*/  LEA.HI.X.SX32 R115, R203, R121, 0x1, P2 ;  /* 0x00000079cb737211 */ /* 0x000fe200010f0eff */
[----:B------:R-:W-:-:S02]  /*ab70*/  IMAD.MOV.U32 R130, RZ, RZ, R131 ;  /* 0x000000ffff827224 */ /* 0x000fc400078e0083 */
[----:B------:R-:W-:Y:S01]  /*ab80*/  IMAD.MOV.U32 R223, RZ, RZ, R210 ;  /* 0x000000ffffdf7224 */ /* 0x000fe200078e00d2 */
[----:B------:R-:W-:Y:S01]  /*ab90*/  IADD3 R116, P2, PT, R155, R122, RZ ;  /* 0x0000007a9b747210 */ /* 0x000fe20007f5e0ff */
[----:B------:R-:W-:Y:S02]  /*aba0*/  IMAD.MOV.U32 R131, RZ, RZ, R117 ;  /* 0x000000ffff837224 */ /* 0x000fe400078e0075 */
[----:B------:R-:W-:Y:S02]  /*abb0*/  IMAD.MOV.U32 R210, RZ, RZ, R147 ;  /* 0x000000ffffd27224 */ /* 0x000fe400078e0093 */
[----:B------:R-:W-:Y:S02]  /*abc0*/  IMAD R154, R154, UR8, RZ ;  /* 0x000000089a9a7c24 */ /* 0x000fe4000f8e02ff */
[----:B------:R-:W-:Y:S02]  /*abd0*/  IMAD.MOV.U32 R147, RZ, RZ, R146 ;  /* 0x000000ffff937224 */ /* 0x000fe400078e0092 */
[----:B------:R-:W-:-:S02]  /*abe0*/  IMAD.MOV.U32 R146, RZ, RZ, R125 ;  /* 0x000000ffff927224 */ /* 0x000fc400078e007d */
[----:B------:R-:W-:Y:S01]  /*abf0*/  IMAD.MOV.U32 R125, RZ, RZ, R130 ;  /* 0x000000ffff7d7224 */ /* 0x000fe200078e0082 */
[-C--:B------:R-:W-:Y:S01]  /*ac00*/  LEA.HI.X.SX32 R117, R155, R121.reuse, 0x1, P2 ;  /* 0x000000799b757211 */ /* 0x080fe200010f0eff */
[----:B------:R-:W-:Y:S02]  /*ac10*/  IMAD.MOV.U32 R130, RZ, RZ, R131 ;  /* 0x000000ffff827224 */ /* 0x000fe400078e0083 */
[----:B------:R-:W-:Y:S01]  /*ac20*/  IMAD.MOV.U32 R131, RZ, RZ, R118 ;  /* 0x000000ffff837224 */ /* 0x000fe200078e0076 */
[C---:B------:R-:W-:Y:S01]  /*ac30*/  IADD3 R118, P2, PT, R154.reuse, R122, RZ ;  /* 0x0000007a9a767210 */ /* 0x040fe20007f5e0ff */
[----:B------:R-:W-:Y:S01]  /*ac40*/  IMAD R159, R159, UR8, RZ ;  /* 0x000000089f9f7c24 */ /* 0x000fe2000f8e02ff */
[----:B------:R0:W-:Y:S01]  /*ac50*/  STS.U8 [R160+UR11+0x2e00], R199 ;  /* 0x002e00c7a0007988 */ /* 0x0001e2000800000b */
[----:B------:R-:W-:Y:S01]  /*ac60*/  IMAD.MOV.U32 R203, RZ, RZ, R119 ;  /* 0x000000ffffcb7224 */ /* 0x000fe200078e0077 */
[----:B------:R-:W-:Y:S01]  /*ac70*/  LEA.HI.X.SX32 R119, R154, R121, 0x1, P2 ;  /* 0x000000799a777211 */ /* 0x000fe200010f0eff */
[----:B------:R-:W-:-:S02]  /*ac80*/  IMAD.MOV.U32 R202, RZ, RZ, R210 ;  /* 0x000000ffffca7224 */ /* 0x000fc400078e00d2 */
[----:B------:R-:W-:Y:S02]  /*ac90*/  IMAD.MOV.U32 R210, RZ, RZ, R120 ;  /* 0x000000ffffd27224 */ /* 0x000fe400078e0078 */
[----:B0-----:R-:W-:Y:S02]  /*aca0*/  IMAD.MOV.U32 R199, RZ, RZ, R147 ;  /* 0x000000ffffc77224 */ /* 0x001fe400078e0093 */
[----:B------:R-:W-:Y:S01]  /*acb0*/  IMAD.MOV.U32 R147, RZ, RZ, R125 ;  /* 0x000000ffff937224 */ /* 0x000fe200078e007d */
[C---:B------:R-:W-:Y:S01]  /*acc0*/  IADD3 R125, P2, PT, R159.reuse, R122, RZ ;  /* 0x0000007a9f7d7210 */ /* 0x040fe20007f5e0ff */
[----:B------:R0:W-:Y:S03]  /*acd0*/  STS.U8 [R160+UR11+0x1f00], R239 ;  /* 0x001f00efa0007988 */ /* 0x0001e6000800000b */
[----:B------:R-:W-:Y:S01]  /*ace0*/  LEA.HI.X.SX32 R120, R159, R121, 0x1, P2 ;  /* 0x000000799f787211 */ /* 0x000fe200010f0eff */
[----:B------:R-:W-:Y:S01]  /*acf0*/  IMAD.MOV.U32 R151, RZ, RZ, R234 ;  /* 0x000000ffff977224 */ /* 0x000fe200078e00ea */
[----:B------:R-:W-:Y:S01]  /*ad00*/  PRMT R196, RZ, 0x7610, R196 ;  /* 0x00007610ffc47816 */ /* 0x000fe200000000c4 */
[----:B------:R-:W-:-:S02]  /*ad10*/  IMAD.MOV.U32 R234, RZ, RZ, R130 ;  /* 0x000000ffffea7224 */ /* 0x000fc400078e0082 */
[----:B------:R-:W-:Y:S02]  /*ad20*/  @P0 IMAD.MOV.U32 R130, RZ, RZ, R125 ;  /* 0x000000ffff820224 */ /* 0x000fe400078e007d */
[----:B0-----:R-:W-:Y:S02]  /*ad30*/  IMAD.MOV.U32 R239, RZ, RZ, R227 ;  /* 0x000000ffffef7224 */ /* 0x001fe400078e00e3 */
[----:B------:R-:W-:Y:S02]  /*ad40*/  IMAD.MOV.U32 R227, RZ, RZ, R131 ;  /* 0x000000ffffe37224 */ /* 0x000fe400078e0083 */
[----:B------:R-:W-:Y:S02]  /*ad50*/  @P0 IMAD.MOV.U32 R131, RZ, RZ, R120 ;  /* 0x000000ffff830224 */ /* 0x000fe400078e0078 */
[----:B------:R-:W-:-:S03]  /*ad60*/  IMAD R158, R158, UR8, RZ ;  /* 0x000000089e9e7c24 */ /* 0x000fc6000f8e02ff */
[----:B------:R0:W2:Y:S01]  /*ad70*/  @P0 LDG.E.U8 R196, desc[UR24][R130.64] ;  /* 0x0000001882c40981 */ /* 0x0000a2000c1e1100 */
[----:B------:R-:W-:Y:S01]  /*ad80*/  IMAD.MOV.U32 R155, RZ, RZ, R151 ;  /* 0x000000ffff9b7224 */ /* 0x000fe200078e0097 */
[----:B------:R-:W-:Y:S01]  /*ad90*/  PRMT R195, RZ, 0x7610, R195 ;  /* 0x00007610ffc37816 */ /* 0x000fe200000000c3 */
[----:B------:R-:W-:Y:S01]  /*ada0*/  IMAD.MOV.U32 R151, RZ, RZ, R243 ;  /* 0x000000ffff977224 */ /* 0x000fe200078e00f3 */
[----:B------:R1:W-:Y:S01]  /*adb0*/  STS.U8 [R160+UR11+0x3000], R203 ;  /* 0x003000cba0007988 */ /* 0x0003e2000800000b */
[----:B0-----:R-:W-:-:S04]  /*adc0*/  IADD3 R131, P2, PT, R158, R122, RZ ;  /* 0x0000007a9e837210 */ /* 0x001fc80007f5e0ff */
[----:B------:R-:W-:Y:S01]  /*add0*/  LEA.HI.X.SX32 R130, R158, R121, 0x1, P2 ;  /* 0x000000799e827211 */ /* 0x000fe200010f0eff */
[----:B-1----:R-:W-:Y:S02]  /*ade0*/  IMAD.MOV.U32 R203, RZ, RZ, R239 ;  /* 0x000000ffffcb7224 */ /* 0x002fe400078e00ef */
[----:B------:R-:W-:Y:S02]  /*adf0*/  IMAD.MOV.U32 R243, RZ, RZ, R134 ;  /* 0x000000fffff37224 */ /* 0x000fe400078e0086 */
[----:B------:R-:W-:Y:S02]  /*ae00*/  IMAD.MOV.U32 R239, RZ, RZ, R135 ;  /* 0x000000ffffef7224 */ /* 0x000fe400078e0087 */
[----:B------:R-:W-:Y:S02]  /*ae10*/  @P0 IMAD.MOV.U32 R134, RZ, RZ, R131 ;  /* 0x000000ffff860224 */ /* 0x000fe400078e0083 */
[----:B------:R-:W-:Y:S02]  /*ae20*/  @P0 IMAD.MOV.U32 R135, RZ, RZ, R130 ;  /* 0x000000ffff870224 */ /* 0x000fe400078e0082 */
[----:B------:R-:W-:-:S03]  /*ae30*/  IMAD R204, R204, UR8, RZ ;  /* 0x00000008cccc7c24 */ /* 0x000fc6000f8e02ff */
[----:B------:R0:W2:Y:S04]  /*ae40*/  @P0 LDG.E.U8 R195, desc[UR24][R134.64] ;  /* 0x0000001886c30981 */ /* 0x0000a8000c1e1100 */
[----:B------:R1:W-:Y:S01]  /*ae50*/  STS.U8 [R160+UR11+0x3200], R202 ;  /* 0x003200caa0007988 */ /* 0x0003e2000800000b */
[----:B0-----:R-:W-:-:S03]  /*ae60*/  IADD3 R135, P2, PT, R204, R122, RZ ;  /* 0x0000007acc877210 */ /* 0x001fc60007f5e0ff */
[----:B------:R0:W-:Y:S01]  /*ae70*/  STS.U8 [R160+UR11+0x3300], R199 ;  /* 0x003300c7a0007988 */ /* 0x0001e2000800000b */
[----:B------:R-:W-:Y:S01]  /*ae80*/  LEA.HI.X.SX32 R134, R204, R121, 0x1, P2 ;  /* 0x00000079cc867211 */ /* 0x000fe200010f0eff */
[----:B-1----:R-:W-:Y:S02]  /*ae90*/  IMAD.MOV.U32 R202, RZ, RZ, R234 ;  /* 0x000000ffffca7224 */ /* 0x002fe400078e00ea */
[----:B------:R-:W-:Y:S01]  /*aea0*/  IMAD.MOV.U32 R234, RZ, RZ, R235 ;  /* 0x000000ffffea7224 */ /* 0x000fe200078e00eb */
[----:B------:R-:W-:Y:S01]  /*aeb0*/  PRMT R198, RZ, 0x7610, R198 ;  /* 0x00007610ffc67816 */ /* 0x000fe200000000c6 */
[----:B------:R-:W-:Y:S02]  /*aec0*/  IMAD.MOV.U32 R235, RZ, RZ, R214 ;  /* 0x000000ffffeb7224 */ /* 0x000fe400078e00d6 */
[----:B0-----:R-:W-:Y:S02]  /*aed0*/  IMAD.MOV.U32 R199, RZ, RZ, R227 ;  /* 0x000000ffffc77224 */ /* 0x001fe400078e00e3 */
[----:B------:R-:W-:-:S02]  /*aee0*/  IMAD.MOV.U32 R227, RZ, RZ, R139 ;  /* 0x000000ffffe37224 */ /* 0x000fc400078e008b */
[----:B------:R-:W-:Y:S02]  /*aef0*/  IMAD.MOV.U32 R214, RZ, RZ, R138 ;  /* 0x000000ffffd67224 */ /* 0x000fe400078e008a */
[----:B------:R-:W-:Y:S02]  /*af00*/  @P0 IMAD.MOV.U32 R138, RZ, RZ, R135 ;  /* 0x000000ffff8a0224 */ /* 0x000fe400078e0087 */
[----:B------:R-:W-:Y:S02]  /*af10*/  @P0 IMAD.MOV.U32 R139, RZ, RZ, R134 ;  /* 0x000000ffff8b0224 */ /* 0x000fe400078e0086 */
[----:B------:R-:W-:-:S03]  /*af20*/  IMAD R164, R164, UR8, RZ ;  /* 0x00000008a4a47c24 */ /* 0x000fc6000f8e02ff */
[----:B------:R0:W4:Y:S04]  /*af30*/  @P0 LDG.E.U8 R198, desc[UR24][R138.64] ;  /* 0x000000188ac60981 */ /* 0x000128000c1e1100 */
[----:B------:R1:W-:Y:S01]  /*af40*/  STS.U8 [R160+UR11+0x3500], R203 ;  /* 0x003500cba0007988 */ /* 0x0003e2000800000b */
[----:B0-----:R-:W-:-:S03]  /*af50*/  IADD3 R139, P2, PT, R164, R122, RZ ;  /* 0x0000007aa48b7210 */ /* 0x001fc60007f5e0ff */
[----:B------:R0:W-:Y:S01]  /*af60*/  STS.U8 [R160+UR11+0x3400], R155 ;  /* 0x0034009ba0007988 */ /* 0x0001e2000800000b */
[----:B------:R-:W-:Y:S01]  /*af70*/  LEA.HI.X.SX32 R138, R164, R121, 0x1, P2 ;  /* 0x00000079a48a7211 */ /* 0x000fe200010f0eff */
[----:B-1----:R-:W-:Y:S02]  /*af80*/  IMAD.MOV.U32 R203, RZ, RZ, R239 ;  /* 0x000000ffffcb7224 */ /* 0x002fe400078e00ef */
[----:B------:R1:W-:Y:S01]  /*af90*/  STS.U8 [R160+UR11+0xe00], R197 ;  /* 0x000e00c5a0007988 */ /* 0x0003e2000800000b */
[----:B------:R-:W-:Y:S02]  /*afa0*/  IMAD.MOV.U32 R239, RZ, RZ, R150 ;  /* 0x000000ffffef7224 */ /* 0x000fe400078e0096 */
[----:B------:R-:W-:Y:S02]  /*afb0*/  IMAD.MOV.U32 R150, RZ, RZ, R143 ;  /* 0x000000ffff967224 */ /* 0x000fe400078e008f */
[----:B0-----:R-:W-:Y:S02]  /*afc0*/  IMAD.MOV.U32 R155, RZ, RZ, R151 ;  /* 0x000000ffff9b7224 */ /* 0x001fe400078e0097 */
[----:B------:R-:W-:-:S02]  /*afd0*/  IMAD.MOV.U32 R151, RZ, RZ, R142 ;  /* 0x000000ffff977224 */ /* 0x000fc400078e008e */
[----:B------:R-:W-:Y:S01]  /*afe0*/  @P0 IMAD.MOV.U32 R142, RZ, RZ, R139 ;  /* 0x000000ffff8e0224 */ /* 0x000fe200078e008b */
[----:B-1----:R-:W-:Y:S01]  /*aff0*/  PRMT R197, RZ, 0x7610, R197 ;  /* 0x00007610ffc57816 */ /* 0x002fe200000000c5 */
[----:B------:R-:W-:Y:S02]  /*b000*/  @P0 IMAD.MOV.U32 R143, RZ, RZ, R138 ;  /* 0x000000ffff8f0224 */ /* 0x000fe400078e008a */
[----:B------:R-:W-:-:S03]  /*b010*/  IMAD R206, R206, UR8, RZ ;  /* 0x00000008cece7c24 */ /* 0x000fc6000f8e02ff */
[----:B------:R0:W4:Y:S01]  /*b020*/  @P0 LDG.E.U8 R197, desc[UR24][R142.64] ;  /* 0x000000188ec50981 */ /* 0x000122000c1e1100 */
[----:B------:R-:W-:-:S03]  /*b030*/  PRMT R201, RZ, 0x7610, R201 ;  /* 0x00007610ffc97816 */ /* 0x000fc600000000c9 */
[----:B------:R1:W-:Y:S01]  /*b040*/  STS.U8 [R160+UR11+0x3600], R202 ;  /* 0x003600caa0007988 */ /* 0x0003e2000800000b */
[----:B0-----:R-:W-:-:S03]  /*b050*/  IADD3 R143, P2, PT, R206, R122, RZ ;  /* 0x0000007ace8f7210 */ /* 0x001fc60007f5e0ff */
[----:B------:R0:W-:Y:S01]  /*b060*/  STS.U8 [R160+UR11+0x3700], R199 ;  /* 0x003700c7a0007988 */ /* 0x0001e2000800000b */
[----:B------:R-:W-:Y:S01]  /*b070*/  LEA.HI.X.SX32 R142, R206, R121, 0x1, P2 ;  /* 0x00000079ce8e7211 */ /* 0x000fe200010f0eff */
[----:B-1----:R-:W-:Y:S02]  /*b080*/  IMAD.MOV.U32 R202, RZ, RZ, R227 ;  /* 0x000000ffffca7224 */ /* 0x002fe400078e00e3 */
[----:B------:R-:W-:Y:S02]  /*b090*/  IMAD.MOV.U32 R227, RZ, RZ, R147 ;  /* 0x000000ffffe37224 */ /* 0x000fe400078e0093 */
[----:B------:R-:W-:Y:S02]  /*b0a0*/  @P0 IMAD.MOV.U32 R147, RZ, RZ, R142 ;  /* 0x000000ffff930224 */ /* 0x000fe400078e008e */
[----:B0-----:R-:W-:Y:S02]  /*b0b0*/  IMAD.MOV.U32 R199, RZ, RZ, R146 ;  /* 0x000000ffffc77224 */ /* 0x001fe400078e0092 */
[----:B------:R-:W-:-:S05]  /*b0c0*/  @P0 IMAD.MOV.U32 R146, RZ, RZ, R143 ;  /* 0x000000ffff920224 */ /* 0x000fca00078e008f */
[----:B------:R0:W4:Y:S02]  /*b0d0*/  @P0 LDG.E.U8 R201, desc[UR24][R146.64] ;  /* 0x0000001892c90981 */ /* 0x000124000c1e1100 */
[----:B0-----:R-:W-:-:S05]  /*b0e0*/  IMAD R146, R207, UR8, RZ ;  /* 0x00000008cf927c24 */ /* 0x001fca000f8e02ff */
[----:B------:R-:W-:Y:S01]  /*b0f0*/  IADD3 R147, P2, PT, R146, R122, RZ ;  /* 0x0000007a92937210 */ /* 0x000fe20007f5e0ff */
[----:B------:R-:W-:-:S03]  /*b100*/  IMAD.MOV.U32 R159, RZ, RZ, R203 ;  /* 0x000000ffff9f7224 */ /* 0x000fc600078e00cb */
[----:B------:R-:W-:Y:S01]  /*b110*/  LEA.HI.X.SX32 R146, R146, R121, 0x1, P2 ;  /* 0x0000007992927211 */ /* 0x000fe200010f0eff */
[----:B------:R0:W-:Y:S01]  /*b120*/  STS.U8 [R160+UR11+0x3900], R151 ;  /* 0x00390097a0007988 */ /* 0x0001e2000800000b */
[----:B------:R-:W-:Y:S01]  /*b130*/  IMAD.MOV.U32 R203, RZ, RZ, R150 ;  /* 0x000000ffffcb7224 */ /* 0x000fe200078e0096 */
[----:B------:R-:W-:Y:S01]  /*b140*/  PRMT R200, RZ, 0x7610, R200 ;  /* 0x00007610ffc87816 */ /* 0x000fe200000000c8 */
[----:B------:R-:W-:Y:S02]  /*b150*/  @P0 IMAD.MOV.U32 R150, RZ, RZ, R147 ;  /* 0x000000ffff960224 */ /* 0x000fe400078e0093 */
[----:B0-----:R-:W-:-:S05]  /*b160*/  @P0 IMAD.MOV.U32 R151, RZ, RZ, R146 ;  /* 0x000000ffff970224 */ /* 0x001fca00078e0092 */
[----:B------:R0:W4:Y:S02]  /*b170*/  @P0 LDG.E.U8 R200, desc[UR24][R150.64] ;  /* 0x0000001896c80981 */ /* 0x000124000c1e1100 */
[----:B0-----:R-:W-:-:S05]  /*b180*/  IMAD R150, R208, UR8, RZ ;  /* 0x00000008d0967c24 */ /* 0x001fca000f8e02ff */
[----:B------:R-:W-:-:S04]  /*b190*/  IADD3 R151, P2, PT, R150, R122, RZ ;  /* 0x0000007a96977210 */ /* 0x000fc80007f5e0ff */
[----:B------:R-:W-:Y:S01]  /*b1a0*/  LEA.HI.X.SX32 R150, R150, R121, 0x1, P2 ;  /* 0x0000007996967211 */ /* 0x000fe200010f0eff */
[----:B------:R0:W-:Y:S01]  /*b1b0*/  STS.U8 [R160+UR11+0x3800], R155 ;  /* 0x0038009ba0007988 */ /* 0x0001e2000800000b */
[----:B------:R-:W-:Y:S01]  /*b1c0*/  PRMT R206, RZ, 0x7610, R206 ;  /* 0x00007610ffce7816 */ /* 0x000fe200000000ce */
[----:B------:R-:W-:Y:S02]  /*b1d0*/  @P0 IMAD.MOV.U32 R154, RZ, RZ, R151 ;  /* 0x000000ffff9a0224 */ /* 0x000fe400078e0097 */
[----:B0-----:R-:W-:-:S05]  /*b1e0*/  @P0 IMAD.MOV.U32 R155, RZ, RZ, R150 ;  /* 0x000000ffff9b0224 */ /* 0x001fca00078e0096 */
[----:B------:R0:W4:Y:S02]  /*b1f0*/  @P0 LDG.E.U8 R206, desc[UR24][R154.64] ;  /* 0x000000189ace0981 */ /* 0x000124000c1e1100 */
[----:B0-----:R-:W-:-:S05]  /*b200*/  IMAD R154, R211, UR8, RZ ;  /* 0x00000008d39a7c24 */ /* 0x001fca000f8e02ff */
[C---:B------:R-:W-:Y:S01]  /*b210*/  IADD3 R155, P2, PT, R154.reuse, R122, RZ ;  /* 0x0000007a9a9b7210 */ /* 0x040fe20007f5e0ff */
[----:B------:R0:W-:Y:S03]  /*b220*/  STS.U8 [R160+UR11+0x1500], R205 ;  /* 0x001500cda0007988 */ /* 0x0001e6000800000b */
[----:B------:R-:W-:Y:S01]  /*b230*/  LEA.HI.X.SX32 R154, R154, R121, 0x1, P2 ;  /* 0x000000799a9a7211 */ /* 0x000fe200010f0eff */
[----:B------:R-:W-:Y:S02]  /*b240*/  IMAD.MOV.U32 R164, RZ, RZ, R159 ;  /* 0x000000ffffa47224 */ /* 0x000fe400078e009f */
[----:B------:R-:W-:Y:S02]  /*b250*/  @P0 IMAD.MOV.U32 R158, RZ, RZ, R155 ;  /* 0x000000ffff9e0224 */ /* 0x000fe400078e009b */
[----:B------:R-:W-:Y:S01]  /*b260*/  @P0 IMAD.MOV.U32 R159, RZ, RZ, R154 ;  /* 0x000000ffff9f0224 */ /* 0x000fe200078e009a */
[----:B0-----:R-:W-:-:S06]  /*b270*/  PRMT R205, RZ, 0x7610, R205 ;  /* 0x00007610ffcd7816 */ /* 0x001fcc00000000cd */
[----:B------:R0:W4:Y:S02]  /*b280*/  @P0 LDG.E.U8 R205, desc[UR24][R158.64] ;  /* 0x000000189ecd0981 */ /* 0x000124000c1e1100 */
[----:B0-----:R-:W-:-:S05]  /*b290*/  IMAD R158, R218, UR8, RZ ;  /* 0x00000008da9e7c24 */ /* 0x001fca000f8e02ff */
[C---:B------:R-:W-:Y:S01]  /*b2a0*/  IADD3 R159, P2, PT, R158.reuse, R122, RZ ;  /* 0x0000007a9e9f7210 */ /* 0x040fe20007f5e0ff */
[----:B------:R0:W-:Y:S03]  /*b2b0*/  STS.U8 [R160+UR11+0x1c00], R247 ;  /* 0x001c00f7a0007988 */ /* 0x0001e6000800000b */
[----:B------:R-:W-:Y:S01]  /*b2c0*/  LEA.HI.X.SX32 R158, R158, R121, 0x1, P2 ;  /* 0x000000799e9e7211 */ /* 0x000fe200010f0eff */
[----:B------:R-:W-:Y:S02]  /*b2d0*/  IMAD.MOV.U32 R218, RZ, RZ, R203 ;  /* 0x000000ffffda7224 */ /* 0x000fe400078e00cb */
[----:B------:R-:W-:Y:S02]  /*b2e0*/  IMAD.MOV.U32 R211, RZ, RZ, R202 ;  /* 0x000000ffffd37224 */ /* 0x000fe400078e00ca */
[----:B------:R-:W-:Y:S01]  /*b2f0*/  @P0 IMAD.MOV.U32 R202, RZ, RZ, R159 ;  /* 0x000000ffffca0224 */ /* 0x000fe200078e009f */
[----:B0-----:R-:W-:Y:S01]  /*b300*/  PRMT R247, RZ, 0x7610, R247 ;  /* 0x00007610fff77816 */ /* 0x001fe200000000f7 */
[----:B------:R-:W-:-:S05]  /*b310*/  @P0 IMAD.MOV.U32 R203, RZ, RZ, R158 ;  /* 0x000000ffffcb0224 */ /* 0x000fca00078e009e */
[----:B------:R0:W4:Y:S02]  /*b320*/  @P0 LDG.E.U8 R247, desc[UR24][R202.64] ;  /* 0x00000018caf70981 */ /* 0x000124000c1e1100 */
[----:B0-----:R-:W-:Y:S02]  /*b330*/  IMAD.MOV.U32 R203, RZ, RZ, R199 ;  /* 0x000000ffffcb7224 */ /* 0x001fe400078e00c7 */
[----:B------:R-:W-:Y:S02]  /*b340*/  IMAD R199, R222, UR8, RZ ;  /* 0x00000008dec77c24 */ /* 0x000fe4000f8e02ff */
[----:B------:R-:W-:Y:S02]  /*b350*/  IMAD.MOV.U32 R222, RZ, RZ, R218 ;  /* 0x000000ffffde7224 */ /* 0x000fe400078e00da */
[----:B------:R-:W-:Y:S01]  /*b360*/  IMAD.MOV.U32 R218, RZ, RZ, R164 ;  /* 0x000000ffffda7224 */ /* 0x000fe200078e00a4 */
[C---:B------:R-:W-:Y:S01]  /*b370*/  IADD3 R164, P2, PT, R199.reuse, R122, RZ ;  /* 0x0000007ac7a47210 */ /* 0x040fe20007f5e0ff */
[----:B------:R-:W-:Y:S04]  /*b380*/  STS.U8 [R160+UR11+0x1300], R191 ;  /* 0x001300bfa0007988 */ /* 0x000fe8000800000b */
[----:B------:R0:W-:Y:S04]  /*b390*/  STS.U8 [R160+UR11+0x2100], R246 ;  /* 0x002100f6a0007988 */ /* 0x0001e8000800000b */
[----:B------:R-:W-:Y:S04]  /*b3a0*/  STS.U8 [R160+UR11+0x2300], R250 ;  /* 0x002300faa0007988 */ /* 0x000fe8000800000b */
        /* <DEDUP_REMOVED lines=13> */
[----:B--2---:R1:W-:Y:S01]  /*b480*/  STS.U8 [R77+UR11+0x80], R163 ;  /* 0x000080a34d007988 */ /* 0x0043e2000800000b */
[----:B0-----:R-:W-:Y:S01]  /*b490*/  PRMT R246, RZ, 0x7610, R246 ;  /* 0x00007610fff67816 */ /* 0x001fe200000000f6 */
[----:B------:R-:W-:Y:S01]  /*b4a0*/  @P0 IMAD.MOV.U32 R202, RZ, RZ, R164 ;  /* 0x000000ffffca0224 */ /* 0x000fe200078e00a4 */
[----:B------:R-:W-:Y:S01]  /*b4b0*/  PRMT R180, RZ, 0x7610, R180 ;  /* 0x00007610ffb47816 */ /* 0x000fe200000000b4 */
[----:B---3--:R0:W-:Y:S04]  /*b4c0*/  STS.U8 [R77+UR11+0x280], R168 ;  /* 0x000280a84d007988 */ /* 0x0081e8000800000b */
[----:B----4-:R2:W-:Y:S01]  /*b4d0*/  STS.U8 [R77+UR11+0x180], R167 ;  /* 0x000180a74d007988 */ /* 0x0105e2000800000b */
[----:B-1----:R-:W-:Y:S01]  /*b4e0*/  LEA.HI.X.SX32 R163, R199, R121, 0x1, P2 ;  /* 0x00000079c7a37211 */ /* 0x002fe200010f0eff */
[----:B------:R-:W-:Y:S01]  /*b4f0*/  IMAD.MOV.U32 R199, RZ, RZ, R203 ;  /* 0x000000ffffc77224 */ /* 0x000fe200078e00cb */
[----:B------:R-:W-:Y:S01]  /*b500*/  PRMT R250, RZ, 0x7610, R250 ;  /* 0x00007610fffa7816 */ /* 0x000fe200000000fa */
[----:B------:R-:W3:Y:S02]  /*b510*/  @P0 LDG.E.U8 R180, desc[UR24][R94.64] ;  /* 0x000000185eb40981 */ /* 0x000ee4000c1e1100 */
[----:B------:R-:W-:Y:S01]  /*b520*/  @P0 IMAD.MOV.U32 R203, RZ, RZ, R163 ;  /* 0x000000ffffcb0224 */ /* 0x000fe200078e00a3 */
[----:B------:R-:W-:-:S02]  /*b530*/  PRMT R179, RZ, 0x7610, R179 ;  /* 0x00007610ffb37816 */ /* 0x000fc400000000b3 */
[----:B------:R-:W-:Y:S02]  /*b540*/  PRMT R184, RZ, 0x7610, R184 ;  /* 0x00007610ffb87816 */ /* 0x000fe400000000b8 */
[----:B------:R-:W-:Y:S01]  /*b550*/  PRMT R183, RZ, 0x7610, R183 ;  /* 0x00007610ffb77816 */ /* 0x000fe200000000b7 */
[----:B------:R1:W4:Y:S04]  /*b560*/  @P0 LDG.E.U8 R246, desc[UR24][R202.64] ;  /* 0x00000018caf60981 */ /* 0x000328000c1e1100 */
[----:B------:R-:W4:Y:S04]  /*b570*/  @P0 LDG.E.U8 R179, desc[UR24][R92.64] ;  /* 0x000000185cb30981 */ /* 0x000f28000c1e1100 */
[----:B------:R2:W-:Y:S01]  /*b580*/  STS.U8 [R77+UR11+0x380], R172 ;  /* 0x000380ac4d007988 */ /* 0x0005e2000800000b */
[----:B-1----:R-:W-:-:S02]  /*b590*/  IMAD.MOV.U32 R203, RZ, RZ, R199 ;  /* 0x000000ffffcb7224 */ /* 0x002fc400078e00c7 */
[----:B------:R-:W-:Y:S01]  /*b5a0*/  IMAD R199, R226, UR8, RZ ;  /* 0x00000008e2c77c24 */ /* 0x000fe2000f8e02ff */
[----:B------:R-:W4:Y:S04]  /*b5b0*/  @P0 LDG.E.U8 R184, desc[UR24][R98.64] ;  /* 0x0000001862b80981 */ /* 0x000f28000c1e1100 */
[C---:B0-----:R-:W-:Y:S01]  /*b5c0*/  IADD3 R168, P2, PT, R199.reuse, R122, RZ ;  /* 0x0000007ac7a87210 */ /* 0x041fe20007f5e0ff */
[----:B------:R0:W-:Y:S03]  /*b5d0*/  STS.U8 [R77+UR11+0x480], R171 ;  /* 0x000480ab4d007988 */ /* 0x0001e6000800000b */
[----:B--2---:R-:W-:Y:S01]  /*b5e0*/  LEA.HI.X.SX32 R167, R199, R121, 0x1, P2 ;  /* 0x00000079c7a77211 */ /* 0x004fe200010f0eff */
[----:B------:R-:W-:Y:S01]  /*b5f0*/  IMAD.MOV.U32 R199, RZ, RZ, R203 ;  /* 0x000000ffffc77224 */ /* 0x000fe200078e00cb */
[----:B------:R-:W2:Y:S01]  /*b600*/  @P0 LDG.E.U8 R183, desc[UR24][R96.64] ;  /* 0x0000001860b70981 */ /* 0x000ea2000c1e1100 */
[----:B------:R-:W-:-:S02]  /*b610*/  @P0 IMAD.MOV.U32 R202, RZ, RZ, R168 ;  /* 0x000000ffffca0224 */ /* 0x000fc400078e00a8 */
[----:B------:R-:W-:Y:S01]  /*b620*/  @P0 IMAD.MOV.U32 R203, RZ, RZ, R167 ;  /* 0x000000ffffcb0224 */ /* 0x000fe200078e00a7 */
[----:B------:R-:W-:Y:S02]  /*b630*/  PRMT R190, RZ, 0x7610, R190 ;  /* 0x00007610ffbe7816 */ /* 0x000fe400000000be */
[----:B------:R-:W-:Y:S02]  /*b640*/  PRMT R208, RZ, 0x7610, R208 ;  /* 0x00007610ffd07816 */ /* 0x000fe400000000d0 */
[----:B------:R-:W-:Y:S01]  /*b650*/  PRMT R186, RZ, 0x7610, R186 ;  /* 0x00007610ffba7816 */ /* 0x000fe200000000ba */
[----:B------:R1:W2:Y:S01]  /*b660*/  @P0 LDG.E.U8 R250, desc[UR24][R202.64] ;  /* 0x00000018cafa0981 */ /* 0x0002a2000c1e1100 */
[----:B------:R-:W-:-:S03]  /*b670*/  PRMT R191, RZ, 0x7610, R191 ;  /* 0x00007610ffbf7816 */ /* 0x000fc600000000bf */
[----:B------:R0:W-:Y:S04]  /*b680*/  STS.U8 [R77+UR11+0x680], R176 ;  /* 0x000680b04d007988 */ /* 0x0001e8000800000b */
[----:B------:R0:W-:Y:S01]  /*b690*/  STS.U8 [R77+UR11+0x580], R175 ;  /* 0x000580af4d007988 */ /* 0x0001e2000800000b */
[----:B-1----:R-:W-:Y:S02]  /*b6a0*/  IMAD.MOV.U32 R203, RZ, RZ, R199 ;  /* 0x000000ffffcb7224 */ /* 0x002fe400078e00c7 */
[----:B------:R-:W-:Y:S01]  /*b6b0*/  IMAD R199, R231, UR8, RZ ;  /* 0x00000008e7c77c24 */ /* 0x000fe2000f8e02ff */
[----:B------:R-:W2:Y:S04]  /*b6c0*/  @P0 LDG.E.U8 R190, desc[UR24][R100.64] ;  /* 0x0000001864be0981 */ /* 0x000ea8000c1e1100 */
[CC--:B------:R-:W-:Y:S01]  /*b6d0*/  IADD3 R172, P2, PT, R199.reuse, R122.reuse, RZ ;  /* 0x0000007ac7ac7210 */ /* 0x0c0fe20007f5e0ff */
[----:B------:R-:W2:Y:S03]  /*b6e0*/  @P0 LDG.E.U8 R191, desc[UR24][R102.64] ;  /* 0x0000001866bf0981 */ /* 0x000ea6000c1e1100 */
[----:B0-----:R-:W-:Y:S01]  /*b6f0*/  LEA.HI.X.SX32 R171, R199, R121, 0x1, P2 ;  /* 0x00000079c7ab7211 */ /* 0x001fe200010f0eff */
[----:B------:R-:W-:Y:S01]  /*b700*/  IMAD R199, R238, UR8, RZ ;  /* 0x00000008eec77c24 */ /* 0x000fe2000f8e02ff */
[----:B------:R-:W-:Y:S01]  /*b710*/  PRMT R226, RZ, 0x7610, R226 ;  /* 0x00007610ffe27816 */ /* 0x000fe200000000e2 */
[----:B------:R-:W-:Y:S01]  /*b720*/  IMAD.MOV.U32 R231, RZ, RZ, R203 ;  /* 0x000000ffffe77224 */ /* 0x000fe200078e00cb */
[----:B------:R-:W-:Y:S01]  /*b730*/  PRMT R187, RZ, 0x7610, R187 ;  /* 0x00007610ffbb7816 */ /* 0x000fe200000000bb */
[----:B------:R-:W2:Y:S01]  /*b740*/  @P0 LDG.E.U8 R186, desc[UR24][R108.64] ;  /* 0x000000186cba0981 */ /* 0x000ea2000c1e1100 */
[----:B------:R-:W-:Y:S01]  /*b750*/  IADD3 R176, P2, PT, R199, R122, RZ ;  /* 0x0000007ac7b07210 */ /* 0x000fe20007f5e0ff */
[----:B------:R-:W-:-:S02]  /*b760*/  @P0 IMAD.MOV.U32 R202, RZ, RZ, R172 ;  /* 0x000000ffffca0224 */ /* 0x000fc400078e00ac */
[----:B------:R-:W-:Y:S01]  /*b770*/  @P0 IMAD.MOV.U32 R203, RZ, RZ, R171 ;  /* 0x000000ffffcb0224 */ /* 0x000fe200078e00ab */
[----:B------:R-:W-:Y:S01]  /*b780*/  LEA.HI.X.SX32 R175, R199, R121, 0x1, P2 ;  /* 0x00000079c7af7211 */ /* 0x000fe200010f0eff */
[----:B------:R-:W2:Y:S04]  /*b790*/  @P0 LDG.E.U8 R187, desc[UR24][R110.64] ;  /* 0x000000186ebb0981 */ /* 0x000ea8000c1e1100 */
[----:B------:R0:W2:Y:S01]  /*b7a0*/  @P0 LDG.E.U8 R208, desc[UR24][R202.64] ;  /* 0x00000018cad00981 */ /* 0x0000a2000c1e1100 */
[----:B------:R-:W-:Y:S02]  /*b7b0*/  PRMT R194, RZ, 0x7610, R194 ;  /* 0x00007610ffc27816 */ /* 0x000fe400000000c2 */
[----:B------:R-:W-:Y:S02]  /*b7c0*/  PRMT R192, RZ, 0x7610, R192 ;  /* 0x00007610ffc07816 */ /* 0x000fe400000000c0 */
[----:B------:R-:W-:-:S02]  /*b7d0*/  PRMT R124, RZ, 0x7610, R124 ;  /* 0x00007610ff7c7816 */ /* 0x000fc4000000007c */
[----:B------:R-:W-:Y:S01]  /*b7e0*/  PRMT R188, RZ, 0x7610, R188 ;  /* 0x00007610ffbc7816 */ /* 0x000fe200000000bc */
[----:B------:R-:W2:Y:S01]  /*b7f0*/  @P0 LDG.E.U8 R194, desc[UR24][R116.64] ;  /* 0x0000001874c20981 */ /* 0x000ea2000c1e1100 */
[----:B0-----:R-:W-:Y:S02]  /*b800*/  @P0 IMAD.MOV.U32 R202, RZ, RZ, R176 ;  /* 0x000000ffffca0224 */ /* 0x001fe400078e00b0 */
[----:B------:R-:W-:Y:S01]  /*b810*/  @P0 IMAD.MOV.U32 R203, RZ, RZ, R175 ;  /* 0x000000ffffcb0224 */ /* 0x000fe200078e00af */
[----:B------:R-:W2:Y:S04]  /*b820*/  @P0 LDG.E.U8 R192, desc[UR24][R112.64] ;  /* 0x0000001870c00981 */ /* 0x000ea8000c1e1100 */
[----:B------:R0:W2:Y:S01]  /*b830*/  @P0 LDG.E.U8 R226, desc[UR24][R202.64] ;  /* 0x00000018cae20981 */ /* 0x0000a2000c1e1100 */
[----:B------:R-:W-:-:S03]  /*b840*/  PRMT R189, RZ, 0x7610, R189 ;  /* 0x00007610ffbd7816 */ /* 0x000fc600000000bd */
[----:B------:R-:W2:Y:S01]  /*b850*/  @P0 LDG.E.U8 R124, desc[UR24][R114.64] ;  /* 0x00000018727c0981 */ /* 0x000ea2000c1e1100 */
[----:B------:R-:W-:-:S03]  /*b860*/  PRMT R193, RZ, 0x7610, R193 ;  /* 0x00007610ffc17816 */ /* 0x000fc600000000c1 */
[----:B------:R-:W2:Y:S04]  /*b870*/  @P0 LDG.E.U8 R188, desc[UR24][R104.64] ;  /* 0x0000001868bc0981 */ /* 0x000ea8000c1e1100 */
[----:B------:R-:W2:Y:S04]  /*b880*/  @P0 LDG.E.U8 R189, desc[UR24][R106.64] ;  /* 0x000000186abd0981 */ /* 0x000ea8000c1e1100 */
[----:B------:R-:W2:Y:S01]  /*b890*/  @P0 LDG.E.U8 R193, desc[UR24][R118.64] ;  /* 0x0000001876c10981 */ /* 0x000ea2000c1e1100 */
[----:B------:R-:W-:Y:S01]  /*b8a0*/  IMAD R199, R242, UR8, RZ ;  /* 0x00000008f2c77c24 */ /* 0x000fe2000f8e02ff */
[----:B------:R-:W-:Y:S01]  /*b8b0*/  PRMT R204, RZ, 0x7610, R204 ;  /* 0x00007610ffcc7816 */ /* 0x000fe200000000cc */
[----:B------:R-:W-:Y:S01]  /*b8c0*/  IMAD R210, R210, UR8, RZ ;  /* 0x00000008d2d27c24 */ /* 0x000fe2000f8e02ff */
[----:B------:R-:W-:Y:S01]  /*b8d0*/  PRMT R207, RZ, 0x7610, R207 ;  /* 0x00007610ffcf7816 */ /* 0x000fe200000000cf */
[----:B------:R-:W-:Y:S01]  /*b8e0*/  IMAD.MOV.U32 R238, RZ, RZ, R222 ;  /* 0x000000ffffee7224 */ /* 0x000fe200078e00de */
[----:B------:R-:W5:Y:S01]  /*b8f0*/  LDL.LU R22, [R1+0x178] ;  /* 0x0001780001167983 */ /* 0x000f620000300800 */
[----:B------:R-:W-:-:S02]  /*b900*/  IMAD.MOV.U32 R222, RZ, RZ, R211 ;  /* 0x000000ffffde7224 */ /* 0x000fc400078e00d3 */
[----:B------:R-:W-:Y:S02]  /*b910*/  IMAD R214, R214, UR8, RZ ;  /* 0x00000008d6d67c24 */ /* 0x000fe4000f8e02ff */
[----:B------:R-:W-:Y:S02]  /*b920*/  IMAD R218, R218, UR8, RZ ;  /* 0x00000008dada7c24 */ /* 0x000fe4000f8e02ff */
[----:B------:R-:W-:Y:S02]  /*b930*/  IMAD R230, R230, UR8, RZ ;  /* 0x00000008e6e67c24 */ /* 0x000fe4000f8e02ff */
[----:B------:R-:W-:Y:S01]  /*b940*/  IMAD R234, R234, UR8, RZ ;  /* 0x00000008eaea7c24 */ /* 0x000fe2000f8e02ff */
[----:B------:R-:W-:Y:S01]  /*b950*/  STS.U8 [R77+UR11+0x1680], R195 ;  /* 0x001680c34d007988 */ /* 0x000fe2000800000b */
[----:B------:R-:W-:Y:S02]  /*b960*/  IMAD.MOV.U32 R242, RZ, RZ, R231 ;  /* 0x000000fffff27224 */ /* 0x000fe400078e00e7 */
[----:B------:R-:W-:Y:S01]  /*b970*/  IMAD.MOV.U32 R231, RZ, RZ, R243 ;  /* 0x000000ffffe77224 */ /* 0x000fe200078e00f3 */
[----:B------:R1:W-:Y:S01]  /*b980*/  STS.U8 [R77+UR11+0x1780], R198 ;  /* 0x001780c64d007988 */ /* 0x0003e2000800000b */
[----:B------:R-:W-:-:S02]  /*b990*/  IMAD.MOV.U32 R243, RZ, RZ, R219 ;  /* 0x000000fffff37224 */ /* 0x000fc400078e00db */
[----:B------:R-:W-:Y:S01]  /*b9a0*/  IMAD R222, R222, UR8, RZ ;  /* 0x00000008dede7c24 */ /* 0x000fe2000f8e02ff */
[----:B------:R-:W-:Y:S04]  /*b9b0*/  STS.U8 [R77+UR11+0x1880], R197 ;  /* 0x001880c54d007988 */ /* 0x000fe8000800000b */
[----:B------:R-:W-:Y:S01]  /*b9c0*/  STS.U8 [R77+UR11+0x1a80], R200 ;  /* 0x001a80c84d007988 */ /* 0x000fe2000800000b */
[----:B-1----:R-:W-:-:S03]  /*b9d0*/  IMAD.MOV.U32 R198, RZ, RZ, R235 ;  /* 0x000000ffffc67224 */ /* 0x002fc600078e00eb */
[----:B------:R1:W-:Y:S04]  /*b9e0*/  STS.U8 [R77+UR11+0x1b80], R206 ;  /* 0x001b80ce4d007988 */ /* 0x0003e8000800000b */
[----:B------:R0:W-:Y:S04]  /*b9f0*/  STS.U8 [R77+UR11+0x1980], R201 ;  /* 0x001980c94d007988 */ /* 0x0001e8000800000b */
[----:B------:R-:W5:Y:S01]  /*ba00*/  LDL.LU R25, [R1+0x174] ;  /* 0x0001740001197983 */ /* 0x000f620000300800 */
[----:B-1----:R-:W-:-:S03]  /*ba10*/  IMAD.MOV.U32 R206, RZ, RZ, R243 ;  /* 0x000000ffffce7224 */ /* 0x002fc600078e00f3 */
[----:B------:R-:W5:Y:S01]  /*ba20*/  LDL.LU R20, [R1+0x170] ;  /* 0x0001700001147983 */ /* 0x000f620000300800 */
[----:B0-----:R-:W-:-:S03]  /*ba30*/  IMAD.MOV.U32 R201, RZ, RZ, R198 ;  /* 0x000000ffffc97224 */ /* 0x001fc600078e00c6 */
[----:B------:R-:W5:Y:S04]  /*ba40*/  LDL.LU R23, [R1+0x16c] ;  /* 0x00016c0001177983 */ /* 0x000f680000300800 */
[----:B------:R-:W5:Y:S04]  /*ba50*/  LDL.LU R19, [R1+0x168] ;  /* 0x0001680001137983 */ /* 0x000f680000300800 */
[----:B------:R-:W5:Y:S04]  /*ba60*/  LDL.LU R21, [R1+0x164] ;  /* 0x0001640001157983 */ /* 0x000f680000300800 */
[----:B------:R-:W5:Y:S04]  /*ba70*/  LDL.LU R126, [R1+0x160] ;  /* 0x00016000017e7983 */ /* 0x000f680000300800 */
[----:B------:R-:W5:Y:S04]  /*ba80*/  LDL.LU R16, [R1+0x15c] ;  /* 0x00015c0001107983 */ /* 0x000f680000300800 */
[----:B------:R-:W5:Y:S04]  /*ba90*/  LDL.LU R18, [R1+0x158] ;  /* 0x0001580001127983 */ /* 0x000f680000300800 */
[----:B------:R-:W-:Y:S04]  /*baa0*/  STS.U8 [R77+UR11+0x1d80], R247 ;  /* 0x001d80f74d007988 */ /* 0x000fe8000800000b */
[----:B------:R-:W-:Y:S04]  /*bab0*/  STS.U8 [R77+UR11+0x1580], R196 ;  /* 0x001580c44d007988 */ /* 0x000fe8000800000b */
[----:B------:R-:W5:Y:S04]  /*bac0*/  LDL.LU R15, [R1+0x154] ;  /* 0x00015400010f7983 */ /* 0x000f680000300800 */
[----:B------:R-:W5:Y:S04]  /*bad0*/  LDL.LU R17, [R1+0x150] ;  /* 0x0001500001117983 */ /* 0x000f680000300800 */
[----:B---3--:R0:W-:Y:S04]  /*bae0*/  STS.U8 [R77+UR11+0x880], R180 ;  /* 0x000880b44d007988 */ /* 0x0081e8000800000b */
[----:B----4-:R1:W-:Y:S01]  /*baf0*/  STS.U8 [R77+UR11+0x780], R179 ;  /* 0x000780b34d007988 */ /* 0x0103e2000800000b */
[----:B0-----:R-:W-:-:S03]  /*bb00*/  IADD3 R180, P2, PT, R199, R122, RZ ;  /* 0x0000007ac7b47210 */ /* 0x001fc60007f5e0ff */
[----:B------:R0:W-:Y:S01]  /*bb10*/  STS.U8 [R77+UR11+0xa80], R184 ;  /* 0x000a80b84d007988 */ /* 0x0001e2000800000b */
[-C--:B-1----:R-:W-:Y:S01]  /*bb20*/  LEA.HI.X.SX32 R179, R199, R121.reuse, 0x1, P2 ;  /* 0x00000079c7b37211 */ /* 0x082fe200010f0eff */
[----:B------:R-:W-:Y:S02]  /*bb30*/  IMAD R199, R251, UR8, RZ ;  /* 0x00000008fbc77c24 */ /* 0x000fe4000f8e02ff */
[----:B------:R-:W-:Y:S01]  /*bb40*/  @P0 IMAD.MOV.U32 R202, RZ, RZ, R180 ;  /* 0x000000ffffca0224 */ /* 0x000fe200078e00b4 */
[----:B--2---:R1:W-:Y:S02]  /*bb50*/  STS.U8 [R77+UR11+0x980], R183 ;  /* 0x000980b74d007988 */ /* 0x0043e4000800000b */
[C---:B0-----:R-:W-:Y:S01]  /*bb60*/  IADD3 R184, P2, PT, R199.reuse, R122, RZ ;  /* 0x0000007ac7b87210 */ /* 0x041fe20007f5e0ff */
[----:B------:R-:W-:Y:S01]  /*bb70*/  @P0 IMAD.MOV.U32 R203, RZ, RZ, R179 ;  /* 0x000000ffffcb0224 */ /* 0x000fe200078e00b3 */
[----:B------:R0:W-:Y:S02]  /*bb80*/  STS.U8 [R77+UR11+0xb80], R190 ;  /* 0x000b80be4d007988 */ /* 0x0001e4000800000b */
[----:B-1----:R-:W-:-:S02]  /*bb90*/  LEA.HI.X.SX32 R183, R199, R121, 0x1, P2 ;  /* 0x00000079c7b77211 */ /* 0x002fc400010f0eff */
[C---:B------:R-:W-:Y:S01]  /*bba0*/  IADD3 R211, P2, PT, R210.reuse, R122, RZ ;  /* 0x0000007ad2d37210 */ /* 0x040fe20007f5e0ff */
[----:B------:R1:W2:Y:S03]  /*bbb0*/  @P0 LDG.E.U8 R204, desc[UR24][R202.64] ;  /* 0x00000018cacc0981 */ /* 0x0002a6000c1e1100 */
[----:B------:R-:W-:Y:S01]  /*bbc0*/  LEA.HI.X.SX32 R210, R210, R121, 0x1, P2 ;  /* 0x00000079d2d27211 */ /* 0x000fe200010f0eff */
[----:B------:R3:W-:Y:S04]  /*bbd0*/  STS.U8 [R77+UR11+0xc80], R191 ;  /* 0x000c80bf4d007988 */ /* 0x0007e8000800000b */
[----:B------:R4:W-:Y:S01]  /*bbe0*/  STS.U8 [R77+UR11+0xf80], R186 ;  /* 0x000f80ba4d007988 */ /* 0x0009e2000800000b */
[----:B-1----:R-:W-:-:S02]  /*bbf0*/  @P0 IMAD.MOV.U32 R202, RZ, RZ, R184 ;  /* 0x000000ffffca0224 */ /* 0x002fc400078e00b8 */
[----:B------:R-:W-:Y:S01]  /*bc00*/  @P0 IMAD.MOV.U32 R203, RZ, RZ, R183 ;  /* 0x000000ffffcb0224 */ /* 0x000fe200078e00b7 */
[----:B------:R1:W-:Y:S01]  /*bc10*/  STS.U8 [R77+UR11+0x1080], R187 ;  /* 0x001080bb4d007988 */ /* 0x0003e2000800000b */
[----:B0-----:R-:W-:-:S03]  /*bc20*/  @P0 IMAD.MOV.U32 R190, RZ, RZ, R211 ;  /* 0x000000ffffbe0224 */ /* 0x001fc600078e00d3 */
[----:B------:R0:W2:Y:S01]  /*bc30*/  @P0 LDG.E.U8 R207, desc[UR24][R202.64] ;  /* 0x00000018cacf0981 */ /* 0x0000a2000c1e1100 */
[----:B---3--:R-:W-:-:S03]  /*bc40*/  @P0 IMAD.MOV.U32 R191, RZ, RZ, R210 ;  /* 0x000000ffffbf0224 */ /* 0x008fc600078e00d2 */
[----:B------:R3:W-:Y:S01]  /*bc50*/  STS.U8 [R77+UR11+0x1380], R194 ;  /* 0x001380c24d007988 */ /* 0x0007e2000800000b */
[----:B0-----:R-:W-:-:S03]  /*bc60*/  PRMT R203, RZ, 0x7610, R203 ;  /* 0x00007610ffcb7816 */ /* 0x001fc600000000cb */
[----:B------:R0:W-:Y:S04]  /*bc70*/  STS.U8 [R77+UR11+0x1180], R192 ;  /* 0x001180c04d007988 */ /* 0x0001e8000800000b */
[----:B------:R0:W2:Y:S04]  /*bc80*/  @P0 LDG.E.U8 R203, desc[UR24][R190.64] ;  /* 0x00000018becb0981 */ /* 0x0000a8000c1e1100 */
[----:B------:R1:W-:Y:S04]  /*bc90*/  STS.U8 [R77+UR11+0x1280], R124 ;  /* 0x0012807c4d007988 */ /* 0x0003e8000800000b */
[----:B------:R1:W-:Y:S01]  /*bca0*/  STS.U8 [R77+UR11+0xd80], R188 ;  /* 0x000d80bc4d007988 */ /* 0x0003e2000800000b */
[----:B0-----:R-:W-:-:S02]  /*bcb0*/  IMAD.MOV.U32 R191, RZ, RZ, R226 ;  /* 0x000000ffffbf7224 */ /* 0x001fc400078e00e2 */
[----:B------:R-:W-:Y:S01]  /*bcc0*/  IMAD.MOV.U32 R226, RZ, RZ, R215 ;  /* 0x000000ffffe27224 */ /* 0x000fe200078e00d7 */
[CC--:B------:R-:W-:Y:S01]  /*bcd0*/  IADD3 R215, P2, PT, R214.reuse, R122.reuse, RZ ;  /* 0x0000007ad6d77210 */ /* 0x0c0fe20007f5e0ff */
[----:B------:R0:W-:Y:S03]  /*bce0*/  STS.U8 [R77+UR11+0xe80], R189 ;  /* 0x000e80bd4d007988 */ /* 0x0001e6000800000b */
[-C--:B------:R-:W-:Y:S01]  /*bcf0*/  LEA.HI.X.SX32 R214, R214, R121.reuse, 0x1, P2 ;  /* 0x00000079d6d67211 */ /* 0x080fe200010f0eff */
[----:B------:R0:W-:Y:S01]  /*bd00*/  STS.U8 [R77+UR11+0x1480], R193 ;  /* 0x001480c14d007988 */ /* 0x0001e2000800000b */
[CC--:B------:R-:W-:Y:S01]  /*bd10*/  IADD3 R219, P2, PT, R218.reuse, R122.reuse, RZ ;  /* 0x0000007adadb7210 */ /* 0x0c0fe20007f5e0ff */
[----:B------:R-:W-:Y:S02]  /*bd20*/  IMAD.MOV.U32 R251, RZ, RZ, R223 ;  /* 0x000000fffffb7224 */ /* 0x000fe400078e00df */
[----:B------:R0:W-:Y:S01]  /*bd30*/  STS.U8 [R77+UR11+0x1e80], R246 ;  /* 0x001e80f64d007988 */ /* 0x0001e2000800000b */
[-C--:B------:R-:W-:Y:S01]  /*bd40*/  LEA.HI.X.SX32 R218, R218, R121.reuse, 0x1, P2 ;  /* 0x00000079dada7211 */ /* 0x080fe200010f0eff */
[----:B------:R-:W-:Y:S01]  /*bd50*/  IMAD R226, R226, UR8, RZ ;  /* 0x00000008e2e27c24 */ /* 0x000fe2000f8e02ff */
[CC--:B------:R-:W-:Y:S01]  /*bd60*/  IADD3 R223, P2, PT, R222.reuse, R122.reuse, RZ ;  /* 0x0000007adedf7210 */ /* 0x0c0fe20007f5e0ff */
[----:B----4-:R-:W-:Y:S01]  /*bd70*/  @P0 IMAD.MOV.U32 R186, RZ, RZ, R219 ;  /* 0x000000ffffba0224 */ /* 0x010fe200078e00db */
[----:B------:R-:W-:Y:S01]  /*bd80*/  PRMT R199, RZ, 0x7610, R199 ;  /* 0x00007610ffc77816 */ /* 0x000fe200000000c7 */
[----:B-1----:R-:W-:Y:S01]  /*bd90*/  @P0 IMAD.MOV.U32 R187, RZ, RZ, R218 ;  /* 0x000000ffffbb0224 */ /* 0x002fe200078e00da */
[----:B------:R-:W-:Y:S01]  /*bda0*/  LEA.HI.X.SX32 R222, R222, R121, 0x1, P2 ;  /* 0x00000079dede7211 */ /* 0x000fe200010f0eff */
[----:B---3--:R-:W-:Y:S01]  /*bdb0*/  IMAD.MOV.U32 R194, RZ, RZ, R227 ;  /* 0x000000ffffc27224 */ /* 0x008fe200078e00e3 */
[----:B------:R-:W-:Y:S01]  /*bdc0*/  IADD3 R227, P2, PT, R226, R122, RZ ;  /* 0x0000007ae2e37210 */ /* 0x000fe20007f5e0ff */
[----:B------:R1:W-:Y:S01]  /*bdd0*/  STS.U8 [R77+UR11+0x1f80], R250 ;  /* 0x001f80fa4d007988 */ /* 0x0003e2000800000b */
[----:B------:R-:W-:-:S03]  /*bde0*/  PRMT R192, RZ, 0x7610, R192 ;  /* 0x00007610ffc07816 */ /* 0x000fc600000000c0 */
[----:B------:R3:W4:Y:S01]  /*bdf0*/  @P0 LDG.E.U8 R199, desc[UR24][R186.64] ;  /* 0x00000018bac70981 */ /* 0x000722000c1e1100 */
[-C--:B------:R-:W-:Y:S01]  /*be00*/  LEA.HI.X.SX32 R226, R226, R121.reuse, 0x1, P2 ;  /* 0x00000079e2e27211 */ /* 0x080fe200010f0eff */
[----:B------:R-:W-:Y:S02]  /*be10*/  IMAD.MOV.U32 R190, RZ, RZ, R242 ;  /* 0x000000ffffbe7224 */ /* 0x000fe400078e00f2 */
[----:B------:R-:W-:Y:S01]  /*be20*/  IMAD.MOV.U32 R242, RZ, RZ, R231 ;  /* 0x000000fffff27224 */ /* 0x000fe200078e00e7 */
[CC--:B------:R-:W-:Y:S01]  /*be30*/  IADD3 R231, P2, PT, R230.reuse, R122.reuse, RZ ;  /* 0x0000007ae6e77210 */ /* 0x0c0fe20007f5e0ff */
[----:B------:R-:W5:Y:S01]  /*be40*/  LDL.LU R13, [R1+0x14c] ;  /* 0x00014c00010d7983 */ /* 0x000f620000300800 */
[----:B---3--:R-:W-:Y:S02]  /*be50*/  @P0 IMAD.MOV.U32 R186, RZ, RZ, R223 ;  /* 0x000000ffffba0224 */ /* 0x008fe400078e00df */
[----:B------:R-:W-:Y:S01]  /*be60*/  @P0 IMAD.MOV.U32 R187, RZ, RZ, R222 ;  /* 0x000000ffffbb0224 */ /* 0x000fe200078e00de */
[----:B------:R-:W-:Y:S01]  /*be70*/  PRMT R124, RZ, 0x7610, R124 ;  /* 0x00007610ff7c7816 */ /* 0x000fe2000000007c */
[----:B------:R-:W-:Y:S01]  /*be80*/  @P0 IMAD.MOV.U32 R188, RZ, RZ, R215 ;  /* 0x000000ffffbc0224 */ /* 0x000fe200078e00d7 */
[----:B------:R-:W-:Y:S01]  /*be90*/  PRMT R202, RZ, 0x7610, R202 ;  /* 0x00007610ffca7816 */ /* 0x000fe200000000ca */
[----:B0-----:R-:W-:Y:S01]  /*bea0*/  @P0 IMAD.MOV.U32 R189, RZ, RZ, R214 ;  /* 0x000000ffffbd0224 */ /* 0x001fe200078e00d6 */
[----:B------:R0:W3:Y:S01]  /*beb0*/  @P0 LDG.E.U8 R192, desc[UR24][R186.64] ;  /* 0x00000018bac00981 */ /* 0x0000e2000c1e1100 */
[----:B------:R-:W-:Y:S01]  /*bec0*/  LEA.HI.X.SX32 R230, R230, R121, 0x1, P2 ;  /* 0x00000079e6e67211 */ /* 0x000fe200010f0eff */
[----:B------:R-:W-:Y:S01]  /*bed0*/  IMAD.MOV.U32 R195, RZ, RZ, R194 ;  /* 0x000000ffffc37224 */ /* 0x000fe200078e00c2 */
[----:B------:R-:W-:Y:S01]  /*bee0*/  IADD3 R235, P2, PT, R234, R122, RZ ;  /* 0x0000007aeaeb7210 */ /* 0x000fe20007f5e0ff */
[----:B------:R-:W-:Y:S01]  /*bef0*/  IMAD.MOV.U32 R194, RZ, RZ, R251 ;  /* 0x000000ffffc27224 */ /* 0x000fe200078e00fb */
[----:B------:R1:W2:Y:S01]  /*bf00*/  @P0 LDG.E.U8 R202, desc[UR24][R188.64] ;  /* 0x00000018bcca0981 */ /* 0x0002a2000c1e1100 */
[----:B------:R-:W-:-:S02]  /*bf10*/  IMAD.MOV.U32 R193, RZ, RZ, R239 ;  /* 0x000000ffffc17224 */ /* 0x000fc400078e00ef */
[----:B------:R-:W-:Y:S01]  /*bf20*/  IMAD R242, R242, UR8, RZ ;  /* 0x00000008f2f27c24 */ /* 0x000fe2000f8e02ff */
[----:B------:R-:W-:Y:S01]  /*bf30*/  PRMT R196, RZ, 0x7610, R196 ;  /* 0x00007610ffc47816 */ /* 0x000fe200000000c4 */
[----:B0-----:R-:W-:Y:S01]  /*bf40*/  @P0 IMAD.MOV.U32 R186, RZ, RZ, R227 ;  /* 0x000000ffffba0224 */ /* 0x001fe200078e00e3 */
[----:B------:R-:W5:Y:S01]  /*bf50*/  LDL.LU R14, [R1+0x148] ;  /* 0x00014800010e7983 */ /* 0x000f620000300800 */
[----:B------:R-:W-:Y:S02]  /*bf60*/  @P0 IMAD.MOV.U32 R187, RZ, RZ, R226 ;  /* 0x000000ffffbb0224 */ /* 0x000fe400078e00e2 */
[----:B------:R-:W-:Y:S02]  /*bf70*/  IMAD.MOV.U32 R251, RZ, RZ, R238 ;  /* 0x000000fffffb7224 */ /* 0x000fe400078e00ee */
[----:B------:R-:W-:Y:S01]  /*bf80*/  IMAD R238, R12, UR8, RZ ;  /* 0x000000080cee7c24 */ /* 0x000fe2000f8e02ff */
[----:B------:R0:W2:Y:S01]  /*bf90*/  @P0 LDG.E.U8 R124, desc[UR24][R186.64] ;  /* 0x00000018ba7c0981 */ /* 0x0000a2000c1e1100 */
[----:B-1----:R-:W-:Y:S01]  /*bfa0*/  @P0 IMAD.MOV.U32 R188, RZ, RZ, R231 ;  /* 0x000000ffffbc0224 */ /* 0x002fe200078e00e7 */
[----:B------:R-:W-:Y:S01]  /*bfb0*/  LEA.HI.X.SX32 R234, R234, R121, 0x1, P2 ;  /* 0x00000079eaea7211 */ /* 0x000fe200010f0eff */
[----:B------:R-:W-:Y:S01]  /*bfc0*/  @P0 IMAD.MOV.U32 R189, RZ, RZ, R230 ;  /* 0x000000ffffbd0224 */ /* 0x000fe200078e00e6 */
[----:B------:R-:W-:-:S02]  /*bfd0*/  IADD3 R239, P2, PT, R238, R122, RZ ;  /* 0x0000007aeeef7210 */ /* 0x000fc40007f5e0ff */
[----:B0-----:R-:W-:Y:S02]  /*bfe0*/  PRMT R187, RZ, 0x7610, R187 ;  /* 0x00007610ffbb7816 */ /* 0x001fe400000000bb */
[----:B------:R-:W-:-:S04]  /*bff0*/  PRMT R186, RZ, 0x7610, R186 ;  /* 0x00007610ffba7816 */ /* 0x000fc800000000ba */
[----:B------:R0:W3:Y:S01]  /*c000*/  @P0 LDG.E.U8 R187, desc[UR24][R188.64] ;  /* 0x00000018bcbb0981 */ /* 0x0000e2000c1e1100 */
[----:B------:R-:W-:Y:S02]  /*c010*/  LEA.HI.X.SX32 R238, R238, R121, 0x1, P2 ;  /* 0x00000079eeee7211 */ /* 0x000fe400010f0eff */
[----:B------:R-:W-:Y:S01]  /*c020*/  IADD3 R243, P2, PT, R242, R122, RZ ;  /* 0x0000007af2f37210 */ /* 0x000fe20007f5e0ff */
[----:B------:R-:W-:Y:S02]  /*c030*/  IMAD.MOV.U32 R197, RZ, RZ, R190 ;  /* 0x000000ffffc57224 */ /* 0x000fe400078e00be */
[----:B0-----:R-:W-:Y:S02]  /*c040*/  @P0 IMAD.MOV.U32 R188, RZ, RZ, R235 ;  /* 0x000000ffffbc0224 */ /* 0x001fe400078e00eb */
[----:B------:R-:W-:Y:S02]  /*c050*/  @P0 IMAD.MOV.U32 R189, RZ, RZ, R234 ;  /* 0x000000ffffbd0224 */ /* 0x000fe400078e00ea */
[----:B------:R-:W-:-:S03]  /*c060*/  IMAD.MOV.U32 R200, RZ, RZ, R191 ;  /* 0x000000ffffc87224 */ /* 0x000fc600078e00bf */
[----:B------:R0:W3:Y:S01]  /*c070*/  @P0 LDG.E.U8 R186, desc[UR24][R188.64] ;  /* 0x00000018bcba0981 */ /* 0x0000e2000c1e1100 */
[----:B------:R-:W-:Y:S01]  /*c080*/  @P0 IMAD.MOV.U32 R190, RZ, RZ, R239 ;  /* 0x000000ffffbe0224 */ /* 0x000fe200078e00ef */
[----:B------:R-:W-:Y:S01]  /*c090*/  LEA.HI.X.SX32 R242, R242, R121, 0x1, P2 ;  /* 0x00000079f2f27211 */ /* 0x000fe200010f0eff */
[----:B------:R-:W-:Y:S01]  /*c0a0*/  @P0 IMAD.MOV.U32 R191, RZ, RZ, R238 ;  /* 0x000000ffffbf0224 */ /* 0x000fe200078e00ee */
[----:B0-----:R-:W-:Y:S02]  /*c0b0*/  PRMT R189, RZ, 0x7610, R189 ;  /* 0x00007610ffbd7816 */ /* 0x001fe400000000bd */
[----:B------:R-:W-:-:S04]  /*c0c0*/  PRMT R188, RZ, 0x7610, R188 ;  /* 0x00007610ffbc7816 */ /* 0x000fc800000000bc */
[----:B------:R0:W3:Y:S02]  /*c0d0*/  @P0 LDG.E.U8 R189, desc[UR24][R190.64] ;  /* 0x00000018bebd0981 */ /* 0x0000e4000c1e1100 */
[----:B0-----:R-:W-:Y:S02]  /*c0e0*/  @P0 IMAD.MOV.U32 R190, RZ, RZ, R243 ;  /* 0x000000ffffbe0224 */ /* 0x001fe400078e00f3 */
[----:B------:R-:W-:-:S05]  /*c0f0*/  @P0 IMAD.MOV.U32 R191, RZ, RZ, R242 ;  /* 0x000000ffffbf0224 */ /* 0x000fca00078e00f2 */
[----:B------:R0:W3:Y:S02]  /*c100*/  @P0 LDG.E.U8 R188, desc[UR24][R190.64] ;  /* 0x00000018bebc0981 */ /* 0x0000e4000c1e1100 */
[----:B0-----:R-:W-:-:S05]  /*c110*/  IMAD R190, R195, UR8, RZ ;  /* 0x00000008c3be7c24 */ /* 0x001fca000f8e02ff */
[----:B------:R-:W-:-:S04]  /*c120*/  IADD3 R247, P2, PT, R190, R122, RZ ;  /* 0x0000007abef77210 */ /* 0x000fc80007f5e0ff */
[-C--:B------:R-:W-:Y:S01]  /*c130*/  LEA.HI.X.SX32 R246, R190, R121.reuse, 0x1, P2 ;  /* 0x00000079bef67211 */ /* 0x080fe200010f0eff */
[----:B------:R-:W-:Y:S02]  /*c140*/  IMAD R190, R206, UR8, RZ ;  /* 0x00000008cebe7c24 */ /* 0x000fe4000f8e02ff */
[----:B------:R-:W-:Y:S01]  /*c150*/  IMAD.MOV.U32 R206, RZ, RZ, R251 ;  /* 0x000000ffffce7224 */ /* 0x000fe200078e00fb */
[----:B------:R-:W-:Y:S02]  /*c160*/  PRMT R191, RZ, 0x7610, R191 ;  /* 0x00007610ffbf7816 */ /* 0x000fe400000000bf */
[C---:B------:R-:W-:Y:S01]  /*c170*/  IADD3 R251, P2, PT, R190.reuse, R122, RZ ;  /* 0x0000007abefb7210 */ /* 0x040fe20007f5e0ff */
[----:B------:R-:W-:Y:S02]  /*c180*/  IMAD.MOV.U32 R198, RZ, RZ, R194 ;  /* 0x000000ffffc67224 */ /* 0x000fe400078e00c2 */
[----:B------:R-:W-:Y:S01]  /*c190*/  @P0 IMAD.MOV.U32 R194, RZ, RZ, R247 ;  /* 0x000000ffffc20224 */ /* 0x000fe200078e00f7 */
[----:B------:R-:W-:Y:S01]  /*c1a0*/  LEA.HI.X.SX32 R250, R190, R121, 0x1, P2 ;  /* 0x00000079befa7211 */ /* 0x000fe200010f0eff */
[----:B------:R-:W-:Y:S01]  /*c1b0*/  @P0 IMAD.MOV.U32 R195, RZ, RZ, R246 ;  /* 0x000000ffffc30224 */ /* 0x000fe200078e00f6 */
[----:B------:R-:W-:-:S04]  /*c1c0*/  PRMT R190, RZ, 0x7610, R190 ;  /* 0x00007610ffbe7816 */ /* 0x000fc800000000be */
[----:B------:R0:W3:Y:S02]  /*c1d0*/  @P0 LDG.E.U8 R191, desc[UR24][R194.64] ;  /* 0x00000018c2bf0981 */ /* 0x0000e4000c1e1100 */
[----:B0-----:R-:W-:Y:S02]  /*c1e0*/  @P0 IMAD.MOV.U32 R194, RZ, RZ, R251 ;  /* 0x000000ffffc20224 */ /* 0x001fe400078e00fb */
[----:B------:R-:W-:-:S05]  /*c1f0*/  @P0 IMAD.MOV.U32 R195, RZ, RZ, R250 ;  /* 0x000000ffffc30224 */ /* 0x000fca00078e00fa */
[----:B------:R0:W3:Y:S01]  /*c200*/  @P0 LDG.E.U8 R190, desc[UR24][R194.64] ;  /* 0x00000018c2be0981 */ /* 0x0000e2000c1e1100 */
[----:B------:R-:W-:-:S05]  /*c210*/  IMAD R193, R193, UR8, RZ ;  /* 0x00000008c1c17c24 */ /* 0x000fca000f8e02ff */
[----:B0-----:R-:W-:-:S04]  /*c220*/  IADD3 R194, P2, PT, R193, R122, RZ ;  /* 0x0000007ac1c27210 */ /* 0x001fc80007f5e0ff */
[----:B------:R-:W-:Y:S01]  /*c230*/  LEA.HI.X.SX32 R195, R193, R121, 0x1, P2 ;  /* 0x00000079c1c37211 */ /* 0x000fe200010f0eff */
[----:B------:R-:W-:Y:S01]  /*c240*/  IMAD R193, R201, UR8, RZ ;  /* 0x00000008c9c17c24 */ /* 0x000fe2000f8e02ff */
[----:B------:R0:W-:Y:S04]  /*c250*/  STS.U8 [R77+UR11+0x2180], R200 ;  /* 0x002180c84d007988 */ /* 0x0001e8000800000b */
[----:B------:R1:W-:Y:S04]  /*c260*/  STS.U8 [R77+UR11+0x3f80], R11 ;  /* 0x003f800b4d007988 */ /* 0x0003e8000800000b */
[----:B------:R1:W3:Y:S01]  /*c270*/  @P0 LDG.E.U8 R196, desc[UR24][R194.64] ;  /* 0x00000018c2c40981 */ /* 0x0002e2000c1e1100 */
[----:B0-----:R-:W-:-:S03]  /*c280*/  IADD3 R200, P2, PT, R193, R122, RZ ;  /* 0x0000007ac1c87210 */ /* 0x001fc60007f5e0ff */
[----:B-1----:R-:W5:Y:S01]  /*c290*/  LDL.LU R11, [R1+0x144] ;  /* 0x00014400010b7983 */ /* 0x002f620000300800 */
[----:B------:R-:W-:Y:S01]  /*c2a0*/  LEA.HI.X.SX32 R201, R193, R121, 0x1, P2 ;  /* 0x00000079c1c97211 */ /* 0x000fe200010f0eff */
[----:B------:R-:W-:Y:S02]  /*c2b0*/  IMAD R193, R198, UR8, RZ ;  /* 0x00000008c6c17c24 */ /* 0x000fe4000f8e02ff */
[----:B------:R-:W5:Y:S04]  /*c2c0*/  LDL.LU R12, [R1+0x140] ;  /* 0x00014000010c7983 */ /* 0x000f680000300800 */
[----:B------:R0:W-:Y:S01]  /*c2d0*/  STL [R1+0x8], R194 ;  /* 0x000008c201007387 */ /* 0x0001e20000100800 */
[----:B------:R-:W-:-:S03]  /*c2e0*/  IADD3 R198, P2, PT, R193, R122, RZ ;  /* 0x0000007ac1c67210 */ /* 0x000fc60007f5e0ff */
[----:B------:R1:W-:Y:S01]  /*c2f0*/  STL [R1+0x4], R195 ;  /* 0x000004c301007387 */ /* 0x0003e20000100800 */
[----:B0-----:R-:W-:-:S03]  /*c300*/  PRMT R194, RZ, 0x7610, R194 ;  /* 0x00007610ffc27816 */ /* 0x001fc600000000c2 */
[----:B------:R0:W-:Y:S04]  /*c310*/  STL [R1+0x18], R200 ;  /* 0x000018c801007387 */ /* 0x0001e80000100800 */
[----:B------:R0:W3:Y:S01]  /*c320*/  @P0 LDG.E.U8 R194, desc[UR24][R200.64] ;  /* 0x00000018c8c20981 */ /* 0x0000e2000c1e1100 */
[----:B-1----:R-:W-:Y:S02]  /*c330*/  PRMT R195, RZ, 0x7610, R195 ;  /* 0x00007610ffc37816 */ /* 0x002fe400000000c3 */
[----:B0-----:R-:W-:Y:S01]  /*c340*/  LEA.HI.X.SX32 R200, R193, R121, 0x1, P2 ;  /* 0x00000079c1c87211 */ /* 0x001fe200010f0eff */
[----:B------:R-:W-:Y:S01]  /*c350*/  IMAD R193, R206, UR8, RZ ;  /* 0x00000008cec17c24 */ /* 0x000fe2000f8e02ff */
[----:B------:R-:W-:Y:S04]  /*c360*/  STL [R1+0x14], R201 ;  /* 0x000014c901007387 */ /* 0x000fe80000100800 */
[----:B------:R-:W-:Y:S04]  /*c370*/  STL [R1+0x28], R198 ;  /* 0x000028c601007387 */ /* 0x000fe80000100800 */
[----:B------:R-:W-:Y:S04]  /*c380*/  STL [R1+0x24], R200 ;  /* 0x000024c801007387 */ /* 0x000fe80000100800 */
[----:B----4-:R0:W-:Y:S02]  /*c390*/  STS.U8 [R77+UR11+0x2680], R199 ;  /* 0x002680c74d007988 */ /* 0x0101e4000800000b */
[----:B0-----:R-:W-:-:S05]  /*c3a0*/  @P0 IMAD.MOV.U32 R199, RZ, RZ, R200 ;  /* 0x000000ffffc70224 */ /* 0x001fca00078e00c8 */
[----:B------:R0:W4:Y:S02]  /*c3b0*/  @P0 LDG.E.U8 R195, desc[UR24][R198.64] ;  /* 0x00000018c6c30981 */ /* 0x000124000c1e1100 */
[----:B0-----:R-:W-:-:S04]  /*c3c0*/  IADD3 R198, P2, PT, R193, R122, RZ ;  /* 0x0000007ac1c67210 */ /* 0x001fc80007f5e0ff */
[----:B------:R-:W-:Y:S02]  /*c3d0*/  LEA.HI.X.SX32 R199, R193, R121, 0x1, P2 ;  /* 0x00000079c1c77211 */ /* 0x000fe400010f0eff */
[----:B------:R-:W-:Y:S01]  /*c3e0*/  PRMT R193, RZ, 0x7610, R193 ;  /* 0x00007610ffc17816 */ /* 0x000fe200000000c1 */
[----:B--2---:R0:W-:Y:S04]  /*c3f0*/  STS.U8 [R77+UR11+0x2880], R124 ;  /* 0x0028807c4d007988 */ /* 0x0041e8000800000b */
[----:B------:R1:W-:Y:S04]  /*c400*/  STL [R1+0x38], R198 ;  /* 0x000038c601007387 */ /* 0x0003e80000100800 */
[----:B------:R1:W2:Y:S01]  /*c410*/  @P0 LDG.E.U8 R193, desc[UR24][R198.64] ;  /* 0x00000018c6c10981 */ /* 0x0002a2000c1e1100 */
[----:B0-----:R-:W-:-:S05]  /*c420*/  IMAD R124, R197, UR8, RZ ;  /* 0x00000008c57c7c24 */ /* 0x001fca000f8e02ff */
[----:B------:R-:W-:-:S04]  /*c430*/  IADD3 R197, P2, PT, R124, R122, RZ ;  /* 0x0000007a7cc57210 */ /* 0x000fc80007f5e0ff */
[----:B-1----:R-:W-:Y:S01]  /*c440*/  LEA.HI.X.SX32 R198, R124, R121, 0x1, P2 ;  /* 0x000000797cc67211 */ /* 0x002fe200010f0eff */
[----:B------:R-:W-:Y:S01]  /*c450*/  IMAD R124, R8, UR8, RZ ;  /* 0x00000008087c7c24 */ /* 0x000fe2000f8e02ff */
[----:B------:R-:W-:Y:S04]  /*c460*/  STL [R1+0x34], R199 ;  /* 0x000034c701007387 */ /* 0x000fe80000100800 */
[----:B------:R-:W-:Y:S04]  /*c470*/  STL [R1+0x48], R197 ;  /* 0x000048c501007387 */ /* 0x000fe80000100800 */
[----:B---3--:R0:W-:Y:S04]  /*c480*/  STS.U8 [R77+UR11+0x2780], R192 ;  /* 0x002780c04d007988 */ /* 0x0081e8000800000b */
[----:B------:R1:W-:Y:S04]  /*c490*/  STS.U8 [R77+UR11+0x2a80], R186 ;  /* 0x002a80ba4d007988 */ /* 0x0003e8000800000b */
[----:B------:R3:W-:Y:S01]  /*c4a0*/  STS.U8 [R77+UR11+0x2980], R187 ;  /* 0x002980bb4d007988 */ /* 0x0007e2000800000b */
[----:B0-----:R-:W-:Y:S01]  /*c4b0*/  PRMT R192, RZ, 0x7610, R192 ;  /* 0x00007610ffc07816 */ /* 0x001fe200000000c0 */
[----:B-1----:R-:W-:Y:S01]  /*c4c0*/  @P0 IMAD.MOV.U32 R186, RZ, RZ, R197 ;  /* 0x000000ffffba0224 */ /* 0x002fe200078e00c5 */
[----:B------:R-:W-:Y:S01]  /*c4d0*/  IADD3 R197, P2, PT, R124, R122, RZ ;  /* 0x0000007a7cc57210 */ /* 0x000fe20007f5e0ff */
[----:B------:R0:W-:Y:S01]  /*c4e0*/  STL [R1+0x44], R198 ;  /* 0x000044c601007387 */ /* 0x0001e20000100800 */
[----:B---3--:R-:W-:-:S03]  /*c4f0*/  @P0 IMAD.MOV.U32 R187, RZ, RZ, R198 ;  /* 0x000000ffffbb0224 */ /* 0x008fc600078e00c6 */
[----:B------:R1:W-:Y:S04]  /*c500*/  STS.U8 [R77+UR11+0x2b80], R189 ;  /* 0x002b80bd4d007988 */ /* 0x0003e8000800000b */
[----:B------:R3:W2:Y:S01]  /*c510*/  @P0 LDG.E.U8 R192, desc[UR24][R186.64] ;  /* 0x00000018bac00981 */ /* 0x0006a2000c1e1100 */
[----:B0-----:R-:W-:Y:S01]  /*c520*/  LEA.HI.X.SX32 R198, R124, R121, 0x1, P2 ;  /* 0x000000797cc67211 */ /* 0x001fe200010f0eff */
[----:B------:R-:W-:Y:S02]  /*c530*/  IMAD R124, R10, UR8, RZ ;  /* 0x000000080a7c7c24 */ /* 0x000fe4000f8e02ff */
[----:B------:R-:W5:Y:S02]  /*c540*/  LDL.LU R8, [R1+0x13c] ;  /* 0x00013c0001087983 */ /* 0x000f640000300800 */
[----:B-1----:R-:W-:Y:S01]  /*c550*/  @P0 IMAD.MOV.U32 R189, RZ, RZ, R198 ;  /* 0x000000ffffbd0224 */ /* 0x002fe200078e00c6 */
[----:B---3--:R-:W-:Y:S01]  /*c560*/  PRMT R187, RZ, 0x7610, R187 ;  /* 0x00007610ffbb7816 */ /* 0x008fe200000000bb */
[----:B------:R0:W-:Y:S01]  /*c570*/  STS.U8 [R77+UR11+0x2c80], R188 ;  /* 0x002c80bc4d007988 */ /* 0x0001e2000800000b */
[----:B------:R-:W-:Y:S01]  /*c580*/  PRMT R186, RZ, 0x7610, R186 ;  /* 0x00007610ffba7816 */ /* 0x000fe200000000ba */
[----:B0-----:R-:W-:-:S05]  /*c590*/  @P0 IMAD.MOV.U32 R188, RZ, RZ, R197 ;  /* 0x000000ffffbc0224 */ /* 0x001fca00078e00c5 */
[----:B------:R0:W3:Y:S04]  /*c5a0*/  @P0 LDG.E.U8 R187, desc[UR24][R188.64] ;  /* 0x00000018bcbb0981 */ /* 0x0000e8000c1e1100 */
[----:B------:R-:W-:Y:S01]  /*c5b0*/  STL [R1+0x58], R197 ;  /* 0x000058c501007387 */ /* 0x000fe20000100800 */
[----:B0-----:R-:W-:-:S03]  /*c5c0*/  IADD3 R188, P2, PT, R124, R122, RZ ;  /* 0x0000007a7cbc7210 */ /* 0x001fc60007f5e0ff */
[----:B------:R-:W-:Y:S01]  /*c5d0*/  STL [R1+0x54], R198 ;  /* 0x000054c601007387 */ /* 0x000fe20000100800 */
[----:B------:R-:W-:Y:S01]  /*c5e0*/  LEA.HI.X.SX32 R189, R124, R121, 0x1, P2 ;  /* 0x000000797cbd7211 */ /* 0x000fe200010f0eff */
[----:B------:R-:W-:Y:S02]  /*c5f0*/  IMAD R124, R7, UR8, RZ ;  /* 0x00000008077c7c24 */ /* 0x000fe4000f8e02ff */
[----:B------:R-:W5:Y:S04]  /*c600*/  LDL.LU R10, [R1+0x138] ;  /* 0x00013800010a7983 */ /* 0x000f680000300800 */
[----:B------:R0:W-:Y:S04]  /*c610*/  STL [R1+0x70], R188 ;  /* 0x000070bc01007387 */ /* 0x0001e80000100800 */
[----:B------:R0:W2:Y:S04]  /*c620*/  @P0 LDG.E.U8 R186, desc[UR24][R188.64] ;  /* 0x00000018bcba0981 */ /* 0x0000a8000c1e1100 */
[----:B------:R1:W-:Y:S04]  /*c630*/  STL [R1+0x64], R189 ;  /* 0x000064bd01007387 */ /* 0x0003e80000100800 */
[----:B------:R-:W5:Y:S01]  /*c640*/  LDL.LU R7, [R1+0x134] ;  /* 0x0001340001077983 */ /* 0x000f620000300800 */
[----:B0-----:R-:W-:-:S04]  /*c650*/  IADD3 R188, P2, PT, R124, R122, RZ ;  /* 0x0000007a7cbc7210 */ /* 0x001fc80007f5e0ff */
[----:B-1----:R-:W-:Y:S02]  /*c660*/  LEA.HI.X.SX32 R189, R124, R121, 0x1, P2 ;  /* 0x000000797cbd7211 */ /* 0x002fe400010f0eff */
[----:B------:R-:W-:Y:S01]  /*c670*/  PRMT R124, RZ, 0x7610, R124 ;  /* 0x00007610ff7c7816 */ /* 0x000fe2000000007c */
[----:B------:R0:W-:Y:S05]  /*c680*/  STL [R1+0x80], R188 ;  /* 0x000080bc01007387 */ /* 0x0001ea0000100800 */
[----:B------:R0:W4:Y:S04]  /*c690*/  @P0 LDG.E.U8 R124, desc[UR24][R188.64] ;  /* 0x00000018bc7c0981 */ /* 0x000128000c1e1100 */
[----:B------:R1:W-:Y:S01]  /*c6a0*/  STL [R1+0x7c], R189 ;  /* 0x00007cbd01007387 */ /* 0x0003e20000100800 */
[----:B0-----:R-:W-:-:S03]  /*c6b0*/  IMAD R188, R9, UR8, RZ ;  /* 0x0000000809bc7c24 */ /* 0x001fc6000f8e02ff */
[----:B------:R0:W-:Y:S02]  /*c6c0*/  STS.U8 [R77+UR11+0x2e80], R190 ;  /* 0x002e80be4d007988 */ /* 0x0001e4000800000b */
[C---:B-1----:R-:W-:Y:S02]  /*c6d0*/  IADD3 R189, P2, PT, R188.reuse, R122, RZ ;  /* 0x0000007abcbd7210 */ /* 0x042fe40007f5e0ff */
[----:B------:R-:W5:Y:S02]  /*c6e0*/  LDL.LU R9, [R1+0x130] ;  /* 0x0001300001097983 */ /* 0x000f640000300800 */
[----:B0-----:R-:W-:Y:S02]  /*c6f0*/  LEA.HI.X.SX32 R190, R188, R121, 0x1, P2 ;  /* 0x00000079bcbe7211 */ /* 0x001fe400010f0eff */
[----:B------:R0:W-:Y:S01]  /*c700*/  STS.U8 [R77+UR11+0x2d80], R191 ;  /* 0x002d80bf4d007988 */ /* 0x0001e2000800000b */
[----:B------:R-:W-:-:S03]  /*c710*/  PRMT R188, RZ, 0x7610, R188 ;  /* 0x00007610ffbc7816 */ /* 0x000fc600000000bc */
[----:B------:R-:W-:Y:S04]  /*c720*/  STL [R1+0x90], R189 ;  /* 0x000090bd01007387 */ /* 0x000fe80000100800 */
[----:B------:R1:W-:Y:S01]  /*c730*/  STL [R1+0x8c], R190 ;  /* 0x00008cbe01007387 */ /* 0x0003e20000100800 */
[----:B0-----:R-:W-:Y:S02]  /*c740*/  @P0 IMAD.MOV.U32 R191, RZ, RZ, R190 ;  /* 0x000000ffffbf0224 */ /* 0x001fe400078e00be */
[----:B-1----:R-:W-:-:S05]  /*c750*/  @P0 IMAD.MOV.U32 R190, RZ, RZ, R189 ;  /* 0x000000ffffbe0224 */ /* 0x002fca00078e00bd */
[----:B------:R0:W4:Y:S01]  /*c760*/  @P0 LDG.E.U8 R188, desc[UR24][R190.64] ;  /* 0x00000018bebc0981 */ /* 0x000122000c1e1100 */
[----:B------:R-:W-:-:S03]  /*c770*/  IMAD R189, R4, UR8, RZ ;  /* 0x0000000804bd7c24 */ /* 0x000fc6000f8e02ff */
[----:B------:R-:W5:Y:S02]  /*c780*/  LDL.LU R4, [R1+0x12c] ;  /* 0x00012c0001047983 */ /* 0x000f640000300800 */
[----:B0-----:R-:W-:-:S04]  /*c790*/  IADD3 R190, P2, PT, R189, R122, RZ ;  /* 0x0000007abdbe7210 */ /* 0x001fc80007f5e0ff */
[----:B------:R-:W-:Y:S01]  /*c7a0*/  LEA.HI.X.SX32 R191, R189, R121, 0x1, P2 ;  /* 0x00000079bdbf7211 */ /* 0x000fe200010f0eff */
[----:B------:R-:W-:Y:S01]  /*c7b0*/  IMAD R189, R6, UR8, RZ ;  /* 0x0000000806bd7c24 */ /* 0x000fe2000f8e02ff */
[----:B------:R-:W-:Y:S04]  /*c7c0*/  STL [R1+0xa0], R190 ;  /* 0x0000a0be01007387 */ /* 0x000fe80000100800 */
[----:B------:R-:W-:Y:S04]  /*c7d0*/  STL [R1+0x9c], R191 ;  /* 0x00009cbf01007387 */ /* 0x000fe80000100800 */
[----:B------:R-:W5:Y:S04]  /*c7e0*/  LDL.LU R6, [R1+0x128] ;  /* 0x0001280001067983 */ /* 0x000f680000300800 */
[----:B---3--:R0:W-:Y:S02]  /*c7f0*/  STS.U8 [R77+UR11+0x3480], R187 ;  /* 0x003480bb4d007988 */ /* 0x0081e4000800000b */
[----:B0-----:R-:W-:-:S06]  /*c800*/  PRMT R187, RZ, 0x7610, R187 ;  /* 0x00007610ffbb7816 */ /* 0x001fcc00000000bb */
[----:B------:R0:W3:Y:S04]  /*c810*/  @P0 LDG.E.U8 R187, desc[UR24][R190.64] ;  /* 0x00000018bebb0981 */ /* 0x0000e8000c1e1100 */
[----:B--2---:R1:W-:Y:S01]  /*c820*/  STS.U8 [R77+UR11+0x3580], R186 ;  /* 0x003580ba4d007988 */ /* 0x0043e2000800000b */
[----:B0-----:R-:W-:-:S04]  /*c830*/  IADD3 R190, P2, PT, R189, R122, RZ ;  /* 0x0000007abdbe7210 */ /* 0x001fc80007f5e0ff */
[----:B------:R-:W-:Y:S02]  /*c840*/  LEA.HI.X.SX32 R191, R189, R121, 0x1, P2 ;  /* 0x00000079bdbf7211 */ /* 0x000fe400010f0eff */
[----:B-1----:R-:W-:Y:S01]  /*c850*/  PRMT R186, RZ, 0x7610, R186 ;  /* 0x00007610ffba7816 */ /* 0x002fe200000000ba */
[----:B------:R-:W-:Y:S05]  /*c860*/  STL [R1+0xb0], R190 ;  /* 0x0000b0be01007387 */ /* 0x000fea0000100800 */
[----:B------:R0:W2:Y:S04]  /*c870*/  @P0 LDG.E.U8 R186, desc[UR24][R190.64] ;  /* 0x00000018beba0981 */ /* 0x0000a8000c1e1100 */
[----:B----4-:R1:W-:Y:S02]  /*c880*/  STS.U8 [R77+UR11+0x3680], R124 ;  /* 0x0036807c4d007988 */ /* 0x0103e4000800000b */
[----:B-1----:R-:W-:-:S05]  /*c890*/  IMAD R124, R3, UR8, RZ ;  /* 0x00000008037c7c24 */ /* 0x002fca000f8e02ff */
[C---:B------:R-:W-:Y:S01]  /*c8a0*/  IADD3 R189, P2, PT, R124.reuse, R122, RZ ;  /* 0x0000007a7cbd7210 */ /* 0x040fe20007f5e0ff */
[----:B------:R-:W-:Y:S03]  /*c8b0*/  STL [R1+0xac], R191 ;  /* 0x0000acbf01007387 */ /* 0x000fe60000100800 */
[----:B0-----:R-:W-:Y:S01]  /*c8c0*/  LEA.HI.X.SX32 R190, R124, R121, 0x1, P2 ;  /* 0x000000797cbe7211 */ /* 0x001fe200010f0eff */
[----:B------:R-:W5:Y:S01]  /*c8d0*/  LDL.LU R3, [R1+0x124] ;  /* 0x0001240001037983 */ /* 0x000f620000300800 */
[----:B------:R-:W-:-:S03]  /*c8e0*/  PRMT R124, RZ, 0x7610, R124 ;  /* 0x00007610ff7c7816 */ /* 0x000fc6000000007c */
[----:B------:R-:W-:Y:S04]  /*c8f0*/  STL [R1+0xc0], R189 ;  /* 0x0000c0bd01007387 */ /* 0x000fe80000100800 */
[----:B------:R0:W-:Y:S02]  /*c900*/  STS.U8 [R77+UR11+0x3780], R188 ;  /* 0x003780bc4d007988 */ /* 0x0001e4000800000b */
[----:B0-----:R-:W-:Y:S02]  /*c910*/  @P0 IMAD.MOV.U32 R188, RZ, RZ, R189 ;  /* 0x000000ffffbc0224 */ /* 0x001fe400078e00bd */
[----:B------:R-:W-:-:S05]  /*c920*/  @P0 IMAD.MOV.U32 R189, RZ, RZ, R190 ;  /* 0x000000ffffbd0224 */ /* 0x000fca00078e00be */
[----:B------:R0:W4:Y:S04]  /*c930*/  @P0 LDG.E.U8 R124, desc[UR24][R188.64] ;  /* 0x00000018bc7c0981 */ /* 0x000128000c1e1100 */
[----:B---3--:R1:W-:Y:S02]  /*c940*/  STS.U8 [R77+UR11+0x3880], R187 ;  /* 0x003880bb4d007988 */ /* 0x0083e4000800000b */
[----:B-1----:R-:W-:-:S05]  /*c950*/  IMAD R187, R5, UR8, RZ ;  /* 0x0000000805bb7c24 */ /* 0x002fca000f8e02ff */
[----:B0-----:R-:W-:-:S04]  /*c960*/  IADD3 R188, P2, PT, R187, R122, RZ ;  /* 0x0000007abbbc7210 */ /* 0x001fc80007f5e0ff */
[----:B------:R-:W-:Y:S01]  /*c970*/  LEA.HI.X.SX32 R189, R187, R121, 0x1, P2 ;  /* 0x00000079bbbd7211 */ /* 0x000fe200010f0eff */
[----:B--2---:R0:W-:Y:S04]  /*c980*/  STS.U8 [R77+UR11+0x3980], R186 ;  /* 0x003980ba4d007988 */ /* 0x0041e8000800000b */
[----:B------:R-:W-:Y:S02]  /*c990*/  @P0 IMAD.MOV.U32 R187, RZ, RZ, R189 ;  /* 0x000000ffffbb0224 */ /* 0x000fe400078e00bd */
[----:B0-----:R-:W-:Y:S01]  /*c9a0*/  @P0 IMAD.MOV.U32 R186, RZ, RZ, R188 ;  /* 0x000000ffffba0224 */ /* 0x001fe200078e00bc */
[----:B----4-:R0:W-:Y:S02]  /*c9b0*/  STS.U8 [R77+UR11+0x3a80], R124 ;  /* 0x003a807c4d007988 */ /* 0x0101e4000800000b */
[----:B0-----:R-:W-:-:S06]  /*c9c0*/  PRMT R124, RZ, 0x7610, R124 ;  /* 0x00007610ff7c7816 */ /* 0x001fcc000000007c */
[----:B------:R0:W2:Y:S04]  /*c9d0*/  @P0 LDG.E.U8 R124, desc[UR24][R186.64] ;  /* 0x00000018ba7c0981 */ /* 0x0000a8000c1e1100 */
[----:B------:R-:W-:Y:S04]  /*c9e0*/  STL [R1+0xbc], R190 ;  /* 0x0000bcbe01007387 */ /* 0x000fe80000100800 */
[----:B------:R-:W5:Y:S01]  /*c9f0*/  LDL.LU R5, [R1+0x120] ;  /* 0x0001200001057983 */ /* 0x000f620000300800 */
[----:B0-----:R-:W-:-:S03]  /*ca00*/  IMAD R186, R0, UR8, RZ ;  /* 0x0000000800ba7c24 */ /* 0x001fc6000f8e02ff */
[----:B------:R0:W-:Y:S02]  /*ca10*/  STL [R1+0xd0], R188 ;  /* 0x0000d0bc01007387 */ /* 0x0001e40000100800 */
[C---:B------:R-:W-:Y:S02]  /*ca20*/  IADD3 R187, P2, PT, R186.reuse, R122, RZ ;  /* 0x0000007ababb7210 */ /* 0x040fe40007f5e0ff */
[----:B------:R-:W-:Y:S04]  /*ca30*/  STL [R1+0xcc], R189 ;  /* 0x0000ccbd01007387 */ /* 0x000fe80000100800 */
[----:B------:R-:W5:Y:S01]  /*ca40*/  LDL.LU R0, [R1+0x11c] ;  /* 0x00011c0001007983 */ /* 0x000f620000300800 */
[----:B0-----:R-:W-:Y:S01]  /*ca50*/  LEA.HI.X.SX32 R188, R186, R121, 0x1, P2 ;  /* 0x00000079babc7211 */ /* 0x001fe200010f0eff */
[----:B------:R-:W-:-:S02]  /*ca60*/  @P0 IMAD.MOV.U32 R186, RZ, RZ, R187 ;  /* 0x000000ffffba0224 */ /* 0x000fc400078e00bb */
[----:B------:R0:W-:Y:S02]  /*ca70*/  STL [R1+0xe0], R187 ;  /* 0x0000e0bb01007387 */ /* 0x0001e40000100800 */
[----:B0-----:R-:W-:Y:S02]  /*ca80*/  @P0 IMAD.MOV.U32 R187, RZ, RZ, R188 ;  /* 0x000000ffffbb0224 */ /* 0x001fe400078e00bc */
[----:B--2---:R0:W-:Y:S02]  /*ca90*/  STS.U8 [R77+UR11+0x3b80], R124 ;  /* 0x003b807c4d007988 */ /* 0x0041e4000800000b */
[----:B0-----:R-:W-:-:S06]  /*caa0*/  PRMT R124, RZ, 0x7610, R124 ;  /* 0x00007610ff7c7816 */ /* 0x001fcc000000007c */
[----:B------:R0:W2:Y:S02]  /*cab0*/  @P0 LDG.E.U8 R124, desc[UR24][R186.64] ;  /* 0x00000018ba7c0981 */ /* 0x0000a4000c1e1100 */
[----:B0-----:R-:W-:Y:S02]  /*cac0*/  IMAD R186, R2, UR8, RZ ;  /* 0x0000000802ba7c24 */ /* 0x001fe4000f8e02ff */
[----:B------:R0:W-:Y:S03]  /*cad0*/  STL [R1+0xdc], R188 ;  /* 0x0000dcbc01007387 */ /* 0x0001e60000100800 */
[C---:B------:R-:W-:Y:S01]  /*cae0*/  IADD3 R187, P2, PT, R186.reuse, R122, RZ ;  /* 0x0000007ababb7210 */ /* 0x040fe20007f5e0ff */
[----:B------:R-:W5:Y:S03]  /*caf0*/  LDL.LU R2, [R1+0x118] ;  /* 0x0001180001027983 */ /* 0x000f660000300800 */
[----:B0-----:R-:W-:Y:S01]  /*cb00*/  LEA.HI.X.SX32 R188, R186, R121, 0x1, P2 ;  /* 0x00000079babc7211 */ /* 0x001fe200010f0eff */
[----:B------:R0:W-:Y:S01]  /*cb10*/  STL [R1+0xf0], R187 ;  /* 0x0000f0bb01007387 */ /* 0x0001e20000100800 */
[----:B------:R-:W-:-:S03]  /*cb20*/  @P0 IMAD.MOV.U32 R186, RZ, RZ, R187 ;  /* 0x000000ffffba0224 */ /* 0x000fc600078e00bb */
[----:B0-----:R-:W-:Y:S01]  /*cb30*/  @P0 IMAD.MOV.U32 R187, RZ, RZ, R188 ;  /* 0x000000ffffbb0224 */ /* 0x001fe200078e00bc */
[----:B--2---:R0:W-:Y:S02]  /*cb40*/  STS.U8 [R77+UR11+0x3c80], R124 ;  /* 0x003c807c4d007988 */ /* 0x0041e4000800000b */
[----:B0-----:R-:W-:-:S06]  /*cb50*/  PRMT R124, RZ, 0x7610, R124 ;  /* 0x00007610ff7c7816 */ /* 0x001fcc000000007c */
[----:B------:R0:W2:Y:S02]  /*cb60*/  @P0 LDG.E.U8 R124, desc[UR24][R186.64] ;  /* 0x00000018ba7c0981 */ /* 0x0000a4000c1e1100 */
[----:B0-----:R-:W-:Y:S02]  /*cb70*/  IMAD R186, R123, UR8, RZ ;  /* 0x000000087bba7c24 */ /* 0x001fe4000f8e02ff */
[----:B------:R-:W0:Y:S03]  /*cb80*/  LDC R123, c[0x0][0x3a0] ;  /* 0x0000e800ff7b7b82 */ /* 0x000e260000000800 */
[----:B------:R-:W-:-:S04]  /*cb90*/  IADD3 R122, P2, PT, R186, R122, RZ ;  /* 0x0000007aba7a7210 */ /* 0x000fc80007f5e0ff */
[----:B------:R-:W-:Y:S01]  /*cba0*/  LEA.HI.X.SX32 R187, R186, R121, 0x1, P2 ;  /* 0x00000079babb7211 */ /* 0x000fe200010f0eff */
[----:B------:R-:W-:Y:S01]  /*cbb0*/  @P0 IMAD.MOV.U32 R186, RZ, RZ, R122 ;  /* 0x000000ffffba0224 */ /* 0x000fe200078e007a */
[----:B------:R-:W-:-:S06]  /*cbc0*/  PRMT R121, RZ, 0x7610, R121 ;  /* 0x00007610ff797816 */ /* 0x000fcc0000000079 */
[----:B------:R-:W3:Y:S04]  /*cbd0*/  @P0 LDG.E.U8 R121, desc[UR24][R186.64] ;  /* 0x00000018ba790981 */ /* 0x000ee8000c1e1100 */
[----:B------:R1:W-:Y:S04]  /*cbe0*/  STS.U8 [R77+UR11+0x1c80], R205 ;  /* 0x001c80cd4d007988 */ /* 0x0003e8000800000b */
        /* <DEDUP_REMOVED lines=9> */
[----:B------:R1:W-:Y:S01]  /*cc80*/  STS.U8 [R77+UR11+0x3380], R192 ;  /* 0x003380c04d007988 */ /* 0x0003e2000800000b */
[----:B0-----:R-:W-:-:S03]  /*cc90*/  VIADD R197, R123, 0x1f ;  /* 0x0000001f7bc57836 */ /* 0x001fc60000000000 */
[----:B------:R1:W-:Y:S01]  /*cca0*/  STL [R1+0xec], R188 ;  /* 0x0000ecbc01007387 */ /* 0x0003e20000100800 */
[----:B------:R-:W-:-:S03]  /*ccb0*/  ISETP.NE.U32.AND P0, PT, RZ, UR7, PT ;  /* 0x00000007ff007c0c */ /* 0x000fc6000bf05070 */
[----:B------:R1:W-:Y:S04]  /*ccc0*/  STL [R1+0x6c], R122 ;  /* 0x00006c7a01007387 */ /* 0x0003e80000100800 */
[----:B------:R1:W-:Y:S01]  /*ccd0*/  STL [R1+0x68], R187 ;  /* 0x000068bb01007387 */ /* 0x0003e20000100800 */
[C---:B------:R-:W-:Y:S02]  /*cce0*/  ISETP.LT.OR P2, PT, R197.reuse, 0x20, P0 ;  /* 0x00000020c500780c */ /* 0x040fe40000741670 */
[----:B------:R-:W-:Y:S01]  /*ccf0*/  ISETP.GE.AND P3, PT, R197, 0x40, PT ;  /* 0x00000040c500780c */ /* 0x000fe20003f66270 */
[----:B--2---:R1:W-:Y:S04]  /*cd00*/  STS.U8 [R77+UR11+0x3d80], R124 ;  /* 0x003d807c4d007988 */ /* 0x0043e8000800000b */
[----:B---3--:R1:W-:Y:S01]  /*cd10*/  STS.U8 [R77+UR11+0x3e80], R121 ;  /* 0x003e80794d007988 */ /* 0x0083e2000800000b */
[----:B------:R0:W-:Y:S06]  /*cd20*/  MEMBAR.ALL.CTA ;  /* 0x0000000000007992 */ /* 0x0001ec0000008000 */
[----:B0-----:R-:W0:Y:S02]  /*cd30*/  FENCE.VIEW.ASYNC.S ;  /* 0x00000000000073c6 */ /* 0x001e240000000000 */
[----:B0-----:R-:W-:Y:S06]  /*cd40*/  BAR.SYNC.DEFER_BLOCKING 0x0 ;  /* 0x0000000000007b1d */ /* 0x001fec0000010000 */
[----:B------:R-:W-:Y:S05]  /*cd50*/  @P2 BRA `(.L_x_6) ;  /* 0x00000000005c2947 */ /* 0x000fea0003800000 */
[----:B------:R-:W-:Y:S02]  /*cd60*/  UIADD3 UR4, UPT, UPT, UR11, 0x8000, URZ ;  /* 0x000080000b047890 */ /* 0x000fe4000fffe0ff */
[----:B------:R-:W-:Y:S02]  /*cd70*/  USHF.R.U32.HI UR6, URZ, 0x4, UR11 ;  /* 0x00000004ff067899 */ /* 0x000fe4000801160b */
[----:B------:R-:W-:Y:S02]  /*cd80*/  USHF.R.U32.HI UR4, URZ, 0x4, UR4 ;  /* 0x00000004ff047899 */ /* 0x000fe40008011604 */
[----:B------:R-:W-:Y:S01]  /*cd90*/  USGXT.U32 UR6, UR6, 0xe ;  /* 0x0000000e0606789a */ /* 0x000fe20008000000 */
[----:B------:R-:W-:Y:S01]  /*cda0*/  UMOV UR14, 0xfffffe00 ;  /* 0xfffffe00000e7882 */ /* 0x000fe20000000000 */
[----:B------:R-:W-:Y:S01]  /*cdb0*/  UMOV UR15, 0x3fffbfef ;  /* 0x3fffbfef000f7882 */ /* 0x000fe20000000000 */
[----:B------:R-:W-:Y:S01]  /*cdc0*/  UMOV UR7, URZ ;  /* 0x000000ff00077c82 */ /* 0x000fe20008000000 */
[----:B------:R-:W-:-:S02]  /*cdd0*/  USGXT.U32 UR8, UR4, 0xe ;  /* 0x0000000e0408789a */ /* 0x000fc40008000000 */
[----:B------:R-:W-:Y:S02]  /*cde0*/  UIADD3 UR16, UPT, UPT, UR10, 0x100000, URZ ;  /* 0x001000000a107890 */ /* 0x000fe4000fffe0ff */
[----:B------:R-:W-:Y:S01]  /*cdf0*/  UIADD3.64 UR14, UPT, UPT, UR6, -UR14, URZ ;  /* 0x8000000e060e7297 */ /* 0x000fe2000fffe0ff */
[----:B------:R-:W-:Y:S01]  /*ce00*/  UMOV UR18, 0x0 ;  /* 0x0000000000127882 */ /* 0x000fe20000000000 */
[----:B------:R-:W-:Y:S01]  /*ce10*/  UMOV UR19, 0x4408490 ;  /* 0x0440849000137882 */ /* 0x000fe20000000000 */
[----:B------:R-:W-:Y:S01]  /*ce20*/  UMOV UR4, UR13 ;  /* 0x0000000d00047c82 */ /* 0x000fe20008000000 */
[----:B------:R-:W-:Y:S01]  /*ce30*/  UMOV UR5, URZ ;  /* 0x000000ff00057c82 */ /* 0x000fe20008000000 */
[----:B------:R-:W-:Y:S01]  /*ce40*/  UMOV UR7, 0xc0004010 ;  /* 0xc000401000077882 */ /* 0x000fe20000000000 */
[----:B------:R-:W-:Y:S01]  /*ce50*/  UMOV UR9, 0x80004020 ;  /* 0x8000402000097882 */ /* 0x000fe20000000000 */
[----:B------:R-:W-:Y:S01]  /*ce60*/  UMOV UR20, 0x0 ;  /* 0x0000000000147882 */ /* 0x000fe20000000000 */
[----:B------:R-:W-:Y:S01]  /*ce70*/  UMOV UR21, 0x4408490 ;  /* 0x0440849000157882 */ /* 0x000fe20000000000 */
[----:B------:R-:W-:Y:S01]  /*ce80*/  UMOV UR4, UR4 ;  /* 0x0000000400047c82 */ /* 0x000fe20008000000 */
[----:B------:R0:W-:Y:S01]  /*ce90*/  UTCQMMA gdesc[UR8], gdesc[UR6], tmem[UR10], tmem[UR18], idesc[UR19], !UPT ;  /* 0x00ff1206080075ea */ /* 0x0001e2000f80030a */
[----:B------:R0:W-:Y:S01]  /*cea0*/  UTCQMMA gdesc[UR8], gdesc[UR14], tmem[UR16], tmem[UR20], idesc[UR21], !UPT ;  /* 0x00ff140e080075ea */ /* 0x0001e2000f800310 */
[----:B------:R0:W-:Y:S01]  /*ceb0*/  UTCBAR [UR4], URZ ;  /* 0x000000ff040073e9 */ /* 0x0001e200080000ff */
[----:B------:R-:W-:Y:S01]  /*cec0*/  NOP ;  /* 0x0000000000007918 */ /* 0x000fe20000000000 */
.L_x_6:
[----:B0-----:R-:W-:Y:S01]  /*ced0*/  UMOV UR4, URZ ;  /* 0x000000ff00047c82 */ /* 0x001fe20008000000 */
[----:B------:R-:W-:Y:S05]  /*cee0*/  @!P3 BRA `(.L_x_7) ;  /* 0x0000005000fcb947 */ /* 0x000fea0003800000 */
[----:B-1----:R-:W-:Y:S01]  /*cef0*/  SHF.R.S32.HI R124, RZ, 0x1f, R197 ;  /* 0x0000001fff7c7819 */ /* 0x002fe200000114c5 */
[----:B------:R-:W-:Y:S01]  /*cf00*/  UIADD3 UR5, UPT, UPT, UR11, 0x4000, URZ ;  /* 0x000040000b057890 */ /* 0x000fe2000fffe0ff */
[----:B-----5:R-:W-:Y:S01]  /*cf10*/  IMAD.SHL.U32 R121, R126, 0x20, RZ ;  /* 0x000000207e797824 */ /* 0x020fe200078e00ff */
[----:B------:R-:W-:Y:S01]  /*cf20*/  UIADD3 UR4, UPT, UPT, UR11, 0x8800, URZ ;  /* 0x000088000b047890 */ /* 0x000fe2000fffe0ff */
[----:B------:R-:W-:Y:S01]  /*cf30*/  LEA.HI R124, R124, R197, RZ, 0x5 ;  /* 0x000000c57c7c7211 */ /* 0x000fe200078f28ff */
[----:B------:R-:W-:Y:S01]  /*cf40*/  USHF.R.U32.HI UR5, URZ, 0x4, UR5 ;  /* 0x00000004ff057899 */ /* 0x000fe20008011605 */
[----:B------:R-:W-:Y:S01]  /*cf50*/  IMAD.SHL.U32 R122, R127, 0x20, RZ ;  /* 0x000000207f7a7824 */ /* 0x000fe200078e00ff */
[----:B------:R-:W-:Y:S01]  /*cf60*/  USHF.R.U32.HI UR4, URZ, 0x4, UR4 ;  /* 0x00000004ff047899 */ /* 0x000fe20008011604 */
[----:B------:R-:W-:Y:S01]  /*cf70*/  SHF.R.S32.HI R124, RZ, 0x5, R124 ;  /* 0x00000005ff7c7819 */ /* 0x000fe2000001147c */
[----:B------:R-:W-:Y:S01]  /*cf80*/  USGXT.U32 UR6, UR5, 0xe ;  /* 0x0000000e0506789a */ /* 0x000fe20008000000 */
[----:B------:R-:W-:Y:S01]  /*cf90*/  VIADD R123, R123, 0xffffffe0 ;  /* 0xffffffe07b7b7836 */ /* 0x000fe20000000000 */
[----:B------:R-:W-:Y:S01]  /*cfa0*/  SHF.R.S32.HI R127, RZ, 0x1f, R121 ;  /* 0x0000001fff7f7819 */ /* 0x000fe20000011479 */
[----:B------:R-:W-:Y:S01]  /*cfb0*/  IMAD.MOV.U32 R126, RZ, RZ, RZ ;  /* 0x000000ffff7e7224 */ /* 0x000fe200078e00ff */
[----:B------:R-:W-:Y:S01]  /*cfc0*/  VIMNMX R124, PT, PT, R124, 0x2, !PT ;  /* 0x000000027c7c7848 */ /* 0x000fe20007fe0100 */
[----:B------:R-:W-:Y:S01]  /*cfd0*/  UMOV UR16, 0xfffffe00 ;  /* 0xfffffe0000107882 */ /* 0x000fe20000000000 */
[----:B------:R-:W-:Y:S01]  /*cfe0*/  UMOV UR17, 0x3fffbfef ;  /* 0x3fffbfef00117882 */ /* 0x000fe20000000000 */
[----:B------:R-:W-:Y:S01]  /*cff0*/  UMOV UR7, URZ ;  /* 0x000000ff00077c82 */ /* 0x000fe20008000000 */
[----:B------:R-:W-:Y:S01]  /*d000*/  USGXT.U32 UR14, UR4, 0xe ;  /* 0x0000000e040e789a */ /* 0x000fe20008000000 */
[----:B------:R-:W-:Y:S01]  /*d010*/  VIADD R124, R124, 0xffffffff ;  /* 0xffffffff7c7c7836 */ /* 0x000fe20000000000 */
[----:B------:R-:W-:Y:S01]  /*d020*/  UIADD3.64 UR16, UPT, UPT, UR6, -UR16, URZ ;  /* 0x8000001006107297 */ /* 0x000fe2000fffe0ff */
[----:B------:R-:W-:Y:S01]  /*d030*/  UMOV UR22, 0x1 ;  /* 0x0000000100167882 */ /* 0x000fe20000000000 */
[----:B------:R-:W-:-:S02]  /*d040*/  UMOV UR5, URZ ;  /* 0x000000ff00057c82 */ /* 0x000fc40008000000 */
[----:B------:R0:W-:Y:S01]  /*d050*/  STL [R1+0x10c], R124 ;  /* 0x00010c7c01007387 */ /* 0x0001e20000100800 */
[----:B------:R-:W-:Y:S01]  /*d060*/  UMOV UR15, 0x80004020 ;  /* 0x80004020000f7882 */ /* 0x000fe20000000000 */
[----:B0-----:R-:W-:-:S07]  /*d070*/  SHF.R.S32.HI R124, RZ, 0x1f, R122 ;  /* 0x0000001fff7c7819 */ /* 0x001fce000001147a */
.L_x_10:
[----:B0-----:R-:W2:Y:S04]  /*d080*/  LDL.LU R206, [R1+0x108] ;  /* 0x0001080001ce7983 */ /* 0x001ea80000300800 */
[----:B------:R-:W3:Y:S04]  /*d090*/  LDL.LU R205, [R1+0x100] ;  /* 0x0001000001cd7983 */ /* 0x000ee80000300800 */
[----:B------:R-:W4:Y:S04]  /*d0a0*/  LDL.LU R204, [R1+0x6c] ;  /* 0x00006c0001cc7983 */ /* 0x000f280000300800 */
[----:B------:R-:W5:Y:S04]  /*d0b0*/  LDL.LU R203, [R1+0xf8] ;  /* 0x0000f80001cb7983 */ /* 0x000f680000300800 */
        /* <DEDUP_REMOVED lines=16> */
[----:B------:R-:W5:Y:S01]  /*d1c0*/  LDL.LU R127, [R1+0xb0] ;  /* 0x0000b000017f7983 */ /* 0x000f620000300800 */
[----:B------:R-:W-:Y:S01]  /*d1d0*/  IMAD.U32 R126, R126, -0x80000000, RZ ;  /* 0x800000007e7e7824 */ /* 0x000fe200078e00ff */
[----:B--2---:R-:W-:-:S02]  /*d1e0*/  IADD3 R206, P3, PT, R122, R206, RZ ;  /* 0x000000ce7ace7210 */ /* 0x004fc40007f7e0ff */
[----:B---3--:R-:W-:-:S03]  /*d1f0*/  IADD3 R205, P6, PT, R122, R205, RZ ;  /* 0x000000cd7acd7210 */ /* 0x008fc60007fde0ff */
[----:B------:R0:W-:Y:S01]  /*d200*/  STL [R1+0x108], R206 ;  /* 0x000108ce01007387 */ /* 0x0001e20000100800 */
[----:B----4-:R-:W-:-:S03]  /*d210*/  IADD3 R204, P5, PT, R122, R204, RZ ;  /* 0x000000cc7acc7210 */ /* 0x010fc60007fbe0ff */
[----:B------:R1:W-:Y:S01]  /*d220*/  STL [R1+0x100], R205 ;  /* 0x000100cd01007387 */ /* 0x0003e20000100800 */
[----:B-----5:R-:W-:-:S03]  /*d230*/  IADD3 R203, P2, PT, R122, R203, RZ ;  /* 0x000000cb7acb7210 */ /* 0x020fc60007f5e0ff */
[----:B------:R2:W-:Y:S01]  /*d240*/  STL [R1+0x6c], R204 ;  /* 0x00006ccc01007387 */ /* 0x0005e20000100800 */
[----:B------:R-:W-:-:S03]  /*d250*/  IADD3 R202, P4, PT, R122, R202, RZ ;  /* 0x000000ca7aca7210 */ /* 0x000fc60007f9e0ff */
[----:B------:R3:W-:Y:S01]  /*d260*/  STL [R1+0xf8], R203 ;  /* 0x0000f8cb01007387 */ /* 0x0007e20000100800 */
[----:B------:R-:W-:-:S03]  /*d270*/  IMAD.X R201, R124, 0x1, R201, P3 ;  /* 0x000000017cc97824 */ /* 0x000fc600018e06c9 */
        /* <DEDUP_REMOVED lines=28> */
[----:B------:R-:W5:Y:S01]  /*d440*/  LDL.LU R208, [R1+0xcc] ;  /* 0x0000cc0001d07983 */ /* 0x000f620000300800 */
[----:B------:R-:W-:-:S03]  /*d450*/  IADD3 R127, P5, PT, R122, R127, RZ ;  /* 0x0000007f7a7f7210 */ /* 0x000fc60007fbe0ff */
[----:B------:R0:W-:Y:S04]  /*d460*/  STL [R1+0xb8], R187 ;  /* 0x0000b8bb01007387 */ /* 0x0001e80000100800 */
[----:B------:R-:W5:Y:S04]  /*d470*/  LDL.LU R207, [R1+0xa8] ;  /* 0x0000a80001cf7983 */ /* 0x000f680000300800 */
[----:B------:R1:W-:Y:S04]  /*d480*/  STL [R1+0xd4], R186 ;  /* 0x0000d4ba01007387 */ /* 0x0003e80000100800 */
[----:B0-----:R-:W5:Y:S04]  /*d490*/  LDL.LU R206, [R1+0xc4] ;  /* 0x0000c40001ce7983 */ /* 0x001f680000300800 */
[----:B------:R0:W-:Y:S04]  /*d4a0*/  STL [R1+0xb0], R127 ;  /* 0x0000b07f01007387 */ /* 0x0001e80000100800 */
[----:B-1----:R-:W5:Y:S04]  /*d4b0*/  LDL.LU R205, [R1+0xa0] ;  /* 0x0000a00001cd7983 */ /* 0x002f680000300800 */
[----:B--2---:R-:W2:Y:S04]  /*d4c0*/  LDL.LU R204, [R1+0xbc] ;  /* 0x0000bc0001cc7983 */ /* 0x004ea80000300800 */
[----:B---3--:R-:W3:Y:S04]  /*d4d0*/  LDL.LU R203, [R1+0x98] ;  /* 0x0000980001cb7983 */ /* 0x008ee80000300800 */
[----:B----4-:R-:W4:Y:S04]  /*d4e0*/  LDL.LU R202, [R1+0xb4] ;  /* 0x0000b40001ca7983 */ /* 0x010f280000300800 */
[----:B-----5:R-:W5:Y:S04]  /*d4f0*/  LDL.LU R201, [R1+0x90] ;  /* 0x0000900001c97983 */ /* 0x020f680000300800 */
        /* <DEDUP_REMOVED lines=14> */
[----:B0-----:R-:W5:Y:S01]  /*d5e0*/  LDL.LU R127, [R1+0x74] ;  /* 0x00007400017f7983 */ /* 0x001f620000300800 */
[----:B------:R-:W-:Y:S01]  /*d5f0*/  IMAD.X R208, R124, 0x1, R208, P2 ;  /* 0x000000017cd07824 */ /* 0x000fe200010e06d0 */
[----:B------:R-:W-:-:S04]  /*d600*/  IADD3 R207, P2, PT, R122, R207, RZ ;  /* 0x000000cf7acf7210 */ /* 0x000fc80007f5e0ff */
[----:B------:R0:W-:Y:S01]  /*d610*/  STL [R1+0xcc], R208 ;  /* 0x0000ccd001007387 */ /* 0x0001e20000100800 */
[----:B------:R-:W-:-:S03]  /*d620*/  IMAD.X R206, R124, 0x1, R206, P4 ;  /* 0x000000017cce7824 */ /* 0x000fc600020e06ce */
[----:B------:R1:W-:Y:S01]  /*d630*/  STL [R1+0xa8], R207 ;  /* 0x0000a8cf01007387 */ /* 0x0003e20000100800 */
[----:B------:R-:W-:-:S03]  /*d640*/  IADD3 R205, P4, PT, R122, R205, RZ ;  /* 0x000000cd7acd7210 */ /* 0x000fc60007f9e0ff */
[----:B------:R0:W-:Y:S01]  /*d650*/  STL [R1+0xc4], R206 ;  /* 0x0000c4ce01007387 */ /* 0x0001e20000100800 */
[----:B--2---:R-:W-:-:S03]  /*d660*/  IMAD.X R204, R124, 0x1, R204, P3 ;  /* 0x000000017ccc7824 */ /* 0x004fc600018e06cc */
[----:B------:R2:W-:Y:S01]  /*d670*/  STL [R1+0xa0], R205 ;  /* 0x0000a0cd01007387 */ /* 0x0005e20000100800 */
[----:B---3--:R-:W-:-:S03]  /*d680*/  IADD3 R203, P3, PT, R122, R203, RZ ;  /* 0x000000cb7acb7210 */ /* 0x008fc60007f7e0ff */
[----:B------:R3:W-:Y:S01]  /*d690*/  STL [R1+0xbc], R204 ;  /* 0x0000bccc01007387 */ /* 0x0007e20000100800 */
[----:B----4-:R-:W-:-:S03]  /*d6a0*/  IMAD.X R202, R124, 0x1, R202, P6 ;  /* 0x000000017cca7824 */ /* 0x010fc600030e06ca */
[----:B------:R4:W-:Y:S01]  /*d6b0*/  STL [R1+0x98], R203 ;  /* 0x000098cb01007387 */ /* 0x0009e20000100800 */
[----:B-----5:R-:W-:-:S03]  /*d6c0*/  IADD3 R201, P6, PT, R122, R201, RZ ;  /* 0x000000c97ac97210 */ /* 0x020fc60007fde0ff */
        /* <DEDUP_REMOVED lines=28> */
[----:B0-----:R-:W5:Y:S01]  /*d890*/  LDL.LU R208, [R1+0x48] ;  /* 0x0000480001d07983 */ /* 0x001f620000300800 */
[----:B------:R-:W-:-:S03]  /*d8a0*/  IMAD.X R127, R124, 0x1, R127, P4 ;  /* 0x000000017c7f7824 */ /* 0x000fc600020e067f */
[----:B------:R0:W-:Y:S04]  /*d8b0*/  STL [R1+0x7c], R187 ;  /* 0x00007cbb01007387 */ /* 0x0001e80000100800 */
[----:B-1----:R-:W5:Y:S04]  /*d8c0*/  LDL.LU R207, [R1+0x64] ;  /* 0x0000640001cf7983 */ /* 0x002f680000300800 */
[----:B------:R1:W-:Y:S04]  /*d8d0*/  STL [R1+0x50], R186 ;  /* 0x000050ba01007387 */ /* 0x0003e80000100800 */
[----:B------:R-:W5:Y:S04]  /*d8e0*/  LDL.LU R206, [R1+0x40] ;  /* 0x0000400001ce7983 */ /* 0x000f680000300800 */
[----:B------:R0:W-:Y:S04]  /*d8f0*/  STL [R1+0x74], R127 ;  /* 0x0000747f01007387 */ /* 0x0001e80000100800 */
        /* <DEDUP_REMOVED lines=15> */
[----:B------:R-:W5:Y:S04]  /*d9f0*/  LDL.LU R189, [R1] ;  /* 0x0000000001bd7983 */ /* 0x000f680000300800 */
[----:B------:R-:W5:Y:S04]  /*da00*/  LDL.LU R188, [R1+0x1c] ;  /* 0x00001c0001bc7983 */ /* 0x000f680000300800 */
[----:B0-----:R-:W5:Y:S04]  /*da10*/  LDL.LU R187, [R1+0x14] ;  /* 0x0000140001bb7983 */ /* 0x001f680000300800 */
[----:B-1----:R-:W5:Y:S04]  /*da20*/  LDL.LU R186, [R1+0xc] ;  /* 0x00000c0001ba7983 */ /* 0x002f680000300800 */
[----:B------:R-:W5:Y:S01]  /*da30*/  LDL.LU R127, [R1+0x4] ;  /* 0x00000400017f7983 */ /* 0x000f620000300800 */
[----:B------:R-:W-:-:S02]  /*da40*/  PRMT R193, RZ, 0x7610, R193 ;  /* 0x00007610ffc17816 */ /* 0x000fc400000000c1 */
[----:B------:R-:W-:Y:S01]  /*da50*/  IADD3 R208, P4, PT, R122, R208, RZ ;  /* 0x000000d07ad07210 */ /* 0x000fe20007f9e0ff */
[----:B--2---:R-:W-:Y:S01]  /*da60*/  IMAD.X R205, R124, 0x1, R205, P6 ;  /* 0x000000017ccd7824 */ /* 0x004fe200030e06cd */
[----:B---3--:R-:W-:Y:S01]  /*da70*/  IADD3 R204, P6, PT, R122, R204, RZ ;  /* 0x000000cc7acc7210 */ /* 0x008fe20007fde0ff */
[----:B------:R-:W-:Y:S01]  /*da80*/  IMAD.X R207, R124, 0x1, R207, P3 ;  /* 0x000000017ccf7824 */ /* 0x000fe200018e06cf */
[----:B------:R-:W-:Y:S01]  /*da90*/  IADD3 R206, P3, PT, R122, R206, RZ ;  /* 0x000000ce7ace7210 */ /* 0x000fe20007f7e0ff */
[----:B----4-:R-:W-:Y:S01]  /*daa0*/  IMAD.X R203, R124, 0x1, R203, P5 ;  /* 0x000000017ccb7824 */ /* 0x010fe200028e06cb */
[----:B-----5:R-:W-:Y:S01]  /*dab0*/  IADD3 R202, P5, PT, R122, R202, RZ ;  /* 0x000000ca7aca7210 */ /* 0x020fe20007fbe0ff */
[C---:B------:R-:W-:Y:S02]  /*dac0*/  IMAD.X R201, R124.reuse, 0x1, R201, P2 ;  /* 0x000000017cc97824 */ /* 0x040fe400010e06c9 */
[----:B------:R-:W-:Y:S01]  /*dad0*/  IMAD.X R195, R124, 0x1, R195, P6 ;  /* 0x000000017cc37824 */ /* 0x000fe200030e06c3 */
[----:B------:R-:W-:Y:S01]  /*dae0*/  IADD3 R194, P6, PT, R122, R194, RZ ;  /* 0x000000c27ac27210 */ /* 0x000fe20007fde0ff */
[----:B------:R-:W-:Y:S01]  /*daf0*/  IMAD.X R199, R124, 0x1, R199, P4 ;  /* 0x000000017cc77824 */ /* 0x000fe200020e06c7 */
[----:B------:R-:W-:Y:S01]  /*db00*/  IADD3 R198, P4, PT, R122, R198, RZ ;  /* 0x000000c67ac67210 */ /* 0x000fe20007f9e0ff */
[----:B------:R-:W-:Y:S01]  /*db10*/  IMAD.X R197, R124, 0x1, R197, P3 ;  /* 0x000000017cc57824 */ /* 0x000fe200018e06c5 */
[----:B------:R-:W-:-:S02]  /*db20*/  IADD3 R200, P2, PT, R122, R200, RZ ;  /* 0x000000c87ac87210 */ /* 0x000fc40007f5e0ff */
[----:B------:R-:W-:Y:S01]  /*db30*/  IADD3 R196, P3, PT, R122, R196, RZ ;  /* 0x000000c47ac47210 */ /* 0x000fe20007f7e0ff */
[----:B------:R-:W-:Y:S01]  /*db40*/  IMAD.X R186, R124, 0x1, R186, P6 ;  /* 0x000000017cba7824 */ /* 0x000fe200030e06ba */
[----:B------:R-:W-:-:S05]  /*db50*/  IADD3 R247, P6, PT, R122, R247, RZ ;  /* 0x000000f77af77210 */ /* 0x000fca0007fde0ff */
[----:B------:R-:W-:Y:S01]  /*db60*/  IMAD.X R246, R124, 0x1, R246, P6 ;  /* 0x000000017cf67824 */ /* 0x000fe200030e06f6 */
[----:B------:R-:W-:-:S05]  /*db70*/  IADD3 R237, P6, PT, R122, R237, RZ ;  /* 0x000000ed7aed7210 */ /* 0x000fca0007fde0ff */
[----:B------:R-:W-:Y:S01]  /*db80*/  IMAD.X R236, R124, 0x1, R236, P6 ;  /* 0x000000017cec7824 */ /* 0x000fe200030e06ec */
[----:B------:R-:W-:Y:S01]  /*db90*/  IADD3 R227, P6, PT, R122, R227, RZ ;  /* 0x000000e37ae37210 */ /* 0x000fe20007fde0ff */
[----:B------:R-:W-:Y:S01]  /*dba0*/  IMAD.X R188, R124, 0x1, R188, P4 ;  /* 0x000000017cbc7824 */ /* 0x000fe200020e06bc */
[----:B------:R-:W-:-:S03]  /*dbb0*/  IADD3 R251, P4, PT, R122, R251, RZ ;  /* 0x000000fb7afb7210 */ /* 0x000fc60007f9e0ff */
[----:B------:R-:W-:Y:S01]  /*dbc0*/  IMAD.X R226, R124, 0x1, R226, P6 ;  /* 0x000000017ce27824 */ /* 0x000fe200030e06e2 */
[----:B------:R-:W-:Y:S01]  /*dbd0*/  IADD3 R217, P6, PT, R122, R217, RZ ;  /* 0x000000d97ad97210 */ /* 0x000fe20007fde0ff */
        /* <DEDUP_REMOVED lines=120> */
[C---:B------:R-:W-:Y:S01]  /*e360*/  IMAD.X R75, R124.reuse, 0x1, R75, P5 ;  /* 0x000000017c4b7824 */ /* 0x040fe200028e064b */
[----:B------:R-:W-:Y:S01]  /*e370*/  STL [R1+0x48], R208 ;  /* 0x000048d001007387 */ /* 0x000fe20000100800 */
[----:B------:R-:W-:Y:S01]  /*e380*/  IMAD.X R117, R124, 0x1, R117, P2 ;  /* 0x000000017c757824 */ /* 0x000fe200010e0675 */
[----:B------:R-:W-:Y:S01]  /*e390*/  IADD3 R112, P5, PT, R122, R112, RZ ;  /* 0x000000707a707210 */ /* 0x000fe20007fbe0ff */
[----:B------:R-:W-:Y:S01]  /*e3a0*/  IMAD.X R51, R124, 0x1, R51, P6 ;  /* 0x000000017c337824 */ /* 0x000fe200030e0633 */
[----:B------:R-:W-:Y:S01]  /*e3b0*/  IADD3 R66, P2, PT, R122, R66, RZ ;  /* 0x000000427a427210 */ /* 0x000fe20007f5e0ff */
[----:B------:R-:W-:Y:S01]  /*e3c0*/  IMAD.X R115, R124, 0x1, R115, P3 ;  /* 0x000000017c737824 */ /* 0x000fe200018e0673 */
[----:B------:R-:W-:Y:S01]  /*e3d0*/  IADD3 R88, P6, PT, R122, R88, RZ ;  /* 0x000000587a587210 */ /* 0x000fe20007fde0ff */
[----:B------:R-:W-:Y:S01]  /*e3e0*/  IMAD.X R111, R124, 0x1, R111, P4 ;  /* 0x000000017c6f7824 */ /* 0x000fe200020e066f */
[----:B------:R-:W-:Y:S01]  /*e3f0*/  STL [R1+0x64], R207 ;  /* 0x000064cf01007387 */ /* 0x000fe20000100800 */
[----:B------:R-:W-:-:S02]  /*e400*/  IADD3 R64, P3, PT, R122, R64, RZ ;  /* 0x000000407a407210 */ /* 0x000fc40007f7e0ff */
[----:B------:R-:W-:Y:S01]  /*e410*/  IADD3 R60, P4, PT, R122, R60, RZ ;  /* 0x0000003c7a3c7210 */ /* 0x000fe20007f9e0ff */
[----:B------:R-:W-:Y:S01]  /*e420*/  STL [R1+0x40], R206 ;  /* 0x000040ce01007387 */ /* 0x000fe20000100800 */
[----:B------:R-:W-:-:S03]  /*e430*/  IMAD.X R113, R124, 0x1, R113, P5 ;  /* 0x000000017c717824 */ /* 0x000fc600028e0671 */
[----:B------:R-:W-:Y:S01]  /*e440*/  STL [R1+0x5c], R205 ;  /* 0x00005ccd01007387 */ /* 0x000fe20000100800 */
[----:B------:R-:W-:Y:S01]  /*e450*/  IMAD.X R69, R124, 0x1, R69, P2 ;  /* 0x000000017c457824 */ /* 0x000fe200010e0645 */
[----:B------:R-:W-:Y:S01]  /*e460*/  IADD3 R62, P5, PT, R122, R62, RZ ;  /* 0x0000003e7a3e7210 */ /* 0x000fe20007fbe0ff */
[----:B------:R-:W-:Y:S01]  /*e470*/  IMAD.X R89, R124, 0x1, R89, P6 ;  /* 0x000000017c597824 */ /* 0x000fe200030e0659 */
[----:B------:R-:W-:Y:S01]  /*e480*/  STL [R1+0x38], R204 ;  /* 0x000038cc01007387 */ /* 0x000fe20000100800 */
[----:B------:R-:W-:Y:S01]  /*e490*/  IADD3 R106, P2, PT, R122, R106, RZ ;  /* 0x0000006a7a6a7210 */ /* 0x000fe20007f5e0ff */
[----:B------:R-:W-:Y:S01]  /*e4a0*/  IMAD.X R67, R124, 0x1, R67, P3 ;  /* 0x000000017c437824 */ /* 0x000fe200018e0643 */
[----:B------:R-:W-:Y:S01]  /*e4b0*/  IADD3 R38, P6, PT, R122, R38, RZ ;  /* 0x000000267a267210 */ /* 0x000fe20007fde0ff */
[----:B------:R-:W-:Y:S01]  /*e4c0*/  STL [R1+0x54], R203 ;  /* 0x000054cb01007387 */ /* 0x000fe20000100800 */
[----:B------:R-:W-:Y:S01]  /*e4d0*/  IMAD.X R63, R124, 0x1, R63, P4 ;  /* 0x000000017c3f7824 */ /* 0x000fe200020e063f */
[----:B------:R-:W-:-:S02]  /*e4e0*/  IADD3 R104, P3, PT, R122, R104, RZ ;  /* 0x000000687a687210 */ /* 0x000fc40007f7e0ff */
[----:B------:R-:W-:Y:S01]  /*e4f0*/  STL [R1+0x30], R202 ;  /* 0x000030ca01007387 */ /* 0x000fe20000100800 */
[----:B------:R-:W-:-:S03]  /*e500*/  IADD3 R100, P4, PT, R122, R100, RZ ;  /* 0x000000647a647210 */ /* 0x000fc60007f9e0ff */
[----:B------:R-:W-:Y:S01]  /*e510*/  STL [R1+0x4c], R201 ;  /* 0x00004cc901007387 */ /* 0x000fe20000100800 */
[----:B------:R-:W-:-:S03]  /*e520*/  IMAD.X R65, R124, 0x1, R65, P5 ;  /* 0x000000017c417824 */ /* 0x000fc600028e0641 */
[----:B------:R-:W-:Y:S01]  /*e530*/  STL [R1+0x28], R200 ;  /* 0x000028c801007387 */ /* 0x000fe20000100800 */
[----:B------:R-:W-:-:S03]  /*e540*/  IMAD.X R107, R124, 0x1, R107, P2 ;  /* 0x000000017c6b7824 */ /* 0x000fc600010e066b */
[----:B------:R-:W-:Y:S01]  /*e550*/  STL [R1+0x44], R199 ;  /* 0x000044c701007387 */ /* 0x000fe20000100800 */
[----:B------:R-:W-:Y:S01]  /*e560*/  IMAD.X R41, R124, 0x1, R41, P6 ;  /* 0x000000017c297824 */ /* 0x000fe200030e0629 */
[C---:B------:R-:W-:Y:S02]  /*e570*/  IADD3 R102, P5, PT, R122.reuse, R102, RZ ;  /* 0x000000667a667210 */ /* 0x040fe40007fbe0ff */
        /* <DEDUP_REMOVED lines=14> */
[----:B------:R-:W-:Y:S01]  /*e660*/  IADD3 R52, P5, PT, R122, R52, RZ ;  /* 0x000000347a347210 */ /* 0x000fe20007fbe0ff */
[----:B------:R-:W-:Y:S02]  /*e670*/  IMAD.X R57, R124, 0x1, R57, P3 ;  /* 0x000000017c397824 */ /* 0x000fe400018e0639 */
[----:B------:R-:W-:Y:S01]  /*e680*/  STL [R1+0x8], R191 ;  /* 0x000008bf01007387 */ /* 0x000fe20000100800 */
[----:B------:R-:W-:Y:S01]  /*e690*/  IADD3 R96, P2, PT, R122, R96, RZ ;  /* 0x000000607a607210 */ /* 0x000fe20007f5e0ff */
[----:B------:R-:W-:Y:S02]  /*e6a0*/  IMAD.X R53, R124, 0x1, R53, P4 ;  /* 0x000000017c357824 */ /* 0x000fe400020e0635 */
[----:B------:R-:W-:Y:S01]  /*e6b0*/  STL [R1+0x24], R190 ;  /* 0x000024be01007387 */ /* 0x000fe20000100800 */
[C---:B------:R-:W-:Y:S02]  /*e6c0*/  IADD3 R94, P3, PT, R122.reuse, R94, RZ ;  /* 0x0000005e7a5e7210 */ /* 0x040fe40007f7e0ff */
[----:B------:R-:W-:Y:S01]  /*e6d0*/  IADD3 R90, P4, PT, R122, R90, RZ ;  /* 0x0000005a7a5a7210 */ /* 0x000fe20007f9e0ff */
[----:B------:R-:W-:Y:S04]  /*e6e0*/  STL [R1], R189 ;  /* 0x000000bd01007387 */ /* 0x000fe80000100800 */
[----:B------:R-:W-:Y:S01]  /*e6f0*/  STL [R1+0x1c], R188 ;  /* 0x00001cbc01007387 */ /* 0x000fe20000100800 */
[----:B------:R-:W-:-:S03]  /*e700*/  IMAD.X R55, R124, 0x1, R55, P5 ;  /* 0x000000017c377824 */ /* 0x000fc600028e0637 */
[----:B------:R-:W-:Y:S01]  /*e710*/  STL [R1+0x14], R187 ;  /* 0x000014bb01007387 */ /* 0x000fe20000100800 */
[----:B------:R-:W-:-:S03]  /*e720*/  IMAD.X R97, R124, 0x1, R97, P2 ;  /* 0x000000017c617824 */ /* 0x000fc600010e0661 */
[----:B------:R0:W-:Y:S01]  /*e730*/  STL [R1+0xc], R186 ;  /* 0x00000cba01007387 */ /* 0x0001e20000100800 */
[----:B------:R-:W-:Y:S01]  /*e740*/  IMAD.X R79, R124, 0x1, R79, P6 ;  /* 0x000000017c4f7824 */ /* 0x000fe200030e064f */
[----:B------:R-:W-:Y:S01]  /*e750*/  IADD3 R92, P5, PT, R122, R92, RZ ;  /* 0x0000005c7a5c7210 */ /* 0x000fe20007fbe0ff */
[----:B------:R-:W-:Y:S01]  /*e760*/  IMAD.X R95, R124, 0x1, R95, P3 ;  /* 0x000000017c5f7824 */ /* 0x000fe200018e065f */
[----:B------:R-:W-:Y:S01]  /*e770*/  IADD3 R46, P2, PT, R122, R46, RZ ;  /* 0x0000002e7a2e7210 */ /* 0x000fe20007f5e0ff */
[----:B------:R-:W-:Y:S01]  /*e780*/  IMAD.X R91, R124, 0x1, R91, P4 ;  /* 0x000000017c5b7824 */ /* 0x000fe200020e065b */
[----:B------:R-:W1:Y:S01]  /*e790*/  SYNCS.PHASECHK.TRANS64.TRYWAIT P6, [UR13], R126 ;  /* 0x0000007eff0075a7 */ /* 0x000e6200080c110d */
[C---:B------:R-:W-:Y:S01]  /*e7a0*/  IADD3 R44, P3, PT, R122.reuse, R44, RZ ;  /* 0x0000002c7a2c7210 */ /* 0x040fe20007f7e0ff */
[----:B0-----:R-:W0:Y:S01]  /*e7b0*/  S2R R186, SR_TID.X ;  /* 0x0000000000ba7919 */ /* 0x001e220000002100 */
        /* <DEDUP_REMOVED lines=10> */
[----:B------:R2:W-:Y:S01]  /*e860*/  STL [R1+0x4], R127 ;  /* 0x0000047f01007387 */ /* 0x0005e20000100800 */
[----:B------:R-:W-:Y:S01]  /*e870*/  IMAD.X R87, R124, 0x1, R87, P2 ;  /* 0x000000017c577824 */ /* 0x000fe200010e0657 */
[----:B------:R-:W-:Y:S01]  /*e880*/  IADD3 R82, P5, PT, R122, R82, RZ ;  /* 0x000000527a527210 */ /* 0x000fe20007fbe0ff */
[----:B------:R-:W-:Y:S01]  /*e890*/  IMAD.X R85, R124, 0x1, R85, P3 ;  /* 0x000000017c557824 */ /* 0x000fe200018e0655 */
[----:B------:R-:W-:Y:S01]  /*e8a0*/  IADD3 R36, P2, PT, R122, R36, RZ ;  /* 0x000000247a247210 */ /* 0x000fe20007f5e0ff */
[----:B------:R-:W-:Y:S01]  /*e8b0*/  IMAD.X R81, R124, 0x1, R81, P4 ;  /* 0x000000017c517824 */ /* 0x000fe200020e0651 */
[----:B------:R-:W-:-:S02]  /*e8c0*/  IADD3 R35, P3, PT, R122, R35, RZ ;  /* 0x000000237a237210 */ /* 0x000fc40007f7e0ff */
[C---:B------:R-:W-:Y:S02]  /*e8d0*/  IADD3 R22, P4, PT, R121.reuse, R22, RZ ;  /* 0x0000001679167210 */ /* 0x040fe40007f9e0ff */
[----:B--2---:R-:W-:Y:S01]  /*e8e0*/  SHF.R.S32.HI R127, RZ, 0x1f, R121 ;  /* 0x0000001fff7f7819 */ /* 0x004fe20000011479 */
[----:B------:R-:W-:Y:S01]  /*e8f0*/  IMAD.X R83, R124, 0x1, R83, P5 ;  /* 0x000000017c537824 */ /* 0x000fe200028e0653 */
[----:B------:R-:W-:Y:S01]  /*e900*/  IADD3 R33, P5, PT, R122, R33, RZ ;  /* 0x000000217a217210 */ /* 0x000fe20007fbe0ff */
[C---:B------:R-:W-:Y:S01]  /*e910*/  IMAD.X R39, R124.reuse, 0x1, R39, P2 ;  /* 0x000000017c277824 */ /* 0x040fe200010e0627 */
[C---:B------:R-:W-:Y:S01]  /*e920*/  IADD3 R30, P2, PT, R121.reuse, R30, RZ ;  /* 0x0000001e791e7210 */ /* 0x040fe20007f5e0ff */
[C---:B------:R-:W-:Y:S01]  /*e930*/  IMAD.X R37, R124.reuse, 0x1, R37, P3 ;  /* 0x000000017c257824 */ /* 0x040fe200018e0625 */
[----:B------:R-:W-:Y:S01]  /*e940*/  IADD3 R15, P3, PT, R121, R15, RZ ;  /* 0x0000000f790f7210 */ /* 0x000fe20007f7e0ff */
[----:B------:R-:W-:Y:S01]  /*e950*/  IMAD.X R25, R127, 0x1, R25, P4 ;  /* 0x000000017f197824 */ /* 0x000fe200020e0619 */
[C---:B------:R-:W-:Y:S01]  /*e960*/  IADD3 R20, P4, PT, R121.reuse, R20, RZ ;  /* 0x0000001479147210 */ /* 0x040fe20007f9e0ff */
        /* <DEDUP_REMOVED lines=13> */
[----:B0-----:R-:W-:Y:S01]  /*ea40*/  SHF.R.U32.HI R187, RZ, 0x6, R186 ;  /* 0x00000006ffbb7819 */ /* 0x001fe200000116ba */
[----:B------:R-:W-:Y:S01]  /*ea50*/  IMAD.X R21, R127, 0x1, R21, P4 ;  /* 0x000000017f157824 */ /* 0x000fe200020e0615 */
[----:B------:R-:W-:-:S02]  /*ea60*/  IADD3 R11, P3, PT, R121, R11, RZ ;  /* 0x0000000b790b7210 */ /* 0x000fc40007f7e0ff */
[----:B------:R-:W-:Y:S01]  /*ea70*/  IADD3 R16, P4, PT, R121, R16, RZ ;  /* 0x0000001079107210 */ /* 0x000fe20007f9e0ff */
[----:B------:R-:W-:Y:S01]  /*ea80*/  IMAD.X R6, R127, 0x1, R6, P5 ;  /* 0x000000017f067824 */ /* 0x000fe200028e0606 */
[----:B------:R-:W-:Y:S01]  /*ea90*/  SGXT.U32 R187, R187, 0x1 ;  /* 0x00000001bbbb781a */ /* 0x000fe20000000000 */
[----:B------:R-:W-:Y:S01]  /*eaa0*/  IMAD.X R27, R127, 0x1, R27, P2 ;  /* 0x000000017f1b7824 */ /* 0x000fe200010e061b */
[----:B------:R-:W-:Y:S01]  /*eab0*/  IADD3 R3, P5, PT, R121, R3, RZ ;  /* 0x0000000379037210 */ /* 0x000fe20007fbe0ff */
[----:B------:R-:W-:Y:S01]  /*eac0*/  IMAD.X R12, R127, 0x1, R12, P3 ;  /* 0x000000017f0c7824 */ /* 0x000fe200018e060c */
[----:B------:R-:W-:Y:S01]  /*ead0*/  IADD3 R26, P2, PT, R121, R26, RZ ;  /* 0x0000001a791a7210 */ /* 0x000fe20007f5e0ff */
[----:B------:R-:W-:Y:S01]  /*eae0*/  IMAD.X R18, R127, 0x1, R18, P4 ;  /* 0x000000017f127824 */ /* 0x000fe200020e0612 */
[C---:B------:R-:W-:Y:S02]  /*eaf0*/  IADD3 R8, P3, PT, R121.reuse, R8, RZ ;  /* 0x0000000879087210 */ /* 0x040fe40007f7e0ff */
[----:B------:R-:W-:-:S02]  /*eb00*/  IADD3 R0, P4, PT, R121, R0, RZ ;  /* 0x0000000079007210 */ /* 0x000fc40007f9e0ff */
[----:B------:R-:W-:Y:S01]  /*eb10*/  LOP3.LUT R186, R187, 0x8, RZ, 0xfc, !PT ;  /* 0x00000008bbba7812 */ /* 0x000fe200078efcff */
[----:B------:R-:W-:Y:S01]  /*eb20*/  IMAD.X R5, R127, 0x1, R5, P5 ;  /* 0x000000017f057824 */ /* 0x000fe200028e0605 */
[-C--:B------:R-:W-:Y:S01]  /*eb30*/  ISETP.GE.AND P5, PT, R187, R123.reuse, PT ;  /* 0x0000007bbb00720c */ /* 0x080fe20003fa6270 */
[C---:B------:R-:W-:Y:S01]  /*eb40*/  IMAD.X R29, R127.reuse, 0x1, R29, P2 ;  /* 0x000000017f1d7824 */ /* 0x040fe200010e061d */
[----:B------:R-:W-:Y:S01]  /*eb50*/  ISETP.GE.AND P2, PT, R186, R123, PT ;  /* 0x0000007bba00720c */ /* 0x000fe20003f46270 */
[C---:B------:R-:W-:Y:S02]  /*eb60*/  IMAD.X R10, R127.reuse, 0x1, R10, P3 ;  /* 0x000000017f0a7824 */ /* 0x040fe400018e060a */
[----:B------:R-:W-:Y:S01]  /*eb70*/  IMAD.X R2, R127, 0x1, R2, P4 ;  /* 0x000000017f027824 */ /* 0x000fe200020e0602 */
[----:B-1----:R-:W-:Y:S09]  /*eb80*/  @!P6 BRA `(.L_x_8) ;  /* 0x000000e800e4e947 */ /* 0x002ff20003800000 */
.L_x_16:
[----:B------:R-:W0:Y:S01]  /*eb90*/  S2R R127, SR_TID.X ;  /* 0x00000000007f7919 */ /* 0x000e220000002100 */
[----:B------:R-:W-:Y:S01]  /*eba0*/  @!P5 IMAD.MOV.U32 R126, RZ, RZ, R0 ;  /* 0x000000ffff7ed224 */ /* 0x000fe200078e0000 */
[----:B0-----:R-:W-:-:S04]  /*ebb0*/  SHF.R.U32.HI R127, RZ, 0x6, R127 ;  /* 0x00000006ff7f7819 */ /* 0x001fc8000001167f */
[----:B------:R-:W-:-:S04]  /*ebc0*/  SGXT.U32 R127, R127, 0x1 ;  /* 0x000000017f7f781a */ /* 0x000fc80000000000 */
[----:B------:R-:W-:-:S04]  /*ebd0*/  LOP3.LUT R127, R127, 0x10, RZ, 0xfc, !PT ;  /* 0x000000107f7f7812 */ /* 0x000fc800078efcff */
[----:B------:R-:W-:Y:S01]  /*ebe0*/  ISETP.GE.AND P3, PT, R127, R123, PT ;  /* 0x0000007b7f00720c */ /* 0x000fe20003f66270 */
[----:B------:R-:W-:-:S05]  /*ebf0*/  @!P5 IMAD.MOV.U32 R127, RZ, RZ, R2 ;  /* 0x000000ffff7fd224 */ /* 0x000fca00078e0002 */
[----:B------:R0:W2:Y:S01]  /*ec00*/  @!P5 LDG.E.U8 R193, desc[UR24][R126.64] ;  /* 0x000000187ec1d981 */ /* 0x0000a2000c1e1100 */
[----:B------:R-:W-:Y:S01]  /*ec10*/  PRMT R192, RZ, 0x7610, R192 ;  /* 0x00007610ffc07816 */ /* 0x000fe200000000c0 */
[----:B0-----:R-:W0:Y:S01]  /*ec20*/  S2R R127, SR_TID.X ;  /* 0x00000000007f7919 */ /* 0x001e220000002100 */
[----:B------:R-:W-:Y:S01]  /*ec30*/  @!P2 IMAD.MOV.U32 R126, RZ, RZ, R3 ;  /* 0x000000ffff7ea224 */ /* 0x000fe200078e0003 */
[----:B------:R-:W-:Y:S02]  /*ec40*/  PRMT R191, RZ, 0x7610, R191 ;  /* 0x00007610ffbf7816 */ /* 0x000fe400000000bf */
[----:B0-----:R-:W-:-:S04]  /*ec50*/  SHF.R.U32.HI R127, RZ, 0x6, R127 ;  /* 0x00000006ff7f7819 */ /* 0x001fc8000001167f */
[----:B------:R-:W-:-:S04]  /*ec60*/  SGXT.U32 R127, R127, 0x1 ;  /* 0x000000017f7f781a */ /* 0x000fc80000000000 */
[----:B------:R-:W-:-:S04]  /*ec70*/  LOP3.LUT R127, R127, 0x18, RZ, 0xfc, !PT ;  /* 0x000000187f7f7812 */ /* 0x000fc800078efcff */
[----:B------:R-:W-:Y:S01]  /*ec80*/  ISETP.GE.AND P4, PT, R127, R123, PT ;  /* 0x0000007b7f00720c */ /* 0x000fe20003f86270 */
[----:B------:R-:W-:-:S05]  /*ec90*/  @!P2 IMAD.MOV.U32 R127, RZ, RZ, R5 ;  /* 0x000000ffff7fa224 */ /* 0x000fca00078e0005 */
[----:B------:R0:W3:Y:S02]  /*eca0*/  @!P2 LDG.E.U8 R192, desc[UR24][R126.64] ;  /* 0x000000187ec0a981 */ /* 0x0000e4000c1e1100 */
[----:B0-----:R-:W-:Y:S02]  /*ecb0*/  @!P3 IMAD.MOV.U32 R126, RZ, RZ, R4 ;  /* 0x000000ffff7eb224 */ /* 0x001fe400078e0004 */
[----:B------:R-:W-:-:S05]  /*ecc0*/  @!P3 IMAD.MOV.U32 R127, RZ, RZ, R6 ;  /* 0x000000ffff7fb224 */ /* 0x000fca00078e0006 */
[----:B------:R0:W4:Y:S01]  /*ecd0*/  @!P3 LDG.E.U8 R191, desc[UR24][R126.64] ;  /* 0x000000187ebfb981 */ /* 0x000122000c1e1100 */
[----:B------:R-:W-:Y:S01]  /*ece0*/  PRMT R208, RZ, 0x7610, R208 ;  /* 0x00007610ffd07816 */ /* 0x000fe200000000d0 */
[----:B0-----:R-:W0:Y:S01]  /*ecf0*/  S2R R127, SR_TID.X ;  /* 0x00000000007f7919 */ /* 0x001e220000002100 */
[----:B------:R-:W-:Y:S01]  /*ed00*/  @!P4 IMAD.MOV.U32 R126, RZ, RZ, R7 ;  /* 0x000000ffff7ec224 */ /* 0x000fe200078e0007 */
[----:B0-----:R-:W-:-:S04]  /*ed10*/  SHF.R.U32.HI R127, RZ, 0x6, R127 ;  /* 0x00000006ff7f7819 */ /* 0x001fc8000001167f */
[----:B------:R-:W-:-:S04]  /*ed20*/  SGXT.U32 R127, R127, 0x1 ;  /* 0x000000017f7f781a */ /* 0x000fc80000000000 */
[----:B------:R-:W-:-:S04]  /*ed30*/  LOP3.LUT R127, R127, 0x2, RZ, 0xfc, !PT ;  /* 0x000000027f7f7812 */ /* 0x000fc800078efcff */
[----:B------:R-:W-:Y:S01]  /*ed40*/  ISETP.GE.AND P2, PT, R127, R123, PT ;  /* 0x0000007b7f00720c */ /* 0x000fe20003f46270 */
[----:B------:R-:W-:-:S05]  /*ed50*/  @!P4 IMAD.MOV.U32 R127, RZ, RZ, R9 ;  /* 0x000000ffff7fc224 */ /* 0x000fca00078e0009 */
[----:B------:R0:W5:Y:S01]  /*ed60*/  @!P4 LDG.E.U8 R208, desc[UR24][R126.64] ;  /* 0x000000187ed0c981 */ /* 0x000162000c1e1100 */
[----:B------:R-:W-:Y:S01]  /*ed70*/  PRMT R207, RZ, 0x7610, R207 ;  /* 0x00007610ffcf7816 */ /* 0x000fe200000000cf */
[----:B0-----:R-:W0:Y:S05]  /*ed80*/  S2R R127, SR_TID.X ;  /* 0x00000000007f7919 */ /* 0x001e2a0000002100 */
[----:B------:R-:W-:Y:S01]  /*ed90*/  @!P2 IMAD.MOV.U32 R126, RZ, RZ, R8 ;  /* 0x000000ffff7ea224 */ /* 0x000fe200078e0008 */
[----:B------:R-:W-:Y:S02]  /*eda0*/  PRMT R190, RZ, 0x7610, R190 ;  /* 0x00007610ffbe7816 */ /* 0x000fe400000000be */
[----:B0-----:R-:W-:-:S04]  /*edb0*/  SHF.R.U32.HI R127, RZ, 0x6, R127 ;  /* 0x00000006ff7f7819 */ /* 0x001fc8000001167f */
[----:B------:R-:W-:-:S04]  /*edc0*/  SGXT.U32 R127, R127, 0x1 ;  /* 0x000000017f7f781a */ /* 0x000fc80000000000 */
[----:B------:R-:W-:-:S04]  /*edd0*/  LOP3.LUT R127, R127, 0xa, RZ, 0xfc, !PT ;  /* 0x0000000a7f7f7812 */ /* 0x000fc800078efcff */
[----:B------:R-:W-:Y:S01]  /*ede0*/  ISETP.GE.AND P3, PT, R127, R123, PT ;  /* 0x0000007b7f00720c */ /* 0x000fe20003f66270 */
[----:B------:R-:W-:-:S05]  /*edf0*/  @!P2 IMAD.MOV.U32 R127, RZ, RZ, R10 ;  /* 0x000000ffff7fa224 */ /* 0x000fca00078e000a */
[----:B------:R0:W2:Y:S07]  /*ee00*/  @!P2 LDG.E.U8 R207, desc[UR24][R126.64] ;  /* 0x000000187ecfa981 */ /* 0x0000ae000c1e1100 */
[----:B0-----:R-:W-:Y:S02]  /*ee10*/  @!P3 IMAD.MOV.U32 R126, RZ, RZ, R11 ;  /* 0x000000ffff7eb224 */ /* 0x001fe400078e000b */
[----:B------:R-:W-:-:S05]  /*ee20*/  @!P3 IMAD.MOV.U32 R127, RZ, RZ, R12 ;  /* 0x000000ffff7fb224 */ /* 0x000fca00078e000c */
[----:B------:R0:W2:Y:S01]  /*ee30*/  @!P3 LDG.E.U8 R190, desc[UR24][R126.64] ;  /* 0x000000187ebeb981 */ /* 0x0000a2000c1e1100 */
[----:B------:R-:W-:Y:S01]  /*ee40*/  PRMT R189, RZ, 0x7610, R189 ;  /* 0x00007610ffbd7816 */ /* 0x000fe200000000bd */
[----:B0-----:R-:W0:Y:S02]  /*ee50*/  S2R R127, SR_TID.X ;  /* 0x00000000007f7919 */ /* 0x001e240000002100 */
[----:B0-----:R-:W-:-:S04]  /*ee60*/  SHF.R.U32.HI R127, RZ, 0x6, R127 ;  /* 0x00000006ff7f7819 */ /* 0x001fc8000001167f */
[----:B------:R-:W-:-:S04]  /*ee70*/  SGXT.U32 R127, R127, 0x1 ;  /* 0x000000017f7f781a */ /* 0x000fc80000000000 */
[C---:B------:R-:W-:Y:S02]  /*ee80*/  LOP3.LUT R126, R127.reuse, 0x12, RZ, 0xfc, !PT ;  /* 0x000000127f7e7812 */ /* 0x040fe400078efcff */
[----:B------:R-:W-:Y:S02]  /*ee90*/  LOP3.LUT R127, R127, 0x1a, RZ, 0xfc, !PT ;  /* 0x0000001a7f7f7812 */ /* 0x000fe400078efcff */
[-C--:B------:R-:W-:Y:S02]  /*eea0*/  ISETP.GE.AND P2, PT, R126, R123.reuse, PT ;  /* 0x0000007b7e00720c */ /* 0x080fe40003f46270 */
[----:B------:R-:W-:-:S11]  /*eeb0*/  ISETP.GE.AND P3, PT, R127, R123, PT ;  /* 0x0000007b7f00720c */ /* 0x000fd60003f66270 */
[----:B------:R-:W-:Y:S02]  /*eec0*/  @!P2 IMAD.MOV.U32 R126, RZ, RZ, R13 ;  /* 0x000000ffff7ea224 */ /* 0x000fe400078e000d */
[----:B------:R-:W-:-:S05]  /*eed0*/  @!P2 IMAD.MOV.U32 R127, RZ, RZ, R14 ;  /* 0x000000ffff7fa224 */ /* 0x000fca00078e000e */
[----:B------:R0:W2:Y:S01]  /*eee0*/  @!P2 LDG.E.U8 R189, desc[UR24][R126.64] ;  /* 0x000000187ebda981 */ /* 0x0000a2000c1e1100 */
        /* <DEDUP_REMOVED lines=10> */
[----:B0-----:R-:W0:Y:S05]  /*ef90*/  S2R R127, SR_TID.X ;  /* 0x00000000007f7919 */ /* 0x001e2a0000002100 */
        /* <DEDUP_REMOVED lines=37> */
[----:B0-----:R-:W-:-:S04]  /*f1f0*/  LEA.HI R127, R127, 0xe, RZ, 0x1a ;  /* 0x0000000e7f7f7811 */ /* 0x001fc800078fd0ff */
[----:B------:R-:W-:Y:S01]  /*f200*/  ISETP.GE.AND P3, PT, R127, R123, PT ;  /* 0x0000007b7f00720c */ /* 0x000fe20003f66270 */
[----:B------:R-:W-:-:S05]  /*f210*/  @!P2 IMAD.MOV.U32 R127, RZ, RZ, R29 ;  /* 0x000000ffff7fa224 */ /* 0x000fca00078e001d */
[----:B------:R0:W4:Y:S01]  /*f220*/  @!P2 LDG.E.U8 R204, desc[UR24][R126.64] ;  /* 0x000000187ecca981 */ /* 0x000122000c1e1100 */
        /* <DEDUP_REMOVED lines=12> */
[----:B0-----:R-:W-:-:S04]  /*f2f0*/  LEA.HI R127, R127, 0x1e, RZ, 0x1a ;  /* 0x0000001e7f7f7811 */ /* 0x001fc800078fd0ff */
[----:B------:R-:W-:Y:S01]  /*f300*/  ISETP.GE.AND P3, PT, R127, R123, PT ;  /* 0x0000007b7f00720c */ /* 0x000fe20003f66270 */
[----:B------:R-:W-:-:S05]  /*f310*/  @!P2 IMAD.MOV.U32 R127, RZ, RZ, R31 ;  /* 0x000000ffff7fa224 */ /* 0x000fca00078e001f */
[----:B------:R0:W5:Y:S01]  /*f320*/  @!P2 LDG.E.U8 R202, desc[UR24][R126.64] ;  /* 0x000000187ecaa981 */ /* 0x000162000c1e1100 */
[----:B------:R-:W-:Y:S01]  /*f330*/  PRMT R201, RZ, 0x7610, R201 ;  /* 0x00007610ffc97816 */ /* 0x000fe200000000c9 */
[----:B0-----:R-:W0:Y:S05]  /*f340*/  S2R R127, SR_TID.X ;  /* 0x00000000007f7919 */ /* 0x001e2a0000002100 */
[----:B------:R-:W-:Y:S01]  /*f350*/  @!P3 IMAD.MOV.U32 R126, RZ, RZ, R30 ;  /* 0x000000ffff7eb224 */ /* 0x000fe200078e001e */
[----:B------:R-:W-:Y:S02]  /*f360*/  PRMT R200, RZ, 0x7610, R200 ;  /* 0x00007610ffc87816 */ /* 0x000fe400000000c8 */
[----:B0-----:R-:W-:-:S04]  /*f370*/  LOP3.LUT R127, R127, 0x1f, RZ, 0xc0, !PT ;  /* 0x0000001f7f7f7812 */ /* 0x001fc800078ec0ff */
[----:B------:R-:W-:Y:S01]  /*f380*/  ISETP.GE.AND P2, PT, R127, R123, PT ;  /* 0x0000007b7f00720c */ /* 0x000fe20003f46270 */
[----:B------:R-:W-:-:S05]  /*f390*/  @!P3 IMAD.MOV.U32 R127, RZ, RZ, R32 ;  /* 0x000000ffff7fb224 */ /* 0x000fca00078e0020 */
[----:B------:R0:W5:Y:S01]  /*f3a0*/  @!P3 LDG.E.U8 R201, desc[UR24][R126.64] ;  /* 0x000000187ec9b981 */ /* 0x000162000c1e1100 */
[----:B------:R-:W-:Y:S06]  /*f3b0*/  BAR.SYNC.DEFER_BLOCKING 0x0 ;  /* 0x0000000000007b1d */ /* 0x000fec0000010000 */
[----:B0-----:R-:W-:Y:S02]  /*f3c0*/  @!P2 IMAD.MOV.U32 R126, RZ, RZ, R33 ;  /* 0x000000ffff7ea224 */ /* 0x001fe400078e0021 */
[----:B------:R-:W-:-:S05]  /*f3d0*/  @!P2 IMAD.MOV.U32 R127, RZ, RZ, R34 ;  /* 0x000000ffff7fa224 */ /* 0x000fca00078e0022 */
[----:B------:R0:W5:Y:S01]  /*f3e0*/  @!P2 LDG.E.U8 R200, desc[UR24][R126.64] ;  /* 0x000000187ec8a981 */ /* 0x000162000c1e1100 */
[----:B------:R-:W-:Y:S02]  /*f3f0*/  PRMT R199, RZ, 0x7610, R199 ;  /* 0x00007610ffc77816 */ /* 0x000fe400000000c7 */
[----:B------:R-:W-:Y:S01]  /*f400*/  PRMT R198, RZ, 0x7610, R198 ;  /* 0x00007610ffc67816 */ /* 0x000fe200000000c6 */
[----:B0-----:R-:W-:Y:S02]  /*f410*/  @!P2 IMAD.MOV.U32 R126, RZ, RZ, R35 ;  /* 0x000000ffff7ea224 */ /* 0x001fe400078e0023 */
[----:B------:R-:W-:-:S05]  /*f420*/  @!P2 IMAD.MOV.U32 R127, RZ, RZ, R37 ;  /* 0x000000ffff7fa224 */ /* 0x000fca00078e0025 */
[----:B------:R0:W5:Y:S01]  /*f430*/  @!P2 LDG.E.U8 R199, desc[UR24][R126.64] ;  /* 0x000000187ec7a981 */ /* 0x000162000c1e1100 */
        /* <DEDUP_REMOVED lines=15> */
[----:B------:R0:W5:Y:S04]  /*f530*/  @!P2 LDG.E.U8 R195, desc[UR24][R126.64] ;  /* 0x000000187ec3a981 */ /* 0x000168000c1e1100 */
[----:B--2---:R1:W-:Y:S01]  /*f540*/  STS.U8 [R160+UR11+0x8800], R193 ;  /* 0x008800c1a0007988 */ /* 0x0043e2000800000b */
[----:B0-----:R-:W-:Y:S02]  /*f550*/  @!P2 IMAD.MOV.U32 R126, RZ, RZ, R44 ;  /* 0x000000ffff7ea224 */ /* 0x001fe400078e002c */
[----:B------:R-:W-:Y:S01]  /*f560*/  @!P2 IMAD.MOV.U32 R127, RZ, RZ, R47 ;  /* 0x000000ffff7fa224 */ /* 0x000fe200078e002f */
[----:B-1----:R-:W-:-:S04]  /*f570*/  PRMT R193, RZ, 0x7610, R193 ;  /* 0x00007610ffc17816 */ /* 0x002fc800000000c1 */
[----:B------:R0:W2:Y:S04]  /*f580*/  @!P2 LDG.E.U8 R194, desc[UR24][R126.64] ;  /* 0x000000187ec2a981 */ /* 0x0000a8000c1e1100 */
[----:B---3--:R1:W-:Y:S01]  /*f590*/  STS.U8 [R160+UR11+0x8a00], R192 ;  /* 0x008a00c0a0007988 */ /* 0x0083e2000800000b */
[----:B0-----:R-:W-:Y:S02]  /*f5a0*/  @!P2 IMAD.MOV.U32 R126, RZ, RZ, R46 ;  /* 0x000000ffff7ea224 */ /* 0x001fe400078e002e */
[----:B------:R-:W-:Y:S01]  /*f5b0*/  @!P2 IMAD.MOV.U32 R127, RZ, RZ, R49 ;  /* 0x000000ffff7fa224 */ /* 0x000fe200078e0031 */
[----:B-1----:R-:W-:-:S04]  /*f5c0*/  PRMT R192, RZ, 0x7610, R192 ;  /* 0x00007610ffc07816 */ /* 0x002fc800000000c0 */
[----:B------:R0:W3:Y:S04]  /*f5d0*/  @!P2 LDG.E.U8 R193, desc[UR24][R126.64] ;  /* 0x000000187ec1a981 */ /* 0x0000e8000c1e1100 */
[----:B----4-:R1:W-:Y:S01]  /*f5e0*/  STS.U8 [R160+UR11+0x8c00], R191 ;  /* 0x008c00bfa0007988 */ /* 0x0103e2000800000b */
[----:B0-----:R-:W-:Y:S02]  /*f5f0*/  @!P2 IMAD.MOV.U32 R126, RZ, RZ, R48 ;  /* 0x000000ffff7ea224 */ /* 0x001fe400078e0030 */
[----:B------:R-:W-:Y:S01]  /*f600*/  @!P2 IMAD.MOV.U32 R127, RZ, RZ, R51 ;  /* 0x000000ffff7fa224 */ /* 0x000fe200078e0033 */
[----:B-1----:R-:W-:-:S04]  /*f610*/  PRMT R191, RZ, 0x7610, R191 ;  /* 0x00007610ffbf7816 */ /* 0x002fc800000000bf */
[----:B------:R0:W4:Y:S04]  /*f620*/  @!P2 LDG.E.U8 R192, desc[UR24][R126.64] ;  /* 0x000000187ec0a981 */ /* 0x000128000c1e1100 */
[----:B-----5:R1:W-:Y:S01]  /*f630*/  STS.U8 [R160+UR11+0x8e00], R208 ;  /* 0x008e00d0a0007988 */ /* 0x0203e2000800000b */
[----:B0-----:R-:W-:Y:S02]  /*f640*/  @!P2 IMAD.MOV.U32 R126, RZ, RZ, R50 ;  /* 0x000000ffff7ea224 */ /* 0x001fe400078e0032 */
[----:B------:R-:W-:Y:S01]  /*f650*/  @!P2 IMAD.MOV.U32 R127, RZ, RZ, R53 ;  /* 0x000000ffff7fa224 */ /* 0x000fe200078e0035 */
[----:B-1----:R-:W-:-:S04]  /*f660*/  PRMT R208, RZ, 0x7610, R208 ;  /* 0x00007610ffd07816 */ /* 0x002fc800000000d0 */
[----:B------:R0:W5:Y:S04]  /*f670*/  @!P2 LDG.E.U8 R191, desc[UR24][R126.64] ;  /* 0x000000187ebfa981 */ /* 0x000168000c1e1100 */
[----:B------:R1:W-:Y:S01]  /*f680*/  STS.U8 [R77+UR11+0x8880], R207 ;  /* 0x008880cf4d007988 */ /* 0x0003e2000800000b */
[----:B0-----:R-:W-:Y:S02]  /*f690*/  @!P2 IMAD.MOV.U32 R126, RZ, RZ, R52 ;  /* 0x000000ffff7ea224 */ /* 0x001fe400078e0034 */
[----:B------:R-:W-:Y:S01]  /*f6a0*/  @!P2 IMAD.MOV.U32 R127, RZ, RZ, R55 ;  /* 0x000000ffff7fa224 */ /* 0x000fe200078e0037 */
[----:B-1----:R-:W-:-:S04]  /*f6b0*/  PRMT R207, RZ, 0x7610, R207 ;  /* 0x00007610ffcf7816 */ /* 0x002fc800000000cf */
[----:B------:R0:W2:Y:S04]  /*f6c0*/  @!P2 LDG.E.U8 R208, desc[UR24][R126.64] ;  /* 0x000000187ed0a981 */ /* 0x0000a8000c1e1100 */
        /* <DEDUP_REMOVED lines=14> */
[----:B------:R0:W2:Y:S02]  /*f7b0*/  @!P2 LDG.E.U8 R189, desc[UR24][R126.64] ;  /* 0x000000187ebda981 */ /* 0x0000a4000c1e1100 */
[----:B0-----:R-:W-:Y:S02]  /*f7c0*/  @!P2 IMAD.MOV.U32 R126, RZ, RZ, R60 ;  /* 0x000000ffff7ea224 */ /* 0x001fe400078e003c */
[----:B------:R-:W-:-:S05]  /*f7d0*/  @!P2 IMAD.MOV.U32 R127, RZ, RZ, R63 ;  /* 0x000000ffff7fa224 */ /* 0x000fca00078e003f */
[----:B------:R0:W2:Y:S02]  /*f7e0*/  @!P2 LDG.E.U8 R188, desc[UR24][R126.64] ;  /* 0x000000187ebca981 */ /* 0x0000a4000c1e1100 */
[----:B0-----:R-:W-:Y:S01]  /*f7f0*/  LOP3.LUT R127, R160, 0x20, RZ, 0x3c, !PT ;  /* 0x00000020a07f7812 */ /* 0x001fe200078e3cff */
[----:B------:R-:W-:-:S04]  /*f800*/  @!P2 IMAD.MOV.U32 R126, RZ, RZ, R62 ;  /* 0x000000ffff7ea224 */ /* 0x000fc800078e003e */
[----:B------:R0:W-:Y:S02]  /*f810*/  STS.U8 [R127+UR11+0x8900], R187 ;  /* 0x008900bb7f007988 */ /* 0x0001e4000800000b */
[----:B0-----:R-:W-:Y:S01]  /*f820*/  PRMT R187, RZ, 0x7610, R187 ;  /* 0x00007610ffbb7816 */ /* 0x001fe200000000bb */
[----:B------:R-:W-:-:S05]  /*f830*/  @!P2 IMAD.MOV.U32 R127, RZ, RZ, R65 ;  /* 0x000000ffff7fa224 */ /* 0x000fca00078e0041 */
[----:B------:R0:W2:Y:S02]  /*f840*/  @!P2 LDG.E.U8 R187, desc[UR24][R126.64] ;  /* 0x000000187ebba981 */ /* 0x0000a4000c1e1100 */
[----:B0-----:R-:W-:Y:S01]  /*f850*/  LOP3.LUT R127, R160, 0x20, RZ, 0x3c, !PT ;  /* 0x00000020a07f7812 */ /* 0x001fe200078e3cff */
[----:B------:R-:W-:-:S04]  /*f860*/  @!P2 IMAD.MOV.U32 R126, RZ, RZ, R64 ;  /* 0x000000ffff7ea224 */ /* 0x000fc800078e0040 */
[----:B------:R0:W-:Y:S02]  /*f870*/  STS.U8 [R127+UR11+0x8b00], R186 ;  /* 0x008b00ba7f007988 */ /* 0x0001e4000800000b */
[----:B0-----:R-:W-:Y:S01]  /*f880*/  PRMT R186, RZ, 0x7610, R186 ;  /* 0x00007610ffba7816 */ /* 0x001fe200000000ba */
[----:B------:R-:W-:-:S05]  /*f890*/  @!P2 IMAD.MOV.U32 R127, RZ, RZ, R67 ;  /* 0x000000ffff7fa224 */ /* 0x000fca00078e0043 */
[----:B------:R0:W4:Y:S02]  /*f8a0*/  @!P2 LDG.E.U8 R186, desc[UR24][R126.64] ;  /* 0x000000187ebaa981 */ /* 0x000124000c1e1100 */
[----:B0-----:R-:W-:Y:S01]  /*f8b0*/  LOP3.LUT R127, R160, 0x20, RZ, 0x3c, !PT ;  /* 0x00000020a07f7812 */ /* 0x001fe200078e3cff */
[----:B------:R-:W-:-:S04]  /*f8c0*/  @!P2 IMAD.MOV.U32 R126, RZ, RZ, R66 ;  /* 0x000000ffff7ea224 */ /* 0x000fc800078e0042 */
[----:B------:R0:W-:Y:S02]  /*f8d0*/  STS.U8 [R127+UR11+0x8d00], R206 ;  /* 0x008d00ce7f007988 */ /* 0x0001e4000800000b */
[----:B0-----:R-:W-:Y:S01]  /*f8e0*/  PRMT R206, RZ, 0x7610, R206 ;  /* 0x00007610ffce7816 */ /* 0x001fe200000000ce */
[----:B------:R-:W-:-:S05]  /*f8f0*/  @!P2 IMAD.MOV.U32 R127, RZ, RZ, R69 ;  /* 0x000000ffff7fa224 */ /* 0x000fca00078e0045 */
[----:B------:R0:W5:Y:S02]  /*f900*/  @!P2 LDG.E.U8 R206, desc[UR24][R126.64] ;  /* 0x000000187ecea981 */ /* 0x000164000c1e1100 */
        /* <DEDUP_REMOVED lines=26> */
[----:B------:R0:W-:Y:S04]  /*fab0*/  STS.U8 [R127+UR11+0x8f80], R201 ;  /* 0x008f80c97f007988 */ /* 0x0001e8000800000b */
[----:B------:R1:W-:Y:S01]  /*fac0*/  STS.U8 [R160+UR11+0x4000], R200 ;  /* 0x004000c8a0007988 */ /* 0x0003e2000800000b */
[----:B0-----:R-:W-:Y:S01]  /*fad0*/  PRMT R201, RZ, 0x7610, R201 ;  /* 0x00007610ffc97816 */ /* 0x001fe200000000c9 */
[----:B------:R-:W-:Y:S01]  /*fae0*/  @!P2 IMAD.MOV.U32 R127, RZ, RZ, R128 ;  /* 0x000000ffff7fa224 */ /* 0x000fe200078e0080 */
[----:B-1----:R-:W-:-:S04]  /*faf0*/  PRMT R200, RZ, 0x7610, R200 ;  /* 0x00007610ffc87816 */ /* 0x002fc800000000c8 */
[----:B------:R0:W5:Y:S02]  /*fb00*/  @!P2 LDG.E.U8 R201, desc[UR24][R126.64] ;  /* 0x000000187ec9a981 */ /* 0x000164000c1e1100 */
[----:B0-----:R-:W-:Y:S02]  /*fb10*/  @!P2 IMAD.MOV.U32 R126, RZ, RZ, R133 ;  /* 0x000000ffff7ea224 */ /* 0x001fe400078e0085 */
[----:B------:R-:W-:-:S05]  /*fb20*/  @!P2 IMAD.MOV.U32 R127, RZ, RZ, R132 ;  /* 0x000000ffff7fa224 */ /* 0x000fca00078e0084 */
[----:B------:R0:W5:Y:S04]  /*fb30*/  @!P2 LDG.E.U8 R200, desc[UR24][R126.64] ;  /* 0x000000187ec8a981 */ /* 0x000168000c1e1100 */
[----:B------:R1:W-:Y:S01]  /*fb40*/  STS.U8 [R160+UR11+0x4100], R199 ;  /* 0x004100c7a0007988 */ /* 0x0003e2000800000b */
[----:B0-----:R-:W-:Y:S02]  /*fb50*/  @!P2 IMAD.MOV.U32 R126, RZ, RZ, R137 ;  /* 0x000000ffff7ea224 */ /* 0x001fe400078e0089 */
[----:B------:R-:W-:Y:S01]  /*fb60*/  @!P2 IMAD.MOV.U32 R127, RZ, RZ, R136 ;  /* 0x000000ffff7fa224 */ /* 0x000fe200078e0088 */
[----:B-1----:R-:W-:Y:S01]  /*fb70*/  PRMT R199, RZ, 0x7610, R199 ;  /* 0x00007610ffc77816 */ /* 0x002fe200000000c7 */
[----:B------:R0:W-:Y:S05]  /*fb80*/  STS.U8 [R160+UR11+0x4200], R198 ;  /* 0x004200c6a0007988 */ /* 0x0001ea000800000b */
[----:B------:R1:W5:Y:S01]  /*fb90*/  @!P2 LDG.E.U8 R199, desc[UR24][R126.64] ;  /* 0x000000187ec7a981 */ /* 0x000362000c1e1100 */
[----:B0-----:R-:W-:-:S03]  /*fba0*/  PRMT R198, RZ, 0x7610, R198 ;  /* 0x00007610ffc67816 */ /* 0x001fc600000000c6 */
[----:B------:R0:W-:Y:S01]  /*fbb0*/  STS.U8 [R160+UR11+0x4300], R197 ;  /* 0x004300c5a0007988 */ /* 0x0001e2000800000b */
[----:B-1----:R-:W-:Y:S02]  /*fbc0*/  @!P2 IMAD.MOV.U32 R126, RZ, RZ, R141 ;  /* 0x000000ffff7ea224 */ /* 0x002fe400078e008d */
[----:B------:R-:W-:Y:S01]  /*fbd0*/  @!P2 IMAD.MOV.U32 R127, RZ, RZ, R140 ;  /* 0x000000ffff7fa224 */ /* 0x000fe200078e008c */
[----:B0-----:R-:W-:-:S04]  /*fbe0*/  PRMT R197, RZ, 0x7610, R197 ;  /* 0x00007610ffc57816 */ /* 0x001fc800000000c5 */
[----:B------:R0:W5:Y:S04]  /*fbf0*/  @!P2 LDG.E.U8 R198, desc[UR24][R126.64] ;  /* 0x000000187ec6a981 */ /* 0x000168000c1e1100 */
[----:B------:R1:W-:Y:S01]  /*fc00*/  STS.U8 [R160+UR11+0x4400], R196 ;  /* 0x004400c4a0007988 */ /* 0x0003e2000800000b */
        /* <DEDUP_REMOVED lines=101> */
[----:B------:R0:W2:Y:S04]  /*10260*/  @!P2 LDG.E.U8 R200, desc[UR24][R126.64] ;  /* 0x000000187ec8a981 */ /* 0x0000a8000c1e1100 */
[----:B------:R-:W0:Y:S04]  /*10270*/  LDL R127, [R1] ;  /* 0x00000000017f7983 */ /* 0x000e280000100800 */
[----:B------:R1:W-:Y:S02]  /*10280*/  STS.U8 [R160+UR11+0x5800], R199 ;  /* 0x005800c7a0007988 */ /* 0x0003e4000800000b */
[----:B-1----:R-:W-:Y:S01]  /*10290*/  PRMT R199, RZ, 0x7610, R199 ;  /* 0x00007610ffc77816 */ /* 0x002fe200000000c7 */
[----:B0-----:R-:W-:-:S02]  /*102a0*/  @!P2 IMAD.MOV.U32 R126, RZ, RZ, R127 ;  /* 0x000000ffff7ea224 */ /* 0x001fc400078e007f */
[----:B------:R-:W-:-:S05]  /*102b0*/  @!P2 IMAD.MOV.U32 R127, RZ, RZ, R252 ;  /* 0x000000ffff7fa224 */ /* 0x000fca00078e00fc */
[----:B------:R0:W2:Y:S04]  /*102c0*/  @!P2 LDG.E.U8 R199, desc[UR24][R126.64] ;  /* 0x000000187ec7a981 */ /* 0x0000a8000c1e1100 */
[----:B------:R-:W0:Y:S04]  /*102d0*/  LDL R126, [R1+0xc] ;  /* 0x00000c00017e7983 */ /* 0x000e280000100800 */
[----:B------:R-:W0:Y:S04]  /*102e0*/  LDL R127, [R1+0x10] ;  /* 0x00001000017f7983 */ /* 0x000e280000100800 */
[----:B------:R1:W-:Y:S02]  /*102f0*/  STS.U8 [R160+UR11+0x5900], R198 ;  /* 0x005900c6a0007988 */ /* 0x0003e4000800000b */
[----:B-1----:R-:W-:-:S02]  /*10300*/  PRMT R198, RZ, 0x7610, R198 ;  /* 0x00007610ffc67816 */ /* 0x002fc400000000c6 */
[----:B0-----:R-:W-:-:S04]  /*10310*/  @!P2 LOP3.LUT R127, R127, R126, RZ, 0x3c, !PT ;  /* 0x0000007e7f7fa212 */ /* 0x001fc800078e3cff */
[----:B------:R-:W-:-:S04]  /*10320*/  @!P2 LOP3.LUT R126, R127, R126, RZ, 0x3c, !PT ;  /* 0x0000007e7f7ea212 */ /* 0x000fc800078e3cff */
[----:B------:R-:W-:-:S05]  /*10330*/  @!P2 LOP3.LUT R127, R127, R126, RZ, 0x3c, !PT ;  /* 0x0000007e7f7fa212 */ /* 0x000fca00078e3cff */
        /* <DEDUP_REMOVED lines=16> */
[----:B------:R0:W3:Y:S04]  /*10440*/  @!P2 LDG.E.U8 R196, desc[UR24][R126.64] ;  /* 0x000000187ec4a981 */ /* 0x0000e8000c1e1100 */
[----:B------:R-:W0:Y:S04]  /*10450*/  LDL R126, [R1+0x3c] ;  /* 0x00003c00017e7983 */ /* 0x000e280000100800 */
[----:B------:R-:W0:Y:S04]  /*10460*/  LDL R127, [R1+0x40] ;  /* 0x00004000017f7983 */ /* 0x000e280000100800 */
[----:B--2---:R1:W-:Y:S02]  /*10470*/  STS.U8 [R160+UR11+0x5c00], R195 ;  /* 0x005c00c3a0007988 */ /* 0x0043e4000800000b */
[----:B-1----:R-:W-:-:S02]  /*10480*/  PRMT R195, RZ, 0x7610, R195 ;  /* 0x00007610ffc37816 */ /* 0x002fc400000000c3 */
[----:B0-----:R-:W-:-:S04]  /*10490*/  @!P2 LOP3.LUT R127, R127, R126, RZ, 0x3c, !PT ;  /* 0x0000007e7f7fa212 */ /* 0x001fc800078e3cff */
[----:B------:R-:W-:-:S04]  /*104a0*/  @!P2 LOP3.LUT R126, R127, R126, RZ, 0x3c, !PT ;  /* 0x0000007e7f7ea212 */ /* 0x000fc800078e3cff */
[----:B------:R-:W-:-:S05]  /*104b0*/  @!P2 LOP3.LUT R127, R127, R126, RZ, 0x3c, !PT ;  /* 0x0000007e7f7fa212 */ /* 0x000fca00078e3cff */
[----:B------:R0:W2:Y:S04]  /*104c0*/  @!P2 LDG.E.U8 R195, desc[UR24][R126.64] ;  /* 0x000000187ec3a981 */ /* 0x0000a8000c1e1100 */
[----:B------:R-:W0:Y:S04]  /*104d0*/  LDL R126, [R1+0x4c] ;  /* 0x00004c00017e7983 */ /* 0x000e280000100800 */
[----:B------:R-:W0:Y:S04]  /*104e0*/  LDL R127, [R1+0x50] ;  /* 0x00005000017f7983 */ /* 0x000e280000100800 */
[----:B---3--:R1:W-:Y:S02]  /*104f0*/  STS.U8 [R160+UR11+0x5d00], R194 ;  /* 0x005d00c2a0007988 */ /* 0x0083e4000800000b */
[----:B-1----:R-:W-:-:S02]  /*10500*/  PRMT R194, RZ, 0x7610, R194 ;  /* 0x00007610ffc27816 */ /* 0x002fc400000000c2 */
[----:B0-----:R-:W-:-:S04]  /*10510*/  @!P2 LOP3.LUT R127, R127, R126, RZ, 0x3c, !PT ;  /* 0x0000007e7f7fa212 */ /* 0x001fc800078e3cff */
[----:B------:R-:W-:-:S04]  /*10520*/  @!P2 LOP3.LUT R126, R127, R126, RZ, 0x3c, !PT ;  /* 0x0000007e7f7ea212 */ /* 0x000fc800078e3cff */
[----:B------:R-:W-:-:S05]  /*10530*/  @!P2 LOP3.LUT R127, R127, R126, RZ, 0x3c, !PT ;  /* 0x0000007e7f7fa212 */ /* 0x000fca00078e3cff */
[----:B------:R0:W3:Y:S04]  /*10540*/  @!P2 LDG.E.U8 R194, desc[UR24][R126.64] ;  /* 0x000000187ec2a981 */ /* 0x0000e8000c1e1100 */
[----:B------:R-:W0:Y:S04]  /*10550*/  LDL R126, [R1+0x5c] ;  /* 0x00005c00017e7983 */ /* 0x000e280000100800 */
[----:B------:R-:W0:Y:S04]  /*10560*/  LDL R127, [R1+0x60] ;  /* 0x00006000017f7983 */ /* 0x000e280000100800 */
[----:B----4-:R1:W-:Y:S02]  /*10570*/  STS.U8 [R160+UR11+0x5e00], R193 ;  /* 0x005e00c1a0007988 */ /* 0x0103e4000800000b */
[----:B-1----:R-:W-:-:S02]  /*10580*/  PRMT R193, RZ, 0x7610, R193 ;  /* 0x00007610ffc17816 */ /* 0x002fc400000000c1 */
[----:B0-----:R-:W-:-:S04]  /*10590*/  @!P2 LOP3.LUT R127, R127, R126, RZ, 0x3c, !PT ;  /* 0x0000007e7f7fa212 */ /* 0x001fc800078e3cff */
[----:B------:R-:W-:-:S04]  /*105a0*/  @!P2 LOP3.LUT R126, R127, R126, RZ, 0x3c, !PT ;  /* 0x0000007e7f7ea212 */ /* 0x000fc800078e3cff */
[----:B------:R-:W-:-:S05]  /*105b0*/  @!P2 LOP3.LUT R127, R127, R126, RZ, 0x3c, !PT ;  /* 0x0000007e7f7fa212 */ /* 0x000fca00078e3cff */
[----:B------:R0:W4:Y:S04]  /*105c0*/  @!P2 LDG.E.U8 R193, desc[UR24][R126.64] ;  /* 0x000000187ec1a981 */ /* 0x000128000c1e1100 */
[----:B------:R-:W0:Y:S04]  /*105d0*/  LDL R126, [R1+0x74] ;  /* 0x00007400017e7983 */ /* 0x000e280000100800 */
[----:B------:R-:W0:Y:S04]  /*105e0*/  LDL R127, [R1+0x78] ;  /* 0x00007800017f7983 */ /* 0x000e280000100800 */
[----:B-----5:R1:W-:Y:S02]  /*105f0*/  STS.U8 [R160+UR11+0x5f00], R192 ;  /* 0x005f00c0a0007988 */ /* 0x0203e4000800000b */
[----:B-1----:R-:W-:-:S02]  /*10600*/  PRMT R192, RZ, 0x7610, R192 ;  /* 0x00007610ffc07816 */ /* 0x002fc400000000c0 */
[----:B0-----:R-:W-:-:S04]  /*10610*/  @!P2 LOP3.LUT R127, R127, R126, RZ, 0x3c, !PT ;  /* 0x0000007e7f7fa212 */ /* 0x001fc800078e3cff */
[----:B------:R-:W-:-:S04]  /*10620*/  @!P2 LOP3.LUT R126, R127, R126, RZ, 0x3c, !PT ;  /* 0x0000007e7f7ea212 */ /* 0x000fc800078e3cff */
[----:B------:R-:W-:-:S05]  /*10630*/  @!P2 LOP3.LUT R127, R127, R126, RZ, 0x3c, !PT ;  /* 0x0000007e7f7fa212 */ /* 0x000fca00078e3cff */
[----:B------:R0:W5:Y:S04]  /*10640*/  @!P2 LDG.E.U8 R192, desc[UR24][R126.64] ;  /* 0x000000187ec0a981 */ /* 0x000168000c1e1100 */
        /* <DEDUP_REMOVED lines=66> */
[----:B------:R1:W-:Y:S04]  /*10a70*/  STS.U8 [R160+UR11+0x6800], R206 ;  /* 0x006800cea0007988 */ /* 0x0003e8000800000b */
[----:B------:R3:W-:Y:S01]  /*10a80*/  STS.U8 [R160+UR11+0x6900], R205 ;  /* 0x006900cda0007988 */ /* 0x0007e2000800000b */
[----:B-1----:R-:W-:-:S02]  /*10a90*/  PRMT R206, RZ, 0x7610, R206 ;  /* 0x00007610ffce7816 */ /* 0x002fc400000000ce */
[----:B---3--:R-:W-:-:S06]  /*10aa0*/  PRMT R205, RZ, 0x7610, R205 ;  /* 0x00007610ffcd7816 */ /* 0x008fcc00000000cd */
[----:B------:R-:W3:Y:S04]  /*10ab0*/  @!P2 LDG.E.U8 R205, desc[UR24][R78.64] ;  /* 0x000000184ecda981 */ /* 0x000ee8000c1e1100 */
[----:B------:R1:W-:Y:S04]  /*10ac0*/  STS.U8 [R160+UR11+0x6a00], R204 ;  /* 0x006a00cca0007988 */ /* 0x0003e8000800000b */
[----:B------:R4:W-:Y:S01]  /*10ad0*/  STS.U8 [R160+UR11+0x6b00], R203 ;  /* 0x006b00cba0007988 */ /* 0x0009e2000800000b */
[----:B-1----:R-:W-:Y:S02]  /*10ae0*/  PRMT R204, RZ, 0x7610, R204 ;  /* 0x00007610ffcc7816 */ /* 0x002fe400000000cc */
[----:B----4-:R-:W-:-:S04]  /*10af0*/  PRMT R203, RZ, 0x7610, R203 ;  /* 0x00007610ffcb7816 */ /* 0x010fc800000000cb */
[----:B------:R-:W4:Y:S04]  /*10b00*/  @!P2 LDG.E.U8 R204, desc[UR24][R80.64] ;  /* 0x0000001850cca981 */ /* 0x000f28000c1e1100 */
[----:B------:R1:W-:Y:S04]  /*10b10*/  STS.U8 [R160+UR11+0x6c00], R202 ;  /* 0x006c00caa0007988 */ /* 0x0003e8000800000b */
[----:B------:R-:W2:Y:S01]  /*10b20*/  @!P2 LDG.E.U8 R203, desc[UR24][R82.64] ;  /* 0x0000001852cba981 */ /* 0x000ea2000c1e1100 */
[----:B-1----:R-:W-:-:S03]  /*10b30*/  PRMT R202, RZ, 0x7610, R202 ;  /* 0x00007610ffca7816 */ /* 0x002fc600000000ca */
[----:B------:R1:W-:Y:S04]  /*10b40*/  STS.U8 [R160+UR11+0x6d00], R201 ;  /* 0x006d00c9a0007988 */ /* 0x0003e8000800000b */
[----:B------:R-:W3:Y:S01]  /*10b50*/  @!P2 LDG.E.U8 R202, desc[UR24][R84.64] ;  /* 0x0000001854caa981 */ /* 0x000ee2000c1e1100 */
[----:B-1----:R-:W-:-:S03]  /*10b60*/  PRMT R201, RZ, 0x7610, R201 ;  /* 0x00007610ffc97816 */ /* 0x002fc600000000c9 */
[----:B------:R1:W-:Y:S04]  /*10b70*/  STS.U8 [R160+UR11+0x6e00], R200 ;  /* 0x006e00c8a0007988 */ /* 0x0003e8000800000b */
[----:B------:R-:W3:Y:S01]  /*10b80*/  @!P2 LDG.E.U8 R201, desc[UR24][R86.64] ;  /* 0x0000001856c9a981 */ /* 0x000ee2000c1e1100 */
[----:B-1----:R-:W-:-:S03]  /*10b90*/  PRMT R200, RZ, 0x7610, R200 ;  /* 0x00007610ffc87816 */ /* 0x002fc600000000c8 */
[----:B------:R1:W-:Y:S04]  /*10ba0*/  STS.U8 [R160+UR11+0x6f00], R199 ;  /* 0x006f00c7a0007988 */ /* 0x0003e8000800000b */
[----:B------:R-:W3:Y:S01]  /*10bb0*/  @!P2 LDG.E.U8 R200, desc[UR24][R88.64] ;  /* 0x0000001858c8a981 */ /* 0x000ee2000c1e1100 */
[----:B0-----:R-:W-:-:S04]  /*10bc0*/  @!P2 LOP3.LUT R127, R127, R126, RZ, 0x3c, !PT ;  /* 0x0000007e7f7fa212 */ /* 0x001fc800078e3cff */
[----:B------:R-:W-:-:S04]  /*10bd0*/  @!P2 LOP3.LUT R126, R127, R126, RZ, 0x3c, !PT ;  /* 0x0000007e7f7ea212 */ /* 0x000fc800078e3cff */
[----:B------:R-:W-:-:S05]  /*10be0*/  @!P2 LOP3.LUT R127, R127, R126, RZ, 0x3c, !PT ;  /* 0x0000007e7f7fa212 */ /* 0x000fca00078e3cff */
[----:B------:R0:W3:Y:S01]  /*10bf0*/  @!P2 LDG.E.U8 R206, desc[UR24][R126.64] ;  /* 0x000000187ecea981 */ /* 0x0000e2000c1e1100 */
[----:B-1----:R-:W-:-:S03]  /*10c00*/  PRMT R199, RZ, 0x7610, R199 ;  /* 0x00007610ffc77816 */ /* 0x002fc600000000c7 */
[----:B------:R1:W-:Y:S04]  /*10c10*/  STS.U8 [R160+UR11+0x7000], R198 ;  /* 0x007000c6a0007988 */ /* 0x0003e8000800000b */
[----:B------:R-:W4:Y:S01]  /*10c20*/  @!P2 LDG.E.U8 R199, desc[UR24][R90.64] ;  /* 0x000000185ac7a981 */ /* 0x000f22000c1e1100 */
[----:B-1----:R-:W-:-:S03]  /*10c30*/  PRMT R198, RZ, 0x7610, R198 ;  /* 0x00007610ffc67816 */ /* 0x002fc600000000c6 */
[----:B------:R1:W-:Y:S04]  /*10c40*/  STS.U8 [R160+UR11+0x7100], R197 ;  /* 0x007100c5a0007988 */ /* 0x0003e8000800000b */
[----:B------:R-:W4:Y:S01]  /*10c50*/  @!P2 LDG.E.U8 R198, desc[UR24][R92.64] ;  /* 0x000000185cc6a981 */ /* 0x000f22000c1e1100 */
[----:B-1----:R-:W-:-:S03]  /*10c60*/  PRMT R197, RZ, 0x7610, R197 ;  /* 0x00007610ffc57816 */ /* 0x002fc600000000c5 */
[----:B------:R1:W-:Y:S04]  /*10c70*/  STS.U8 [R160+UR11+0x7200], R196 ;  /* 0x007200c4a0007988 */ /* 0x0003e8000800000b */
[----:B------:R-:W4:Y:S01]  /*10c80*/  @!P2 LDG.E.U8 R197, desc[UR24][R94.64] ;  /* 0x000000185ec5a981 */ /* 0x000f22000c1e1100 */
[----:B-1----:R-:W-:-:S03]  /*10c90*/  PRMT R196, RZ, 0x7610, R196 ;  /* 0x00007610ffc47816 */ /* 0x002fc600000000c4 */
[----:B--2---:R1:W-:Y:S04]  /*10ca0*/  STS.U8 [R160+UR11+0x7300], R195 ;  /* 0x007300c3a0007988 */ /* 0x0043e8000800000b */
[----:B------:R-:W2:Y:S01]  /*10cb0*/  @!P2 LDG.E.U8 R196, desc[UR24][R96.64] ;  /* 0x0000001860c4a981 */ /* 0x000ea2000c1e1100 */
[----:B-1----:R-:W-:-:S03]  /*10cc0*/  PRMT R195, RZ, 0x7610, R195 ;  /* 0x00007610ffc37816 */ /* 0x002fc600000000c3 */
[----:B------:R1:W-:Y:S04]  /*10cd0*/  STS.U8 [R160+UR11+0x7400], R194 ;  /* 0x007400c2a0007988 */ /* 0x0003e8000800000b */
[----:B------:R-:W2:Y:S01]  /*10ce0*/  @!P2 LDG.E.U8 R195, desc[UR24][R98.64] ;  /* 0x0000001862c3a981 */ /* 0x000ea2000c1e1100 */
[----:B-1----:R-:W-:-:S03]  /*10cf0*/  PRMT R194, RZ, 0x7610, R194 ;  /* 0x00007610ffc27816 */ /* 0x002fc600000000c2 */
[----:B------:R1:W-:Y:S04]  /*10d00*/  STS.U8 [R160+UR11+0x7500], R193 ;  /* 0x007500c1a0007988 */ /* 0x0003e8000800000b */
[----:B------:R-:W2:Y:S01]  /*10d10*/  @!P2 LDG.E.U8 R194, desc[UR24][R100.64] ;  /* 0x0000001864c2a981 */ /* 0x000ea2000c1e1100 */
[----:B-1----:R-:W-:-:S03]  /*10d20*/  PRMT R193, RZ, 0x7610, R193 ;  /* 0x00007610ffc17816 */ /* 0x002fc600000000c1 */
[----:B-----5:R1:W-:Y:S04]  /*10d30*/  STS.U8 [R160+UR11+0x7600], R192 ;  /* 0x007600c0a0007988 */ /* 0x0203e8000800000b */
[----:B------:R-:W5:Y:S01]  /*10d40*/  @!P2 LDG.E.U8 R193, desc[UR24][R102.64] ;  /* 0x0000001866c1a981 */ /* 0x000f62000c1e1100 */
[----:B-1----:R-:W-:-:S03]  /*10d50*/  PRMT R192, RZ, 0x7610, R192 ;  /* 0x00007610ffc07816 */ /* 0x002fc600000000c0 */
[----:B------:R1:W-:Y:S04]  /*10d60*/  STS.U8 [R160+UR11+0x7700], R191 ;  /* 0x007700bfa0007988 */ /* 0x0003e8000800000b */
        /* <DEDUP_REMOVED lines=15> */
[----:B------:R-:W5:Y:S01]  /*10e60*/  @!P2 LDG.E.U8 R189, desc[UR24][R114.64] ;  /* 0x0000001872bda981 */ /* 0x000f62000c1e1100 */
[----:B-1----:R-:W-:-:S03]  /*10e70*/  PRMT R188, RZ, 0x7610, R188 ;  /* 0x00007610ffbc7816 */ /* 0x002fc600000000bc */
[----:B------:R1:W-:Y:S04]  /*10e80*/  STS.U8 [R160+UR11+0x7d00], R187 ;  /* 0x007d00bba0007988 */ /* 0x0003e8000800000b */
[----:B------:R-:W5:Y:S01]  /*10e90*/  @!P2 LDG.E.U8 R188, desc[UR24][R116.64] ;  /* 0x0000001874bca981 */ /* 0x000f62000c1e1100 */
[----:B-1----:R-:W-:-:S03]  /*10ea0*/  PRMT R187, RZ, 0x7610, R187 ;  /* 0x00007610ffbb7816 */ /* 0x002fc600000000bb */
[----:B------:R1:W-:Y:S01]  /*10eb0*/  STS.U8 [R160+UR11+0x7e00], R186 ;  /* 0x007e00baa0007988 */ /* 0x0003e2000800000b */
[----:B0-----:R-:W-:Y:S02]  /*10ec0*/  @!P2 IMAD.MOV.U32 R126, RZ, RZ, R125 ;  /* 0x000000ffff7ea224 */ /* 0x001fe400078e007d */
[----:B------:R-:W-:Y:S01]  /*10ed0*/  @!P2 IMAD.MOV.U32 R127, RZ, RZ, R120 ;  /* 0x000000ffff7fa224 */ /* 0x000fe200078e0078 */
[----:B------:R-:W5:Y:S01]  /*10ee0*/  @!P2 LDG.E.U8 R187, desc[UR24][R118.64] ;  /* 0x0000001876bba981 */ /* 0x000f62000c1e1100 */
[----:B-1----:R-:W-:-:S06]  /*10ef0*/  PRMT R186, RZ, 0x7610, R186 ;  /* 0x00007610ffba7816 */ /* 0x002fcc00000000ba */
[----:B------:R0:W5:Y:S02]  /*10f00*/  @!P2 LDG.E.U8 R186, desc[UR24][R126.64] ;  /* 0x000000187ebaa981 */ /* 0x000164000c1e1100 */
[----:B0-----:R-:W-:Y:S02]  /*10f10*/  @!P2 IMAD.MOV.U32 R126, RZ, RZ, R131 ;  /* 0x000000ffff7ea224 */ /* 0x001fe400078e0083 */
[----:B------:R-:W-:Y:S01]  /*10f20*/  @!P2 IMAD.MOV.U32 R127, RZ, RZ, R130 ;  /* 0x000000ffff7fa224 */ /* 0x000fe200078e0082 */
[----:B---3--:R0:W-:Y:S04]  /*10f30*/  STS.U8 [R160+UR11+0x7f00], R206 ;  /* 0x007f00cea0007988 */ /* 0x0081e8000800000b */
[----:B------:R1:W-:Y:S01]  /*10f40*/  STS.U8 [R77+UR11+0x4080], R205 ;  /* 0x004080cd4d007988 */ /* 0x0003e2000800000b */
[----:B0-----:R-:W-:-:S02]  /*10f50*/  PRMT R206, RZ, 0x7610, R206 ;  /* 0x00007610ffce7816 */ /* 0x001fc400000000ce */
[----:B-1----:R-:W-:-:S04]  /*10f60*/  PRMT R205, RZ, 0x7610, R205 ;  /* 0x00007610ffcd7816 */ /* 0x002fc800000000cd */
[----:B------:R0:W3:Y:S02]  /*10f70*/  @!P2 LDG.E.U8 R206, desc[UR24][R126.64] ;  /* 0x000000187ecea981 */ /* 0x0000e4000c1e1100 */
[----:B0-----:R-:W-:Y:S02]  /*10f80*/  @!P2 IMAD.MOV.U32 R126, RZ, RZ, R135 ;  /* 0x000000ffff7ea224 */ /* 0x001fe400078e0087 */
[----:B------:R-:W-:-:S05]  /*10f90*/  @!P2 IMAD.MOV.U32 R127, RZ, RZ, R134 ;  /* 0x000000ffff7fa224 */ /* 0x000fca00078e0086 */
[----:B------:R0:W3:Y:S04]  /*10fa0*/  @!P2 LDG.E.U8 R205, desc[UR24][R126.64] ;  /* 0x000000187ecda981 */ /* 0x0000e8000c1e1100 */
[----:B----4-:R1:W-:Y:S01]  /*10fb0*/  STS.U8 [R77+UR11+0x4180], R204 ;  /* 0x004180cc4d007988 */ /* 0x0103e2000800000b */
[----:B0-----:R-:W-:Y:S02]  /*10fc0*/  @!P2 IMAD.MOV.U32 R126, RZ, RZ, R139 ;  /* 0x000000ffff7ea224 */ /* 0x001fe400078e008b */
[----:B------:R-:W-:Y:S01]  /*10fd0*/  @!P2 IMAD.MOV.U32 R127, RZ, RZ, R138 ;  /* 0x000000ffff7fa224 */ /* 0x000fe200078e008a */
[----:B-1----:R-:W-:Y:S01]  /*10fe0*/  PRMT R204, RZ, 0x7610, R204 ;  /* 0x00007610ffcc7816 */ /* 0x002fe200000000cc */
[----:B------:R0:W-:Y:S05]  /*10ff0*/  STS.U8 [R77+UR11+0x4280], R203 ;  /* 0x004280cb4d007988 */ /* 0x0001ea000800000b */
[----:B------:R1:W4:Y:S01]  /*11000*/  @!P2 LDG.E.U8 R204, desc[UR24][R126.64] ;  /* 0x000000187ecca981 */ /* 0x000322000c1e1100 */
[----:B0-----:R-:W-:-:S03]  /*11010*/  PRMT R203, RZ, 0x7610, R203 ;  /* 0x00007610ffcb7816 */ /* 0x001fc600000000cb */
[----:B------:R0:W-:Y:S01]  /*11020*/  STS.U8 [R77+UR11+0x4380], R202 ;  /* 0x004380ca4d007988 */ /* 0x0001e2000800000b */
[----:B-1----:R-:W-:Y:S02]  /*11030*/  @!P2 IMAD.MOV.U32 R126, RZ, RZ, R143 ;  /* 0x000000ffff7ea224 */ /* 0x002fe400078e008f */
[----:B------:R-:W-:Y:S01]  /*11040*/  @!P2 IMAD.MOV.U32 R127, RZ, RZ, R142 ;  /* 0x000000ffff7fa224 */ /* 0x000fe200078e008e */
[----:B0-----:R-:W-:-:S04]  /*11050*/  PRMT R202, RZ, 0x7610, R202 ;  /* 0x00007610ffca7816 */ /* 0x001fc800000000ca */
[----:B------:R0:W3:Y:S04]  /*11060*/  @!P2 LDG.E.U8 R203, desc[UR24][R126.64] ;  /* 0x000000187ecba981 */ /* 0x0000e8000c1e1100 */
[----:B------:R1:W-:Y:S01]  /*11070*/  STS.U8 [R77+UR11+0x4480], R201 ;  /* 0x004480c94d007988 */ /* 0x0003e2000800000b */
[----:B0-----:R-:W-:Y:S02]  /*11080*/  @!P2 IMAD.MOV.U32 R126, RZ, RZ, R147 ;  /* 0x000000ffff7ea224 */ /* 0x001fe400078e0093 */
[----:B------:R-:W-:Y:S01]  /*11090*/  @!P2 IMAD.MOV.U32 R127, RZ, RZ, R146 ;  /* 0x000000ffff7fa224 */ /* 0x000fe200078e0092 */
[----:B-1----:R-:W-:-:S04]  /*110a0*/  PRMT R201, RZ, 0x7610, R201 ;  /* 0x00007610ffc97816 */ /* 0x002fc800000000c9 */
[----:B------:R0:W4:Y:S04]  /*110b0*/  @!P2 LDG.E.U8 R202, desc[UR24][R126.64] ;  /* 0x000000187ecaa981 */ /* 0x000128000c1e1100 */
        /* <DEDUP_REMOVED lines=20> */
[----:B--2---:R1:W-:Y:S01]  /*11200*/  STS.U8 [R77+UR11+0x4980], R196 ;  /* 0x004980c44d007988 */ /* 0x0043e2000800000b */
        /* <DEDUP_REMOVED lines=212> */
[----:B------:R-:W5:Y:S04]  /*11f50*/  @!P2 LDG.E.U8 R190, desc[UR24][R126.64] ;  /* 0x000000187ebea981 */ /* 0x000f68000c1e1100 */
[----:B------:R0:W-:Y:S04]  /*11f60*/  STS.U8 [R77+UR11+0x6980], R189 ;  /* 0x006980bd4d007988 */ /* 0x0001e8000800000b */
[----:B------:R0:W-:Y:S04]  /*11f70*/  STS.U8 [R77+UR11+0x6a80], R188 ;  /* 0x006a80bc4d007988 */ /* 0x0001e8000800000b */
[----:B------:R0:W-:Y:S04]  /*11f80*/  STS.U8 [R77+UR11+0x6b80], R187 ;  /* 0x006b80bb4d007988 */ /* 0x0001e8000800000b */
[----:B---3--:R0:W-:Y:S04]  /*11f90*/  STS.U8 [R77+UR11+0x6c80], R186 ;  /* 0x006c80ba4d007988 */ /* 0x0081e8000800000b */
[----:B------:R0:W-:Y:S04]  /*11fa0*/  STS.U8 [R77+UR11+0x6d80], R206 ;  /* 0x006d80ce4d007988 */ /* 0x0001e8000800000b */
[----:B------:R0:W-:Y:S04]  /*11fb0*/  STS.U8 [R77+UR11+0x6e80], R205 ;  /* 0x006e80cd4d007988 */ /* 0x0001e8000800000b */
[----:B----4-:R0:W-:Y:S04]  /*11fc0*/  STS.U8 [R77+UR11+0x6f80], R204 ;  /* 0x006f80cc4d007988 */ /* 0x0101e8000800000b */
[----:B------:R0:W-:Y:S04]  /*11fd0*/  STS.U8 [R77+UR11+0x7080], R203 ;  /* 0x007080cb4d007988 */ /* 0x0001e8000800000b */
[----:B------:R0:W-:Y:S04]  /*11fe0*/  STS.U8 [R77+UR11+0x7180], R202 ;  /* 0x007180ca4d007988 */ /* 0x0001e8000800000b */
[----:B------:R0:W-:Y:S04]  /*11ff0*/  STS.U8 [R77+UR11+0x7280], R201 ;  /* 0x007280c94d007988 */ /* 0x0001e8000800000b */
[----:B------:R0:W-:Y:S04]  /*12000*/  STS.U8 [R77+UR11+0x7380], R200 ;  /* 0x007380c84d007988 */ /* 0x0001e8000800000b */
[----:B------:R0:W-:Y:S04]  /*12010*/  STS.U8 [R77+UR11+0x7480], R199 ;  /* 0x007480c74d007988 */ /* 0x0001e8000800000b */
[----:B------:R0:W-:Y:S04]  /*12020*/  STS.U8 [R77+UR11+0x7580], R198 ;  /* 0x007580c64d007988 */ /* 0x0001e8000800000b */
[----:B--2---:R0:W-:Y:S04]  /*12030*/  STS.U8 [R77+UR11+0x7680], R197 ;  /* 0x007680c54d007988 */ /* 0x0041e8000800000b */
[----:B------:R0:W-:Y:S04]  /*12040*/  STS.U8 [R77+UR11+0x7780], R196 ;  /* 0x007780c44d007988 */ /* 0x0001e8000800000b */
[----:B------:R0:W-:Y:S04]  /*12050*/  STS.U8 [R77+UR11+0x7880], R195 ;  /* 0x007880c34d007988 */ /* 0x0001e8000800000b */
[----:B-----5:R0:W-:Y:S04]  /*12060*/  STS.U8 [R77+UR11+0x7980], R194 ;  /* 0x007980c24d007988 */ /* 0x0201e8000800000b */
[----:B------:R0:W-:Y:S04]  /*12070*/  STS.U8 [R77+UR11+0x7a80], R193 ;  /* 0x007a80c14d007988 */ /* 0x0001e8000800000b */
[----:B------:R0:W-:Y:S04]  /*12080*/  STS.U8 [R77+UR11+0x7b80], R192 ;  /* 0x007b80c04d007988 */ /* 0x0001e8000800000b */
[----:B------:R0:W-:Y:S04]  /*12090*/  STS.U8 [R77+UR11+0x7c80], R191 ;  /* 0x007c80bf4d007988 */ /* 0x0001e8000800000b */
[----:B------:R0:W-:Y:S04]  /*120a0*/  STS.U8 [R77+UR11+0x7d80], R208 ;  /* 0x007d80d04d007988 */ /* 0x0001e8000800000b */
[----:B------:R0:W-:Y:S01]  /*120b0*/  STS.U8 [R77+UR11+0x7e80], R207 ;  /* 0x007e80cf4d007988 */ /* 0x0001e2000800000b */
[----:B------:R-:W-:Y:S01]  /*120c0*/  ULEA UR13, UR22, UR11, 0x3 ;  /* 0x0000000b160d7291 */ /* 0x000fe2000f8e18ff */
[----:B------:R-:W-:-:S03]  /*120d0*/  UMOV UR4, UR5 ;  /* 0x0000000500047c82 */ /* 0x000fc60008000000 */
[----:B------:R-:W-:Y:S01]  /*120e0*/  UIADD3 UR13, UPT, UPT, UR13, 0x9000, URZ ;  /* 0x000090000d0d7890 */ /* 0x000fe2000fffe0ff */
[----:B------:R0:W-:Y:S01]  /*120f0*/  STS.U8 [R77+UR11+0x7f80], R190 ;  /* 0x007f80be4d007988 */ /* 0x0001e2000800000b */
[----:B------:R1:W-:Y:S06]  /*12100*/  MEMBAR.ALL.CTA ;  /* 0x0000000000007992 */ /* 0x0003ec0000008000 */
[----:B-1----:R-:W1:Y:S02]  /*12110*/  FENCE.VIEW.ASYNC.S ;  /* 0x00000000000073c6 */ /* 0x002e640000000000 */
[----:B-1----:R-:W-:Y:S06]  /*12120*/  BAR.SYNC.DEFER_BLOCKING 0x0 ;  /* 0x0000000000007b1d */ /* 0x002fec0000010000 */
[----:B------:R-:W-:Y:S05]  /*12130*/  @P0 BRA `(.L_x_9) ;  /* 0x0000000000380947 */ /* 0x000fea0003800000 */
[----:B------:R-:W-:Y:S01]  /*12140*/  UIADD3 UR23, UPT, UPT, UR10, 0x100000, URZ ;  /* 0x001000000a177890 */ /* 0x000fe2000fffe0ff */
[----:B------:R-:W-:Y:S01]  /*12150*/  UMOV UR18, UR6 ;  /* 0x0000000600127c82 */ /* 0x000fe20008000000 */
[----:B------:R-:W-:Y:S01]  /*12160*/  UMOV UR19, 0xc0004010 ;  /* 0xc000401000137882 */ /* 0x000fe20000000000 */
[----:B------:R-:W-:Y:S01]  /*12170*/  UMOV UR20, 0x0 ;  /* 0x0000000000147882 */ /* 0x000fe20000000000 */
[----:B------:R-:W-:Y:S01]  /*12180*/  UMOV UR21, 0x4408490 ;  /* 0x0440849000157882 */ /* 0x000fe20000000000 */
[----:B------:R-:W-:Y:S01]  /*12190*/  UMOV UR8, UR13 ;  /* 0x0000000d00087c82 */ /* 0x000fe20008000000 */
[----:B------:R-:W-:Y:S01]  /*121a0*/  UMOV UR9, URZ ;  /* 0x000000ff00097c82 */ /* 0x000fe20008000000 */
[----:B------:R-:W-:Y:S01]  /*121b0*/  UMOV UR26, 0x0 ;  /* 0x00000000001a7882 */ /* 0x000fe20000000000 */
[----:B------:R-:W-:Y:S01]  /*121c0*/  UMOV UR27, 0x4408490 ;  /* 0x04408490001b7882 */ /* 0x000fe20000000000 */
[----:B------:R1:W-:Y:S01]  /*121d0*/  UTCQMMA gdesc[UR14], gdesc[UR18], tmem[UR10], tmem[UR20], idesc[UR21], UPT ;  /* 0x00ff14120e0075ea */ /* 0x0003e2000b80030a */
[----:B------:R-:W-:Y:S01]  /*121e0*/  UMOV UR5, UR8 ;  /* 0x0000000800057c82 */ /* 0x000fe20008000000 */
[----:B------:R1:W-:Y:S01]  /*121f0*/  UTCQMMA gdesc[UR14], gdesc[UR16], tmem[UR23], tmem[UR26], idesc[UR27], UPT ;  /* 0x00ff1a100e0075ea */ /* 0x0003e2000b800317 */
[----:B------:R1:W-:Y:S01]  /*12200*/  UTCBAR [UR5], URZ ;  /* 0x000000ff050073e9 */ /* 0x0003e200080000ff */
[----:B------:R-:W-:-:S02]  /*12210*/  NOP ;  /* 0x0000000000007918 */ /* 0x000fc40000000000 */
.L_x_9:
[----:B------:R-:W2:Y:S01]  /*12220*/  LDL.LU R126, [R1+0x10c] ;  /* 0x00010c00017e7983 */ /* 0x000ea20000300800 */
[----:B------:R-:W-:Y:S01]  /*12230*/  UIADD3 UR22, UPT, UPT, UR22, 0x1, URZ ;  /* 0x0000000116167890 */ /* 0x000fe2000fffe0ff */
[----:B------:R-:W-:-:S03]  /*12240*/  VIADD R123, R123, 0xffffffe0 ;  /* 0xffffffe07b7b7836 */ /* 0x000fc60000000000 */
[----:B------:R-:W-:-:S04]  /*12250*/  UISETP.GT.AND UP1, UPT, UR22, 0x1, UPT ;  /* 0x000000011600788c */ /* 0x000fc8000bf24270 */
[----:B-1----:R-:W-:Y:S02]  /*12260*/  USEL UR5, URZ, 0x1, !UP1 ;  /* 0x00000001ff057887 */ /* 0x002fe4000c800000 */
[----:B------:R-:W-:Y:S02]  /*12270*/  USEL UR22, UR22, URZ, !UP1 ;  /* 0x000000ff16167287 */ /* 0x000fe4000c800000 */
[----:B------:R-:W-:Y:S01]  /*12280*/  ULOP3.LUT UR5, UR4, UR5, URZ, 0x3c, !UPT ;  /* 0x0000000504057292 */ /* 0x000fe2000f8e3cff */
[----:B--2---:R-:W-:-:S05]  /*12290*/  VIADD R126, R126, 0xffffffff ;  /* 0xffffffff7e7e7836 */ /* 0x004fca0000000000 */
[----:B------:R-:W-:Y:S01]  /*122a0*/  ISETP.NE.U32.AND P2, PT, R126, RZ, PT ;  /* 0x000000ff7e00720c */ /* 0x000fe20003f45070 */
[----:B------:R1:W-:Y:S02]  /*122b0*/  STL [R1+0x10c], R126 ;  /* 0x00010c7e01007387 */ /* 0x0003e40000100800 */
[----:B-1----:R-:W-:-:S10]  /*122c0*/  IMAD.U32 R126, RZ, RZ, UR4 ;  /* 0x00000004ff7e7e24 */ /* 0x002fd4000f8e00ff */
[----:B------:R-:W-:Y:S05]  /*122d0*/  @P2 BRA `(.L_x_10) ;  /* 0xffffffac00682947 */ /* 0x000fea000383ffff */
.L_x_7:
[----:B0-----:R-:W0:Y:S01]  /*122e0*/  LDC R186, c[0x0][0x3a0] ;  /* 0x0000e800ffba7b82 */ /* 0x001e220000000800 */
[----:B------:R-:W2:Y:S01]  /*122f0*/  S2R R127, SR_TID.X ;  /* 0x00000000007f7919 */ /* 0x000ea20000002100 */
[----:B0-----:R-:W-:-:S05]  /*12300*/  VIADD R186, R186, 0x1f ;  /* 0x0000001fbaba7836 */ /* 0x001fca0000000000 */
[----:B------:R-:W-:Y:S01]  /*12310*/  ISETP.GE.AND P0, PT, R186, 0x20, PT ;  /* 0x00000020ba00780c */ /* 0x000fe20003f06270 */
[C---:B--2--5:R-:W-:Y:S02]  /*12320*/  IMAD.SHL.U32 R0, R127.reuse, 0x10, RZ ;  /* 0x000000107f007824 */ /* 0x064fe400078e00ff */
[----:B------:R-:W-:-:S03]  /*12330*/  IMAD.SHL.U32 R2, R127, 0x80, RZ ;  /* 0x000000807f027824 */ /* 0x000fc600078e00ff */
[----:B------:R-:W-:-:S07]  /*12340*/  LOP3.LUT R0, R0, 0xf0, RZ, 0xc0, !PT ;  /* 0x000000f000007812 */ /* 0x000fce00078ec0ff */
[----:B------:R-:W-:Y:S05]  /*12350*/  @!P0 BRA `(.L_x_11) ;  /* 0x0000000000108947 */ /* 0x000fea0003800000 */
[----:B------:R-:W-:-:S06]  /*12360*/  USHF.L.U32 UR4, UR4, 0x1f, URZ ;  /* 0x0000001f04047899 */ /* 0x000fcc00080006ff */
[----:B------:R-:W-:-:S04]  /*12370*/  IMAD.U32 R3, RZ, RZ, UR4 ;  /* 0x00000004ff037e24 */ /* 0x000fc8000f8e00ff */
[----:B------:R-:W0:Y:S02]  /*12380*/  SYNCS.PHASECHK.TRANS64.TRYWAIT P0, [UR13], R3 ;  /* 0x00000003ff0075a7 */ /* 0x000e24000800110d */
[----:B0-----:R-:W-:Y:S05]  /*12390*/  @!P0 BRA `(.L_x_12) ;  /* 0x000000b000ec8947 */ /* 0x001fea0003800000 */
.L_x_11:
[----:B------:R-:W2:Y:S01]  /*123a0*/  LDL.LU R4, [R1+0x110] ;  /* 0x0001100001047983 */ /* 0x000ea20000300800 */
[----:B------:R-:W-:Y:S01]  /*123b0*/  LOP3.LUT R3, R2, 0x800, RZ, 0xc0, !PT ;  /* 0x0000080002037812 */ /* 0x000fe200078ec0ff */
[----:B------:R-:W0:Y:S02]  /*123c0*/  LDCU.128 UR16, c[0x0][0x390] ;  /* 0x00007200ff1077ac */ /* 0x000e240008000c00 */
[----:B------:R-:W0:Y:S01]  /*123d0*/  LDL.LU R185, [R1+0x114] ;  /* 0x0001140001b97983 */ /* 0x000e220000300800 */
[----:B------:R-:W-:Y:S01]  /*123e0*/  IADD3 R2, PT, PT, R0, UR11, R3 ;  /* 0x0000000b00027c10 */ /* 0x000fe2000fffe003 */
[----:B------:R-:W3:Y:S01]  /*123f0*/  LDCU UR5, c[0x0][0x39c] ;  /* 0x00007380ff0577ac */ /* 0x000ee20008000800 */
[----:B------:R-:W-:Y:S06]  /*12400*/  BAR.SYNC.DEFER_BLOCKING 0x0 ;  /* 0x0000000000007b1d */ /* 0x000fec0000010000 */
[----:B------:R-:W4:Y:S01]  /*12410*/  LDCU UR4, c[0x0][0x39c] ;  /* 0x00007380ff0477ac */ /* 0x000f220008000800 */
[----:B------:R-:W5:Y:S01]  /*12420*/  S2R R5, SR_TID.X ;  /* 0x0000000000057919 */ /* 0x000f620000002100 */
[----:B------:R-:W1:Y:S01]  /*12430*/  S2R R7, SR_TID.X ;  /* 0x0000000000077919 */ /* 0x000e620000002100 */
[----:B------:R-:W-:Y:S01]  /*12440*/  LEA R160, R160, UR11, 0x4 ;  /* 0x0000000ba0a07c11 */ /* 0x000fe2000f8e20ff */
[----:B------:R-:W0:Y:S01]  /*12450*/  LDCU UR6, c[0x0][0x39c] ;  /* 0x00007380ff0677ac */ /* 0x000e220008000800 */
[----:B------:R-:W0:Y:S01]  /*12460*/  LDCU UR7, c[0x0][0x39c] ;  /* 0x00007380ff0777ac */ /* 0x000e220008000800 */
[----:B------:R-:W0:Y:S01]  /*12470*/  LDCU UR8, c[0x0][0x39c] ;  /* 0x00007380ff0877ac */ /* 0x000e220008000800 */
[----:B------:R-:W3:Y:S02]  /*12480*/  @!P1 SYNCS.CCTL.IV [UR11+0x9000] ;  /* 0x00900000ff0099b1 */ /* 0x000ee4000800000b */
[----:B---3--:R-:W-:Y:S06]  /*12490*/  BAR.SYNC.DEFER_BLOCKING 0x0 ;  /* 0x0000000000007b1d */ /* 0x008fec0000010000 */
[----:B-1----:R-:W1:Y:S01]  /*124a0*/  LDTM.x64 R96, tmem[UR12] ;  /* 0x0000000c006079ee */ /* 0x002e620008340000 */
[----:B-----5:R-:W-:-:S02]  /*124b0*/  LEA.HI R6, R5, 0x1e, RZ, 0x1a ;  /* 0x0000001e05067811 */ /* 0x020fc400078fd0ff */
[----:B------:R-:W-:Y:S01]  /*124c0*/  LEA.HI R5, R5, 0xe, RZ, 0x1a ;  /* 0x0000000e05057811 */ /* 0x000fe200078fd0ff */
[----:B------:R-:W3:Y:S01]  /*124d0*/  @!P1 SYNCS.CCTL.IV [UR11+0x9008] ;  /* 0x00900800ff0099b1 */ /* 0x000ee2000800000b */
[----:B-1----:R-:W-:Y:S02]  /*124e0*/  F2FP.SATFINITE.E5M2.F32.PACK_AB_MERGE_C R183, R97, R96, RZ ;  /* 0x0000006061b7723e */ /* 0x002fe400048060ff */
[----:B------:R-:W-:Y:S02]  /*124f0*/  F2FP.SATFINITE.E5M2.F32.PACK_AB_MERGE_C R182, R99, R98, RZ ;  /* 0x0000006263b6723e */ /* 0x000fe400048060ff */
[----:B------:R-:W-:Y:S02]  /*12500*/  F2FP.SATFINITE.E5M2.F32.PACK_AB_MERGE_C R181, R101, R100, RZ ;  /* 0x0000006465b5723e */ /* 0x000fe400048060ff */
[----:B------:R-:W-:Y:S02]  /*12510*/  F2FP.SATFINITE.E5M2.F32.PACK_AB_MERGE_C R180, R103, R102, RZ ;  /* 0x0000006667b4723e */ /* 0x000fe400048060ff */
[----:B------:R-:W-:-:S02]  /*12520*/  F2FP.SATFINITE.E5M2.F32.PACK_AB_MERGE_C R179, R105, R104, RZ ;  /* 0x0000006869b3723e */ /* 0x000fc400048060ff */
[----:B------:R-:W-:Y:S02]  /*12530*/  F2FP.SATFINITE.E5M2.F32.PACK_AB_MERGE_C R178, R107, R106, RZ ;  /* 0x0000006a6bb2723e */ /* 0x000fe400048060ff */
[----:B------:R-:W-:Y:S02]  /*12540*/  F2FP.SATFINITE.E5M2.F32.PACK_AB_MERGE_C R177, R109, R108, RZ ;  /* 0x0000006c6db1723e */ /* 0x000fe400048060ff */
[----:B------:R-:W-:Y:S02]  /*12550*/  F2FP.SATFINITE.E5M2.F32.PACK_AB_MERGE_C R176, R111, R110, RZ ;  /* 0x0000006e6fb0723e */ /* 0x000fe400048060ff */
[----:B------:R-:W1:Y:S01]  /*12560*/  LDTM.x64 R48, tmem[UR12+0x40] ;  /* 0x0000400c003079ee */ /* 0x000e620008340000 */
[----:B------:R-:W-:Y:S02]  /*12570*/  F2FP.SATFINITE.E5M2.F32.PACK_AB_MERGE_C R112, R113, R112, RZ ;  /* 0x000000707170723e */ /* 0x000fe400048060ff */
[----:B------:R-:W-:Y:S02]  /*12580*/  F2FP.SATFINITE.E5M2.F32.PACK_AB_MERGE_C R114, R115, R114, RZ ;  /* 0x000000727372723e */ /* 0x000fe400048060ff */
[----:B------:R-:W-:-:S02]  /*12590*/  F2FP.SATFINITE.E5M2.F32.PACK_AB_MERGE_C R116, R117, R116, RZ ;  /* 0x000000747574723e */ /* 0x000fc400048060ff */
[----:B------:R-:W-:Y:S02]  /*125a0*/  F2FP.SATFINITE.E5M2.F32.PACK_AB_MERGE_C R118, R119, R118, RZ ;  /* 0x000000767776723e */ /* 0x000fe400048060ff */
[----:B------:R-:W-:Y:S02]  /*125b0*/  F2FP.SATFINITE.E5M2.F32.PACK_AB_MERGE_C R120, R121, R120, RZ ;  /* 0x000000787978723e */ /* 0x000fe400048060ff */
[----:B------:R-:W-:Y:S02]  /*125c0*/  F2FP.SATFINITE.E5M2.F32.PACK_AB_MERGE_C R122, R123, R122, RZ ;  /* 0x0000007a7b7a723e */ /* 0x000fe400048060ff */
[----:B------:R-:W-:Y:S02]  /*125d0*/  F2FP.SATFINITE.E5M2.F32.PACK_AB_MERGE_C R124, R125, R124, RZ ;  /* 0x0000007c7d7c723e */ /* 0x000fe400048060ff */
[----:B------:R-:W-:Y:S02]  /*125e0*/  F2FP.SATFINITE.E5M2.F32.PACK_AB_MERGE_C R126, R127, R126, RZ ;  /* 0x0000007e7f7e723e */ /* 0x000fe400048060ff */
[----:B------:R-:W-:-:S02]  /*125f0*/  F2FP.SATFINITE.E5M2.F32.PACK_AB_MERGE_C R128, R129, R128, RZ ;  /* 0x000000808180723e */ /* 0x000fc400048060ff */
[----:B------:R-:W-:Y:S02]  /*12600*/  F2FP.SATFINITE.E5M2.F32.PACK_AB_MERGE_C R130, R131, R130, RZ ;  /* 0x000000828382723e */ /* 0x000fe400048060ff */
        /* <DEDUP_REMOVED lines=42> */
[----:B------:R-:W-:Y:S02]  /*128b0*/  LOP3.LUT R112, R112, 0xffff, RZ, 0xc0, !PT ;  /* 0x0000ffff70707812 */ /* 0x000fe400078ec0ff */
[----:B------:R-:W-:Y:S02]  /*128c0*/  LOP3.LUT R116, R116, 0xffff, RZ, 0xc0, !PT ;  /* 0x0000ffff74747812 */ /* 0x000fe400078ec0ff */
[----:B------:R-:W-:Y:S02]  /*128d0*/  LOP3.LUT R124, R124, 0xffff, RZ, 0xc0, !PT ;  /* 0x0000ffff7c7c7812 */ /* 0x000fe400078ec0ff */
[----:B------:R-:W-:Y:S02]  /*128e0*/  LOP3.LUT R120, R120, 0xffff, RZ, 0xc0, !PT ;  /* 0x0000ffff78787812 */ /* 0x000fe400078ec0ff */
[----:B------:R-:W-:-:S02]  /*128f0*/  F2FP.SATFINITE.E5M2.F32.PACK_AB_MERGE_C R152, R153, R152, RZ ;  /* 0x000000989998723e */ /* 0x000fc400048060ff */
[----:B------:R-:W-:Y:S02]  /*12900*/  LOP3.LUT R128, R128, 0xffff, RZ, 0xc0, !PT ;  /* 0x0000ffff80807812 */ /* 0x000fe400078ec0ff */
[----:B------:R-:W-:Y:S02]  /*12910*/  LOP3.LUT R132, R132, 0xffff, RZ, 0xc0, !PT ;  /* 0x0000ffff84847812 */ /* 0x000fe400078ec0ff */
[----:B------:R-:W-:Y:S02]  /*12920*/  LOP3.LUT R140, R140, 0xffff, RZ, 0xc0, !PT ;  /* 0x0000ffff8c8c7812 */ /* 0x000fe400078ec0ff */
[----:B------:R-:W-:Y:S02]  /*12930*/  LOP3.LUT R136, R136, 0xffff, RZ, 0xc0, !PT ;  /* 0x0000ffff88887812 */ /* 0x000fe400078ec0ff */
[----:B------:R-:W-:Y:S02]  /*12940*/  F2FP.SATFINITE.E5M2.F32.PACK_AB_MERGE_C R154, R155, R154, RZ ;  /* 0x0000009a9b9a723e */ /* 0x000fe400048060ff */
[----:B------:R-:W-:-:S02]  /*12950*/  F2FP.SATFINITE.E5M2.F32.PACK_AB_MERGE_C R156, R157, R156, RZ ;  /* 0x0000009c9d9c723e */ /* 0x000fc400048060ff */
[----:B------:R-:W-:Y:S02]  /*12960*/  F2FP.SATFINITE.E5M2.F32.PACK_AB_MERGE_C R158, R159, R158, RZ ;  /* 0x0000009e9f9e723e */ /* 0x000fe400048060ff */
[----:B------:R-:W-:Y:S02]  /*12970*/  LOP3.LUT R144, R144, 0xffff, RZ, 0xc0, !PT ;  /* 0x0000ffff90907812 */ /* 0x000fe400078ec0ff */
[----:B------:R-:W-:Y:S02]  /*12980*/  LOP3.LUT R157, R146, 0xffff, RZ, 0xc0, !PT ;  /* 0x0000ffff929d7812 */ /* 0x000fe400078ec0ff */
[----:B------:R-:W-:Y:S02]  /*12990*/  LOP3.LUT R148, R148, 0xffff, RZ, 0xc0, !PT ;  /* 0x0000ffff94947812 */ /* 0x000fe400078ec0ff */
[----:B------:R-:W-:Y:S02]  /*129a0*/  LOP3.LUT R183, R183, 0xffff, RZ, 0xc0, !PT ;  /* 0x0000ffffb7b77812 */ /* 0x000fe400078ec0ff */
[----:B------:R-:W-:-:S02]  /*129b0*/  LOP3.LUT R182, R182, 0xffff, RZ, 0xc0, !PT ;  /* 0x0000ffffb6b67812 */ /* 0x000fc400078ec0ff */
[----:B------:R-:W-:Y:S02]  /*129c0*/  LOP3.LUT R156, R156, 0xffff, RZ, 0xc0, !PT ;  /* 0x0000ffff9c9c7812 */ /* 0x000fe400078ec0ff */
[----:B------:R-:W-:Y:S02]  /*129d0*/  LOP3.LUT R152, R152, 0xffff, RZ, 0xc0, !PT ;  /* 0x0000ffff98987812 */ /* 0x000fe400078ec0ff */
[----:B------:R-:W-:Y:S01]  /*129e0*/  LOP3.LUT R159, R154, 0xffff, RZ, 0xc0, !PT ;  /* 0x0000ffff9a9f7812 */ /* 0x000fe200078ec0ff */
[C---:B--2---:R-:W-:Y:S01]  /*129f0*/  IMAD.IADD R175, R4.reuse, 0x1, R6 ;  /* 0x0000000104af7824 */ /* 0x044fe200078e0206 */
[----:B------:R-:W-:Y:S01]  /*12a00*/  SHF.R.U32.HI R6, RZ, 0x6, R7 ;  /* 0x00000006ff067819 */ /* 0x000fe20000011607 */
[----:B------:R-:W-:Y:S01]  /*12a10*/  IMAD.IADD R167, R4, 0x1, R5 ;  /* 0x0000000104a77824 */ /* 0x000fe200078e0205 */
[----:B------:R-:W-:Y:S02]  /*12a20*/  LOP3.LUT R5, R7, 0x60, RZ, 0xc0, !PT ;  /* 0x0000006007057812 */ /* 0x000fe400078ec0ff */
[----:B------:R-:W-:-:S02]  /*12a30*/  SGXT.U32 R6, R6, 0x1 ;  /* 0x000000010606781a */ /* 0x000fc40000000000 */
[----:B------:R-:W-:Y:S01]  /*12a40*/  LEA.HI R3, R7, R4, RZ, 0x1a ;  /* 0x0000000407037211 */ /* 0x000fe200078fd0ff */
[----:B------:R-:W-:Y:S01]  /*12a50*/  IMAD R2, R5, 0x8, R2 ;  /* 0x0000000805027824 */ /* 0x000fe200078e0202 */
[C---:B------:R-:W-:Y:S02]  /*12a60*/  LOP3.LUT R0, R4.reuse, R6, RZ, 0xfc, !PT ;  /* 0x0000000604007212 */ /* 0x040fe400078efcff */
[C-C-:B------:R-:W-:Y:S02]  /*12a70*/  LOP3.LUT R174, R4.reuse, 0x1c, R6.reuse, 0xfe, !PT ;  /* 0x0000001c04ae7812 */ /* 0x140fe400078efe06 */
[C-C-:B------:R-:W-:Y:S02]  /*12a80*/  LOP3.LUT R173, R4.reuse, 0x1a, R6.reuse, 0xfe, !PT ;  /* 0x0000001a04ad7812 */ /* 0x140fe400078efe06 */
[C-C-:B------:R-:W-:Y:S02]  /*12a90*/  LOP3.LUT R172, R4.reuse, 0x18, R6.reuse, 0xfe, !PT ;  /* 0x0000001804ac7812 */ /* 0x140fe400078efe06 */
[----:B------:R-:W-:-:S02]  /*12aa0*/  LOP3.LUT R171, R4, 0x16, R6, 0xfe, !PT ;  /* 0x0000001604ab7812 */ /* 0x000fc400078efe06 */
[C-C-:B------:R-:W-:Y:S02]  /*12ab0*/  LOP3.LUT R170, R4.reuse, 0x14, R6.reuse, 0xfe, !PT ;  /* 0x0000001404aa7812 */ /* 0x140fe400078efe06 */
[C-C-:B------:R-:W-:Y:S02]  /*12ac0*/  LOP3.LUT R169, R4.reuse, 0x12, R6.reuse, 0xfe, !PT ;  /* 0x0000001204a97812 */ /* 0x140fe400078efe06 */
[C-C-:B------:R-:W-:Y:S02]  /*12ad0*/  LOP3.LUT R168, R4.reuse, 0x10, R6.reuse, 0xfe, !PT ;  /* 0x0000001004a87812 */ /* 0x140fe400078efe06 */
[C-C-:B------:R-:W-:Y:S02]  /*12ae0*/  LOP3.LUT R166, R4.reuse, 0xc, R6.reuse, 0xfe, !PT ;  /* 0x0000000c04a67812 */ /* 0x140fe400078efe06 */
[C-C-:B------:R-:W-:Y:S02]  /*12af0*/  LOP3.LUT R165, R4.reuse, 0xa, R6.reuse, 0xfe, !PT ;  /* 0x0000000a04a57812 */ /* 0x140fe400078efe06 */
[----:B------:R-:W-:-:S02]  /*12b00*/  LOP3.LUT R164, R4, 0x8, R6, 0xfe, !PT ;  /* 0x0000000804a47812 */ /* 0x000fc400078efe06 */
[C-C-:B------:R-:W-:Y:S02]  /*12b10*/  LOP3.LUT R163, R4.reuse, 0x6, R6.reuse, 0xfe, !PT ;  /* 0x0000000604a37812 */ /* 0x140fe400078efe06 */
[C-C-:B------:R-:W-:Y:S02]  /*12b20*/  LOP3.LUT R162, R4.reuse, 0x4, R6.reuse, 0xfe, !PT ;  /* 0x0000000404a27812 */ /* 0x140fe400078efe06 */
[----:B------:R-:W-:Y:S02]  /*12b30*/  LOP3.LUT R161, R4, 0x2, R6, 0xfe, !PT ;  /* 0x0000000204a17812 */ /* 0x000fe400078efe06 */
[----:B------:R-:W1:Y:S02]  /*12b40*/  LDTM.x64 R4, tmem[UR12+0x80] ;  /* 0x0000800c000479ee */ /* 0x000e640008340000 */
[----:B-1----:R-:W-:Y:S02]  /*12b50*/  F2FP.SATFINITE.E5M2.F32.PACK_AB_MERGE_C R69, R5, R4, RZ ;  /* 0x000000040545723e */ /* 0x002fe400048060ff */
        /* <DEDUP_REMOVED lines=31> */
[----:B------:R-:W1:Y:S01]  /*12d50*/  LDTM.x64 R4, tmem[UR12+0xc0] ;  /* 0x0000c00c000479ee */ /* 0x000e620008340000 */
[----:B0-----:R-:W-:Y:S01]  /*12d60*/  ISETP.GE.AND P0, PT, R185, UR18, PT ;  /* 0x00000012b9007c0c */ /* 0x001fe2000bf06270 */
[----:B------:R-:W-:Y:S01]  /*12d70*/  NOP ;  /* 0x0000000000007918 */ /* 0x000fe20000000000 */
[--C-:B------:R-:W-:Y:S02]  /*12d80*/  PRMT R184, R183, 0x3340, R182.reuse ;  /* 0x00003340b7b87816 */ /* 0x100fe400000000b6 */
[----:B------:R-:W-:Y:S02]  /*12d90*/  SHF.R.U32.HI R183, RZ, 0x8, R183 ;  /* 0x00000008ffb77819 */ /* 0x000fe400000116b7 */
[----:B------:R-:W-:Y:S02]  /*12da0*/  SHF.R.U32.HI R182, RZ, 0x8, R182 ;  /* 0x00000008ffb67819 */ /* 0x000fe400000116b6 */
[----:B-1----:R-:W-:Y:S02]  /*12db0*/  F2FP.SATFINITE.E5M2.F32.PACK_AB_MERGE_C R8, R9, R8, RZ ;  /* 0x000000080908723e */ /* 0x002fe400048060ff */
[----:B------:R-:W-:-:S02]  /*12dc0*/  F2FP.SATFINITE.E5M2.F32.PACK_AB_MERGE_C R12, R13, R12, RZ ;  /* 0x0000000c0d0c723e */ /* 0x000fc400048060ff */
[----:B------:R-:W-:Y:S02]  /*12dd0*/  LOP3.LUT R9, R114, 0xffff, RZ, 0xc0, !PT ;  /* 0x0000ffff72097812 */ /* 0x000fe400078ec0ff */
[----:B------:R-:W-:Y:S02]  /*12de0*/  LOP3.LUT R13, R122, 0xffff, RZ, 0xc0, !PT ;  /* 0x0000ffff7a0d7812 */ /* 0x000fe400078ec0ff */
[----:B------:R-:W-:Y:S02]  /*12df0*/  F2FP.SATFINITE.E5M2.F32.PACK_AB_MERGE_C R14, R15, R14, RZ ;  /* 0x0000000e0f0e723e */ /* 0x000fe400048060ff */
[----:B------:R-:W-:Y:S02]  /*12e00*/  F2FP.SATFINITE.E5M2.F32.PACK_AB_MERGE_C R10, R11, R10, RZ ;  /* 0x0000000a0b0a723e */ /* 0x000fe400048060ff */
[----:B------:R-:W-:Y:S02]  /*12e10*/  F2FP.SATFINITE.E5M2.F32.PACK_AB_MERGE_C R20, R21, R20, RZ ;  /* 0x000000141514723e */ /* 0x000fe400048060ff */
[----:B------:R-:W-:-:S02]  /*12e20*/  PRMT R15, R116, 0x3340, R1 ;  /* 0x00003340740f7816 */ /* 0x000fc40000000001 */
[----:B------:R-:W-:Y:S02]  /*12e30*/  PRMT R114, R112, 0x3340, R9 ;  /* 0x0000334070727816 */ /* 0x000fe40000000009 */
[----:B------:R-:W-:Y:S02]  /*12e40*/  F2FP.SATFINITE.E5M2.F32.PACK_AB_MERGE_C R22, R23, R22, RZ ;  /* 0x000000161716723e */ /* 0x000fe400048060ff */
[----:B------:R-:W-:Y:S02]  /*12e50*/  PRMT R11, R124, 0x3340, R1 ;  /* 0x000033407c0b7816 */ /* 0x000fe40000000001 */
[----:B------:R-:W-:Y:S02]  /*12e60*/  PRMT R122, R120, 0x3340, R13 ;  /* 0x00003340787a7816 */ /* 0x000fe4000000000d */
[----:B------:R-:W-:Y:S02]  /*12e70*/  LOP3.LUT R21, R130, 0xffff, RZ, 0xc0, !PT ;  /* 0x0000ffff82157812 */ /* 0x000fe400078ec0ff */
[----:B------:R-:W-:-:S02]  /*12e80*/  F2FP.SATFINITE.E5M2.F32.PACK_AB_MERGE_C R153, R5, R4, RZ ;  /* 0x000000040599723e */ /* 0x000fc400048060ff */
[----:B------:R-:W-:Y:S02]  /*12e90*/  LOP3.LUT R23, R138, 0xffff, RZ, 0xc0, !PT ;  /* 0x0000ffff8a177812 */ /* 0x000fe400078ec0ff */
[----:B------:R-:W-:Y:S02]  /*12ea0*/  LOP3.LUT R4, R0, 0x22, RZ, 0xfc, !PT ;  /* 0x0000002200047812 */ /* 0x000fe400078efcff */
[----:B------:R-:W-:Y:S02]  /*12eb0*/  F2FP.SATFINITE.E5M2.F32.PACK_AB_MERGE_C R16, R17, R16, RZ ;  /* 0x000000101110723e */ /* 0x000fe400048060ff */
[----:B------:R-:W-:Y:S02]  /*12ec0*/  PRMT R15, R114, 0x5410, R15 ;  /* 0x00005410720f7816 */ /* 0x000fe4000000000f */
[----:B------:R-:W-:Y:S02]  /*12ed0*/  F2FP.SATFINITE.E5M2.F32.PACK_AB_MERGE_C R18, R19, R18, RZ ;  /* 0x000000121312723e */ /* 0x000fe400048060ff */
[----:B------:R-:W-:-:S02]  /*12ee0*/  PRMT R11, R122, 0x5410, R11 ;  /* 0x000054107a0b7816 */ /* 0x000fc4000000000b */
[----:B------:R-:W-:Y:S02]  /*12ef0*/  PRMT R17, R132, 0x3340, R1 ;  /* 0x0000334084117816 */ /* 0x000fe40000000001 */
[----:B------:R-:W-:Y:S02]  /*12f00*/  PRMT R114, R128, 0x3340, R21 ;  /* 0x0000334080727816 */ /* 0x000fe40000000015 */
[----:B------:R-:W-:Y:S02]  /*12f10*/  PRMT R19, R140, 0x3340, R1 ;  /* 0x000033408c137816 */ /* 0x000fe40000000001 */
[----:B------:R-:W-:Y:S02]  /*12f20*/  PRMT R122, R136, 0x3340, R23 ;  /* 0x00003340887a7816 */ /* 0x000fe40000000017 */
[----:B------:R-:W-:Y:S01]  /*12f30*/  ISETP.LT.AND P2, PT, R4, UR5, !P0 ;  /* 0x0000000504007c0c */ /* 0x000fe2000c741270 */
[----:B------:R-:W0:Y:S01]  /*12f40*/  LDCU UR5, c[0x0][0x39c] ;  /* 0x00007380ff0577ac */ /* 0x000e220008000800 */
[----:B------:R-:W-:-:S02]  /*12f50*/  LOP3.LUT R4, R181, 0xffff, RZ, 0xc0, !PT ;  /* 0x0000ffffb5047812 */ /* 0x000fc400078ec0ff */
[----:B------:R-:W-:Y:S02]  /*12f60*/  F2FP.SATFINITE.E5M2.F32.PACK_AB_MERGE_C R155, R7, R6, RZ ;  /* 0x00000006079b723e */ /* 0x000fe400048060ff */
[----:B------:R-:W-:Y:S02]  /*12f70*/  F2FP.SATFINITE.E5M2.F32.PACK_AB_MERGE_C R24, R25, R24, RZ ;  /* 0x000000181918723e */ /* 0x000fe400048060ff */
[----:B------:R-:W-:Y:S02]  /*12f80*/  PRMT R17, R114, 0x5410, R17 ;  /* 0x0000541072117816 */ /* 0x000fe40000000011 */
[----:B------:R-:W-:Y:S02]  /*12f90*/  LOP3.LUT R6, R177, 0xffff, RZ, 0xc0, !PT ;  /* 0x0000ffffb1067812 */ /* 0x000fe400078ec0ff */
[----:B------:R-:W-:Y:S02]  /*12fa0*/  PRMT R19, R122, 0x5410, R19 ;  /* 0x000054107a137816 */ /* 0x000fe40000000013 */
[----:B------:R-:W-:-:S02]  /*12fb0*/  PRMT R114, R148, 0x3340, R1 ;  /* 0x0000334094727816 */ /* 0x000fc40000000001 */
[----:B------:R-:W-:Y:S02]  /*12fc0*/  PRMT R25, R144, 0x3340, R157 ;  /* 0x0000334090197816 */ /* 0x000fe4000000009d */
[----:B------:R-:W-:Y:S02]  /*12fd0*/  PRMT R122, R156, 0x3340, R1 ;  /* 0x000033409c7a7816 */ /* 0x000fe40000000001 */
[----:B------:R-:W-:Y:S02]  /*12fe0*/  PRMT R177, R152, 0x3340, R159 ;  /* 0x0000334098b17816 */ /* 0x000fe4000000009f */
[----:B------:R-:W-:Y:S02]  /*12ff0*/  PRMT R7, R4, 0x3340, R1 ;  /* 0x0000334004077816 */ /* 0x000fe40000000001 */
[----:B------:R-:W-:Y:S02]  /*13000*/  LOP3.LUT R179, R179, 0xffff, RZ, 0xc0, !PT ;  /* 0x0000ffffb3b37812 */ /* 0x000fe400078ec0ff */
[----:B------:R-:W-:-:S02]  /*13010*/  LOP3.LUT R178, R178, 0xffff, RZ, 0xc0, !PT ;  /* 0x0000ffffb2b27812 */ /* 0x000fc400078ec0ff */
[----:B------:R-:W-:Y:S02]  /*13020*/  SHF.R.U32.HI R4, RZ, 0x8, R4 ;  /* 0x00000008ff047819 */ /* 0x000fe40000011604 */
[----:B------:R-:W-:Y:S02]  /*13030*/  PRMT R114, R25, 0x5410, R114 ;  /* 0x0000541019727816 */ /* 0x000fe40000000072 */
[----:B------:R-:W-:Y:S02]  /*13040*/  PRMT R25, R177, 0x5410, R122 ;  /* 0x00005410b1197816 */ /* 0x000fe4000000007a */
[----:B------:R-:W-:Y:S02]  /*13050*/  F2FP.SATFINITE.E5M2.F32.PACK_AB_MERGE_C R28, R29, R28, RZ ;  /* 0x0000001c1d1c723e */ /* 0x000fe400048060ff */
[----:B------:R-:W-:Y:S02]  /*13060*/  LOP3.LUT R122, R183, 0xffff, RZ, 0xc0, !PT ;  /* 0x0000ffffb77a7812 */ /* 0x000fe400078ec0ff */
[----:B------:R-:W-:-:S02]  /*13070*/  LOP3.LUT R29, R182, 0xffff, RZ, 0xc0, !PT ;  /* 0x0000ffffb61d7812 */ /* 0x000fc400078ec0ff */
[--C-:B------:R-:W-:Y:S02]  /*13080*/  PRMT R186, R179, 0x3340, R178.reuse ;  /* 0x00003340b3ba7816 */ /* 0x100fe400000000b2 */
[----:B------:R-:W-:Y:S02]  /*13090*/  LOP3.LUT R4, R4, 0xffff, RZ, 0xc0, !PT ;  /* 0x0000ffff04047812 */ /* 0x000fe400078ec0ff */
[----:B------:R-:W-:Y:S02]  /*130a0*/  SHF.R.U32.HI R179, RZ, 0x8, R179 ;  /* 0x00000008ffb37819 */ /* 0x000fe400000116b3 */
[----:B------:R-:W-:Y:S02]  /*130b0*/  SHF.R.U32.HI R178, RZ, 0x8, R178 ;  /* 0x00000008ffb27819 */ /* 0x000fe400000116b2 */
[----:B------:R-:W-:Y:S02]  /*130c0*/  SHF.R.U32.HI R112, RZ, 0x8, R112 ;  /* 0x00000008ff707819 */ /* 0x000fe40000011670 */
[----:B------:R-:W-:-:S02]  /*130d0*/  SHF.R.U32.HI R9, RZ, 0x8, R9 ;  /* 0x00000008ff097819 */ /* 0x000fc40000011609 */
[----:B------:R-:W-:Y:S02]  /*130e0*/  LOP3.LUT R5, R0, 0x20, RZ, 0xfc, !PT ;  /* 0x0000002000057812 */ /* 0x000fe400078efcff */
[----:B------:R-:W-:Y:S02]  /*130f0*/  PRMT R29, R122, 0x3340, R29 ;  /* 0x000033407a1d7816 */ /* 0x000fe4000000001d */
[----:B------:R-:W-:Y:S02]  /*13100*/  SHF.R.U32.HI R120, RZ, 0x8, R120 ;  /* 0x00000008ff787819 */ /* 0x000fe40000011678 */
[----:B------:R-:W-:Y:S02]  /*13110*/  SHF.R.U32.HI R13, RZ, 0x8, R13 ;  /* 0x00000008ff0d7819 */ /* 0x000fe4000001160d */
[----:B------:R-:W-:Y:S02]  /*13120*/  F2FP.SATFINITE.E5M2.F32.PACK_AB_MERGE_C R34, R35, R34, RZ ;  /* 0x000000222322723e */ /* 0x000fe400048060ff */
[----:B------:R-:W-:-:S02]  /*13130*/  PRMT R122, R4, 0x3340, R1 ;  /* 0x00003340047a7816 */ /* 0x000fc40000000001 */
[----:B------:R-:W-:Y:S02]  /*13140*/  SHF.R.U32.HI R132, RZ, 0x8, R132 ;  /* 0x00000008ff847819 */ /* 0x000fe40000011684 */
[----:B------:R-:W-:Y:S02]  /*13150*/  LOP3.LUT R4, R179, 0xffff, RZ, 0xc0, !PT ;  /* 0x0000ffffb3047812 */ /* 0x000fe400078ec0ff */
[----:B------:R-:W-:Y:S02]  /*13160*/  LOP3.LUT R35, R178, 0xffff, RZ, 0xc0, !PT ;  /* 0x0000ffffb2237812 */ /* 0x000fe400078ec0ff */
[----:B------:R-:W-:Y:S02]  /*13170*/  SHF.R.U32.HI R136, RZ, 0x8, R136 ;  /* 0x00000008ff887819 */ /* 0x000fe40000011688 */
[----:B------:R-:W-:Y:S02]  /*13180*/  SHF.R.U32.HI R23, RZ, 0x8, R23 ;  /* 0x00000008ff177819 */ /* 0x000fe40000011617 */
[----:B------:R-:W-:-:S02]  /*13190*/  LOP3.LUT R130, R112, 0xffff, RZ, 0xc0, !PT ;  /* 0x0000ffff70827812 */ /* 0x000fc400078ec0ff */
[----:B------:R-:W-:Y:S02]  /*131a0*/  LOP3.LUT R9, R9, 0xffff, RZ, 0xc0, !PT ;  /* 0x0000ffff09097812 */ /* 0x000fe400078ec0ff */
[----:B------:R-:W-:Y:S02]  /*131b0*/  SHF.R.U32.HI R21, RZ, 0x8, R21 ;  /* 0x00000008ff157819 */ /* 0x000fe40000011615 */
[----:B----4-:R-:W-:Y:S01]  /*131c0*/  ISETP.LT.AND P4, PT, R5, UR4, !P0 ;  /* 0x0000000405007c0c */ /* 0x010fe2000c781270 */
[----:B------:R-:W1:Y:S01]  /*131d0*/  LDCU UR4, c[0x0][0x3b4] ;  /* 0x00007680ff0477ac */ /* 0x000e620008000800 */
[----:B------:R-:W-:Y:S02]  /*131e0*/  SHF.R.U32.HI R128, RZ, 0x8, R128 ;  /* 0x00000008ff807819 */ /* 0x000fe40000011680 */
[----:B------:R-:W-:Y:S02]  /*131f0*/  LOP3.LUT R120, R120, 0xffff, RZ, 0xc0, !PT ;  /* 0x0000ffff78787812 */ /* 0x000fe400078ec0ff */
[----:B------:R-:W-:-:S02]  /*13200*/  LOP3.LUT R13, R13, 0xffff, RZ, 0xc0, !PT ;  /* 0x0000ffff0d0d7812 */ /* 0x000fc400078ec0ff */
[----:B------:R-:W-:Y:S02]  /*13210*/  PRMT R5, R6, 0x3340, R1 ;  /* 0x0000334006057816 */ /* 0x000fe40000000001 */
[----:B------:R-:W-:Y:S02]  /*13220*/  LOP3.LUT R132, R132, 0xffff, RZ, 0xc0, !PT ;  /* 0x0000ffff84847812 */ /* 0x000fe400078ec0ff */
[----:B------:R-:W-:Y:S02]  /*13230*/  SHF.R.U32.HI R140, RZ, 0x8, R140 ;  /* 0x00000008ff8c7819 */ /* 0x000fe4000001168c */
[----:B------:R-:W-:Y:S02]  /*13240*/  F2FP.SATFINITE.E5M2.F32.PACK_AB_MERGE_C R32, R33, R32, RZ ;  /* 0x000000202120723e */ /* 0x000fe400048060ff */
[----:B------:R-:W-:Y:S02]  /*13250*/  SHF.R.U32.HI R6, RZ, 0x8, R6 ;  /* 0x00000008ff067819 */ /* 0x000fe40000011606 */
[----:B------:R-:W-:-:S02]  /*13260*/  PRMT R35, R4, 0x3340, R35 ;  /* 0x0000334004237816 */ /* 0x000fc40000000023 */
[----:B------:R-:W-:Y:S02]  /*13270*/  SHF.R.U32.HI R144, RZ, 0x8, R144 ;  /* 0x00000008ff907819 */ /* 0x000fe40000011690 */
[----:B------:R-:W-:Y:S02]  /*13280*/  SHF.R.U32.HI R157, RZ, 0x8, R157 ;  /* 0x00000008ff9d7819 */ /* 0x000fe4000001169d */
[----:B------:R-:W-:Y:S02]  /*13290*/  LOP3.LUT R136, R136, 0xffff, RZ, 0xc0, !PT ;  /* 0x0000ffff88887812 */ /* 0x000fe400078ec0ff */
[----:B------:R-:W-:Y:S02]  /*132a0*/  LOP3.LUT R23, R23, 0xffff, RZ, 0xc0, !PT ;  /* 0x0000ffff17177812 */ /* 0x000fe400078ec0ff */
[----:B------:R-:W-:Y:S02]  /*132b0*/  PRMT R33, R130, 0x3340, R9 ;  /* 0x0000334082217816 */ /* 0x000fe40000000009 */
[----:B------:R-:W-:-:S02]  /*132c0*/  LOP3.LUT R4, R21, 0xffff, RZ, 0xc0, !PT ;  /* 0x0000ffff15047812 */ /* 0x000fc400078ec0ff */
[----:B------:R-:W-:Y:S02]  /*132d0*/  LOP3.LUT R9, R128, 0xffff, RZ, 0xc0, !PT ;  /* 0x0000ffff80097812 */ /* 0x000fe400078ec0ff */
[----:B------:R-:W-:Y:S02]  /*132e0*/  PRMT R21, R120, 0x3340, R13 ;  /* 0x0000334078157816 */ /* 0x000fe4000000000d */
[----:B------:R-:W-:Y:S02]  /*132f0*/  F2FP.SATFINITE.E5M2.F32.PACK_AB_MERGE_C R42, R43, R42, RZ ;  /* 0x0000002a2b2a723e */ /* 0x000fe400048060ff */
[----:B------:R-:W-:Y:S02]  /*13300*/  SHF.R.U32.HI R116, RZ, 0x8, R116 ;  /* 0x00000008ff747819 */ /* 0x000fe40000011674 */
[----:B------:R-:W-:Y:S02]  /*13310*/  PRMT R120, R132, 0x3340, R1 ;  /* 0x0000334084787816 */ /* 0x000fe40000000001 */
[----:B------:R-:W-:-:S02]  /*13320*/  LOP3.LUT R128, R140, 0xffff, RZ, 0xc0, !PT ;  /* 0x0000ffff8c807812 */ /* 0x000fc400078ec0ff */
[----:B------:R-:W-:Y:S02]  /*13330*/  LOP3.LUT R6, R6, 0xffff, RZ, 0xc0, !PT ;  /* 0x0000ffff06067812 */ /* 0x000fe400078ec0ff */
[----:B------:R-:W-:Y:S02]  /*13340*/  LOP3.LUT R144, R144, 0xffff, RZ, 0xc0, !PT ;  /* 0x0000ffff90907812 */ /* 0x000fe400078ec0ff */
[----:B------:R-:W-:Y:S02]  /*13350*/  LOP3.LUT R43, R157, 0xffff, RZ, 0xc0, !PT ;  /* 0x0000ffff9d2b7812 */ /* 0x000fe400078ec0ff */
[----:B------:R-:W-:Y:S02]  /*13360*/  PRMT R23, R136, 0x3340, R23 ;  /* 0x0000334088177816 */ /* 0x000fe40000000017 */
[----:B------:R-:W-:Y:S02]  /*13370*/  LOP3.LUT R132, R113, 0xffff, RZ, 0xc0, !PT ;  /* 0x0000ffff71847812 */ /* 0x000fe400078ec0ff */
[----:B------:R-:W-:-:S02]  /*13380*/  LOP3.LUT R115, R115, 0xffff, RZ, 0xc0, !PT ;  /* 0x0000ffff73737812 */ /* 0x000fc400078ec0ff */
[----:B------:R-:W-:Y:S02]  /*13390*/  LOP3.LUT R140, R117, 0xffff, RZ, 0xc0, !PT ;  /* 0x0000ffff758c7812 */ /* 0x000fe400078ec0ff */
[----:B------:R-:W-:Y:S02]  /*133a0*/  LOP3.LUT R121, R121, 0xffff, RZ, 0xc0, !PT ;  /* 0x0000ffff79797812 */ /* 0x000fe400078ec0ff */
[----:B------:R-:W-:Y:S02]  /*133b0*/  LOP3.LUT R138, R123, 0xffff, RZ, 0xc0, !PT ;  /* 0x0000ffff7b8a7812 */ /* 0x000fe400078ec0ff */
[----:B------:R-:W-:Y:S02]  /*133c0*/  LOP3.LUT R136, R125, 0xffff, RZ, 0xc0, !PT ;  /* 0x0000ffff7d887812 */ /* 0x000fe400078ec0ff */
[----:B------:R-:W-:Y:S02]  /*133d0*/  LOP3.LUT R112, R116, 0xffff, RZ, 0xc0, !PT ;  /* 0x0000ffff74707812 */ /* 0x000fe400078ec0ff */
[----:B------:R-:W-:-:S02]  /*133e0*/  PRMT R13, R9, 0x3340, R4 ;  /* 0x00003340090d7816 */ /* 0x000fc40000000004 */
[----:B------:R-:W-:Y:S02]  /*133f0*/  F2FP.SATFINITE.E5M2.F32.PACK_AB_MERGE_C R36, R37, R36, RZ ;  /* 0x000000242524723e */ /* 0x000fe400048060ff */
[----:B------:R-:W-:Y:S02]  /*13400*/  PRMT R116, R6, 0x3340, R1 ;  /* 0x0000334006747816 */ /* 0x000fe40000000001 */
[----:B------:R-:W-:Y:S02]  /*13410*/  PRMT R43, R144, 0x3340, R43 ;  /* 0x00003340902b7816 */ /* 0x000fe4000000002b */
[----:B------:R-:W-:Y:S02]  /*13420*/  PRMT R9, R140, 0x3340, R1 ;  /* 0x000033408c097816 */ /* 0x000fe40000000001 */
[----:B------:R-:W-:Y:S02]  /*13430*/  PRMT R4, R132, 0x3340, R115 ;  /* 0x0000334084047816 */ /* 0x000fe40000000073 */
[----:B------:R-:W-:-:S02]  /*13440*/  F2FP.SATFINITE.E5M2.F32.PACK_AB_MERGE_C R44, R45, R44, RZ ;  /* 0x0000002c2d2c723e */ /* 0x000fc400048060ff */
[----:B------:R-:W-:Y:S02]  /*13450*/  F2FP.SATFINITE.E5M2.F32.PACK_AB_MERGE_C R46, R47, R46, RZ ;  /* 0x0000002e2f2e723e */ /* 0x000fe400048060ff */
[----:B------:R-:W-:Y:S02]  /*13460*/  F2FP.SATFINITE.E5M2.F32.PACK_AB_MERGE_C R48, R49, R48, RZ ;  /* 0x000000303130723e */ /* 0x000fe400048060ff */
[----:B------:R-:W-:Y:S02]  /*13470*/  PRMT R37, R136, 0x3340, R1 ;  /* 0x0000334088257816 */ /* 0x000fe40000000001 */
        /* <DEDUP_REMOVED lines=8> */
[----:B------:R-:W-:-:S02]  /*13500*/  LOP3.LUT R82, R82, 0xffff, RZ, 0xc0, !PT ;  /* 0x0000ffff52527812 */ /* 0x000fc400078ec0ff */
[----:B------:R-:W-:Y:S02]  /*13510*/  LOP3.LUT R84, R84, 0xffff, RZ, 0xc0, !PT ;  /* 0x0000ffff54547812 */ /* 0x000fe400078ec0ff */
[----:B------:R-:W-:Y:S02]  /*13520*/  LOP3.LUT R88, R88, 0xffff, RZ, 0xc0, !PT ;  /* 0x0000ffff58587812 */ /* 0x000fe400078ec0ff */
[----:B------:R-:W-:Y:S02]  /*13530*/  LOP3.LUT R47, R90, 0xffff, RZ, 0xc0, !PT ;  /* 0x0000ffff5a2f7812 */ /* 0x000fe400078ec0ff */
[----:B------:R-:W-:Y:S02]  /*13540*/  LOP3.LUT R92, R92, 0xffff, RZ, 0xc0, !PT ;  /* 0x0000ffff5c5c7812 */ /* 0x000fe400078ec0ff */
[----:B------:R-:W-:Y:S02]  /*13550*/  F2FP.SATFINITE.E5M2.F32.PACK_AB_MERGE_C R30, R31, R30, RZ ;  /* 0x0000001e1f1e723e */ /* 0x000fe400048060ff */
[----:B------:R-:W-:-:S02]  /*13560*/  PRMT R9, R4, 0x5410, R9 ;  /* 0x0000541004097816 */ /* 0x000fc40000000009 */
[----:B------:R-:W-:Y:S02]  /*13570*/  F2FP.SATFINITE.E5M2.F32.PACK_AB_MERGE_C R26, R27, R26, RZ ;  /* 0x0000001a1b1a723e */ /* 0x000fe400048060ff */
[----:B------:R-:W-:Y:S02]  /*13580*/  F2FP.SATFINITE.E5M2.F32.PACK_AB_MERGE_C R38, R39, R38, RZ ;  /* 0x000000262726723e */ /* 0x000fe400048060ff */
[----:B------:R-:W-:Y:S02]  /*13590*/  F2FP.SATFINITE.E5M2.F32.PACK_AB_MERGE_C R60, R61, R60, RZ ;  /* 0x0000003c3d3c723e */ /* 0x000fe400048060ff */
[----:B------:R-:W-:Y:S02]  /*135a0*/  PRMT R37, R6, 0x5410, R37 ;  /* 0x0000541006257816 */ /* 0x000fe40000000025 */
[----:B------:R-:W-:Y:S02]  /*135b0*/  PRMT R31, R68, 0x3340, R1 ;  /* 0x00003340441f7816 */ /* 0x000fe40000000001 */
[----:B------:R-:W-:-:S02]  /*135c0*/  PRMT R4, R144, 0x3340, R131 ;  /* 0x0000334090047816 */ /* 0x000fc40000000083 */
[----:B------:R-:W-:Y:S02]  /*135d0*/  PRMT R7, R184, 0x5410, R7 ;  /* 0x00005410b8077816 */ /* 0x000fe40000000007 */
[----:B------:R-:W-:Y:S02]  /*135e0*/  F2FP.SATFINITE.E5M2.F32.PACK_AB_MERGE_C R50, R51, R50, RZ ;  /* 0x000000323332723e */ /* 0x000fe400048060ff */
[----:B------:R-:W-:Y:S02]  /*135f0*/  F2FP.SATFINITE.E5M2.F32.PACK_AB_MERGE_C R52, R53, R52, RZ ;  /* 0x000000343534723e */ /* 0x000fe400048060ff */
[--C-:B------:R-:W-:Y:S02]  /*13600*/  PRMT R39, R76, 0x3340, R1.reuse ;  /* 0x000033404c277816 */ /* 0x100fe40000000001 */
[--C-:B------:R-:W-:Y:S02]  /*13610*/  PRMT R27, R84, 0x3340, R1.reuse ;  /* 0x00003340541b7816 */ /* 0x100fe40000000001 */
[----:B------:R-:W-:-:S02]  /*13620*/  PRMT R61, R92, 0x3340, R1 ;  /* 0x000033405c3d7816 */ /* 0x000fc40000000001 */
[----:B------:R-:W-:Y:S02]  /*13630*/  PRMT R6, R72, 0x3340, R49 ;  /* 0x0000334048067816 */ /* 0x000fe40000000031 */
[----:B------:R-:W-:Y:S02]  /*13640*/  PRMT R74, R45, 0x3340, R82 ;  /* 0x000033402d4a7816 */ /* 0x000fe40000000052 */
[----:B------:R-:W-:Y:S02]  /*13650*/  PRMT R80, R88, 0x3340, R47 ;  /* 0x0000334058507816 */ /* 0x000fe4000000002f */
[----:B------:R-:W-:Y:S02]  /*13660*/  LOP3.LUT R180, R180, 0xffff, RZ, 0xc0, !PT ;  /* 0x0000ffffb4b47812 */ /* 0x000fe400078ec0ff */
[----:B------:R-:W-:Y:S02]  /*13670*/  PRMT R5, R186, 0x5410, R5 ;  /* 0x00005410ba057816 */ /* 0x000fe40000000005 */
[----:B------:R-:W-:-:S02]  /*13680*/  LOP3.LUT R176, R176, 0xffff, RZ, 0xc0, !PT ;  /* 0x0000ffffb0b07812 */ /* 0x000fc400078ec0ff */
[----:B------:R-:W-:Y:S02]  /*13690*/  LOP3.LUT R118, R118, 0xffff, RZ, 0xc0, !PT ;  /* 0x0000ffff76767812 */ /* 0x000fe400078ec0ff */
[----:B------:R-:W-:Y:S02]  /*136a0*/  LOP3.LUT R126, R126, 0xffff, RZ, 0xc0, !PT ;  /* 0x0000ffff7e7e7812 */ /* 0x000fe400078ec0ff */
[----:B------:R-:W-:Y:S02]  /*136b0*/  LOP3.LUT R51, R96, 0xffff, RZ, 0xc0, !PT ;  /* 0x0000ffff60337812 */ /* 0x000fe400078ec0ff */
[----:B------:R-:W-:Y:S02]  /*136c0*/  LOP3.LUT R98, R98, 0xffff, RZ, 0xc0, !PT ;  /* 0x0000ffff62627812 */ /* 0x000fe400078ec0ff */
[----:B------:R-:W-:Y:S02]  /*136d0*/  LOP3.LUT R104, R104, 0xffff, RZ, 0xc0, !PT ;  /* 0x0000ffff68687812 */ /* 0x000fe400078ec0ff */
[----:B------:R-:W-:-:S02]  /*136e0*/  LOP3.LUT R53, R106, 0xffff, RZ, 0xc0, !PT ;  /* 0x0000ffff6a357812 */ /* 0x000fc400078ec0ff */
[----:B------:R-:W-:Y:S02]  /*136f0*/  PRMT R31, R4, 0x5410, R31 ;  /* 0x00005410041f7816 */ /* 0x000fe4000000001f */
[----:B------:R-:W-:Y:S02]  /*13700*/  LOP3.LUT R100, R100, 0xffff, RZ, 0xc0, !PT ;  /* 0x0000ffff64647812 */ /* 0x000fe400078ec0ff */
[----:B------:R-:W-:Y:S02]  /*13710*/  LOP3.LUT R108, R108, 0xffff, RZ, 0xc0, !PT ;  /* 0x0000ffff6c6c7812 */ /* 0x000fe400078ec0ff */
[----:B------:R-:W-:Y:S02]  /*13720*/  PRMT R39, R6, 0x5410, R39 ;  /* 0x0000541006277816 */ /* 0x000fe40000000027 */
[----:B------:R-:W-:Y:S02]  /*13730*/  PRMT R27, R74, 0x5410, R27 ;  /* 0x000054104a1b7816 */ /* 0x000fe4000000001b */
[----:B------:R-:W-:-:S02]  /*13740*/  PRMT R61, R80, 0x5410, R61 ;  /* 0x00005410503d7816 */ /* 0x000fc4000000003d */
[----:B------:R-:W-:Y:S02]  /*13750*/  PRMT R4, R7, 0x4210, R180 ;  /* 0x0000421007047816 */ /* 0x000fe400000000b4 */
[----:B------:R-:W-:Y:S02]  /*13760*/  PRMT R74, R51, 0x3340, R98 ;  /* 0x00003340334a7816 */ /* 0x000fe40000000062 */
[----:B------:R-:W-:Y:S02]  /*13770*/  PRMT R80, R104, 0x3340, R53 ;  /* 0x0000334068507816 */ /* 0x000fe40000000035 */
[----:B------:R-:W-:Y:S02]  /*13780*/  PRMT R5, R5, 0x4210, R176 ;  /* 0x0000421005057816 */ /* 0x000fe400000000b0 */
[----:B------:R-:W-:Y:S02]  /*13790*/  PRMT R6, R15, 0x4210, R118 ;  /* 0x000042100f067816 */ /* 0x000fe40000000076 */
[----:B------:R-:W-:-:S02]  /*137a0*/  PRMT R7, R11, 0x4210, R126 ;  /* 0x000042100b077816 */ /* 0x000fc4000000007e */
[----:B------:R-:W-:Y:S02]  /*137b0*/  F2FP.SATFINITE.E5M2.F32.PACK_AB_MERGE_C R40, R41, R40, RZ ;  /* 0x000000282928723e */ /* 0x000fe400048060ff */
[----:B------:R-:W-:Y:S02]  /*137c0*/  F2FP.SATFINITE.E5M2.F32.PACK_AB_MERGE_C R62, R63, R62, RZ ;  /* 0x0000003e3f3e723e */ /* 0x000fe400048060ff */
[----:B------:R-:W-:Y:S02]  /*137d0*/  SHF.R.U32.HI R124, RZ, 0x8, R124 ;  /* 0x00000008ff7c7819 */ /* 0x000fe4000001167c */
[----:B------:R-:W-:Y:S02]  /*137e0*/  SHF.R.U32.HI R148, RZ, 0x8, R148 ;  /* 0x00000008ff947819 */ /* 0x000fe40000011694 */
[----:B------:R-:W-:Y:S02]  /*137f0*/  SHF.R.U32.HI R51, RZ, 0x8, R51 ;  /* 0x00000008ff337819 */ /* 0x000fe40000011633 */
[----:B------:R-:W-:-:S02]  /*13800*/  SHF.R.U32.HI R98, RZ, 0x8, R98 ;  /* 0x00000008ff627819 */ /* 0x000fc40000011662 */
[----:B------:R-:W-:Y:S02]  /*13810*/  SHF.R.U32.HI R104, RZ, 0x8, R104 ;  /* 0x00000008ff687819 */ /* 0x000fe40000011668 */
[----:B------:R-:W-:Y:S02]  /*13820*/  SHF.R.U32.HI R53, RZ, 0x8, R53 ;  /* 0x00000008ff357819 */ /* 0x000fe40000011635 */
[--C-:B------:R-:W-:Y:S02]  /*13830*/  PRMT R41, R100, 0x3340, R1.reuse ;  /* 0x0000334064297816 */ /* 0x100fe40000000001 */
[----:B------:R-:W-:Y:S02]  /*13840*/  PRMT R63, R108, 0x3340, R1 ;  /* 0x000033406c3f7816 */ /* 0x000fe40000000001 */
[----:B------:R-:W-:Y:S02]  /*13850*/  SHF.R.U32.HI R132, RZ, 0x8, R132 ;  /* 0x00000008ff847819 */ /* 0x000fe40000011684 */
[----:B------:R-:W-:-:S02]  /*13860*/  SHF.R.U32.HI R115, RZ, 0x8, R115 ;  /* 0x00000008ff737819 */ /* 0x000fc40000011673 */
[----:B------:R-:W-:Y:S02]  /*13870*/  SHF.R.U32.HI R140, RZ, 0x8, R140 ;  /* 0x00000008ff8c7819 */ /* 0x000fe4000001168c */
[----:B------:R-:W-:Y:S02]  /*13880*/  SHF.R.U32.HI R121, RZ, 0x8, R121 ;  /* 0x00000008ff797819 */ /* 0x000fe40000011679 */
[----:B------:R-:W-:Y:S02]  /*13890*/  SHF.R.U32.HI R138, RZ, 0x8, R138 ;  /* 0x00000008ff8a7819 */ /* 0x000fe4000001168a */
[----:B------:R-:W-:Y:S02]  /*138a0*/  SHF.R.U32.HI R136, RZ, 0x8, R136 ;  /* 0x00000008ff887819 */ /* 0x000fe40000011688 */
[----:B------:R-:W-:Y:S02]  /*138b0*/  SHF.R.U32.HI R72, RZ, 0x8, R72 ;  /* 0x00000008ff487819 */ /* 0x000fe40000011648 */
[----:B------:R-:W-:-:S02]  /*138c0*/  SHF.R.U32.HI R49, RZ, 0x8, R49 ;  /* 0x00000008ff317819 */ /* 0x000fc40000011631 */
[----:B------:R-:W-:Y:S01]  /*138d0*/  SHF.R.U32.HI R76, RZ, 0x8, R76 ;  /* 0x00000008ff4c7819 */ /* 0x000fe2000001164c */
[----:B---3--:R2:W-:Y:S01]  /*138e0*/  STS.128 [R2], R4 ;  /* 0x0000000402007388 */ /* 0x0085e20000000c00 */
[----:B------:R-:W-:Y:S02]  /*138f0*/  PRMT R112, R112, 0x3340, R1 ;  /* 0x0000334070707816 */ /* 0x000fe40000000001 */
[----:B------:R-:W-:Y:S02]  /*13900*/  LOP3.LUT R124, R124, 0xffff, RZ, 0xc0, !PT ;  /* 0x0000ffff7c7c7812 */ /* 0x000fe400078ec0ff */
[----:B------:R-:W-:Y:S02]  /*13910*/  LOP3.LUT R130, R148, 0xffff, RZ, 0xc0, !PT ;  /* 0x0000ffff94827812 */ /* 0x000fe400078ec0ff */
[----:B------:R-:W-:Y:S02]  /*13920*/  LOP3.LUT R51, R51, 0xffff, RZ, 0xc0, !PT ;  /* 0x0000ffff33337812 */ /* 0x000fe400078ec0ff */
[----:B------:R-:W-:-:S02]  /*13930*/  LOP3.LUT R98, R98, 0xffff, RZ, 0xc0, !PT ;  /* 0x0000ffff62627812 */ /* 0x000fc400078ec0ff */
[----:B------:R-:W-:Y:S02]  /*13940*/  LOP3.LUT R104, R104, 0xffff, RZ, 0xc0, !PT ;  /* 0x0000ffff68687812 */ /* 0x000fe400078ec0ff */
[----:B------:R-:W-:Y:S02]  /*13950*/  LOP3.LUT R53, R53, 0xffff, RZ, 0xc0, !PT ;  /* 0x0000ffff35357812 */ /* 0x000fe400078ec0ff */
[----:B------:R-:W-:Y:S02]  /*13960*/  PRMT R11, R74, 0x5410, R41 ;  /* 0x000054104a0b7816 */ /* 0x000fe40000000029 */
[----:B------:R-:W-:Y:S02]  /*13970*/  PRMT R63, R80, 0x5410, R63 ;  /* 0x00005410503f7816 */ /* 0x000fe4000000003f */
[----:B--2---:R-:W-:Y:S02]  /*13980*/  LOP3.LUT R5, R132, 0xffff, RZ, 0xc0, !PT ;  /* 0x0000ffff84057812 */ /* 0x004fe400078ec0ff */
[----:B------:R-:W-:-:S02]  /*13990*/  LOP3.LUT R4, R115, 0xffff, RZ, 0xc0, !PT ;  /* 0x0000ffff73047812 */ /* 0x000fc400078ec0ff */
[----:B------:R-:W-:Y:S02]  /*139a0*/  SHF.R.U32.HI R45, RZ, 0x8, R45 ;  /* 0x00000008ff2d7819 */ /* 0x000fe4000001162d */
[----:B------:R-:W-:Y:S02]  /*139b0*/  SHF.R.U32.HI R82, RZ, 0x8, R82 ;  /* 0x00000008ff527819 */ /* 0x000fe40000011652 */
[----:B------:R-:W-:Y:S02]  /*139c0*/  SHF.R.U32.HI R88, RZ, 0x8, R88 ;  /* 0x00000008ff587819 */ /* 0x000fe40000011658 */
[----:B------:R-:W-:Y:S02]  /*139d0*/  SHF.R.U32.HI R47, RZ, 0x8, R47 ;  /* 0x00000008ff2f7819 */ /* 0x000fe4000001162f */
[----:B------:R-:W-:Y:S02]  /*139e0*/  LOP3.LUT R140, R140, 0xffff, RZ, 0xc0, !PT ;  /* 0x0000ffff8c8c7812 */ /* 0x000fe400078ec0ff */
[----:B------:R-:W-:-:S02]  /*139f0*/  LOP3.LUT R121, R121, 0xffff, RZ, 0xc0, !PT ;  /* 0x0000ffff79797812 */ /* 0x000fc400078ec0ff */
[----:B------:R-:W-:Y:S02]  /*13a00*/  LOP3.LUT R6, R138, 0xffff, RZ, 0xc0, !PT ;  /* 0x0000ffff8a067812 */ /* 0x000fe400078ec0ff */
[----:B------:R-:W-:Y:S02]  /*13a10*/  LOP3.LUT R136, R136, 0xffff, RZ, 0xc0, !PT ;  /* 0x0000ffff88887812 */ /* 0x000fe400078ec0ff */
[----:B------:R-:W-:Y:S02]  /*13a20*/  LOP3.LUT R80, R72, 0xffff, RZ, 0xc0, !PT ;  /* 0x0000ffff48507812 */ /* 0x000fe400078ec0ff */
[----:B------:R-:W-:Y:S02]  /*13a30*/  LOP3.LUT R49, R49, 0xffff, RZ, 0xc0, !PT ;  /* 0x0000ffff31317812 */ /* 0x000fe400078ec0ff */
[----:B------:R-:W-:Y:S02]  /*13a40*/  LOP3.LUT R74, R76, 0xffff, RZ, 0xc0, !PT ;  /* 0x0000ffff4c4a7812 */ /* 0x000fe400078ec0ff */
[----:B------:R-:W-:-:S02]  /*13a50*/  SHF.R.U32.HI R84, RZ, 0x8, R84 ;  /* 0x00000008ff547819 */ /* 0x000fc40000011654 */
[----:B------:R-:W-:Y:S02]  /*13a60*/  PRMT R15, R33, 0x5410, R112 ;  /* 0x00005410210f7816 */ /* 0x000fe40000000070 */
[--C-:B------:R-:W-:Y:S02]  /*13a70*/  PRMT R124, R124, 0x3340, R1.reuse ;  /* 0x000033407c7c7816 */ /* 0x100fe40000000001 */
[----:B------:R-:W-:Y:S02]  /*13a80*/  PRMT R130, R130, 0x3340, R1 ;  /* 0x0000334082827816 */ /* 0x000fe40000000001 */
[----:B------:R-:W-:Y:S02]  /*13a90*/  PRMT R113, R51, 0x3340, R98 ;  /* 0x0000334033717816 */ /* 0x000fe40000000062 */
[----:B------:R-:W-:Y:S02]  /*13aa0*/  PRMT R115, R104, 0x3340, R53 ;  /* 0x0000334068737816 */ /* 0x000fe40000000035 */
[----:B------:R-:W-:-:S02]  /*13ab0*/  LOP3.LUT R85, R85, 0xffff, RZ, 0xc0, !PT ;  /* 0x0000ffff55557812 */ /* 0x000fc400078ec0ff */
[----:B------:R-:W-:Y:S02]  /*13ac0*/  LOP3.LUT R106, R87, 0xffff, RZ, 0xc0, !PT ;  /* 0x0000ffff576a7812 */ /* 0x000fe400078ec0ff */
[----:B------:R-:W-:Y:S02]  /*13ad0*/  LOP3.LUT R112, R89, 0xffff, RZ, 0xc0, !PT ;  /* 0x0000ffff59707812 */ /* 0x000fe400078ec0ff */
[----:B------:R-:W-:Y:S02]  /*13ae0*/  F2FP.SATFINITE.E5M2.F32.PACK_AB_MERGE_C R58, R59, R58, RZ ;  /* 0x0000003a3b3a723e */ /* 0x000fe400048060ff */
[----:B------:R-:W-:Y:S02]  /*13af0*/  PRMT R128, R128, 0x3340, R1 ;  /* 0x0000334080807816 */ /* 0x000fe40000000001 */
        /* <DEDUP_REMOVED lines=8> */
[--C-:B------:R-:W-:Y:S02]  /*13b80*/  PRMT R5, R140, 0x3340, R1.reuse ;  /* 0x000033408c057816 */ /* 0x100fe40000000001 */
[----:B------:R-:W-:Y:S02]  /*13b90*/  PRMT R6, R121, 0x3340, R6 ;  /* 0x0000334079067816 */ /* 0x000fe40000000006 */
[----:B------:R-:W-:Y:S02]  /*13ba0*/  PRMT R7, R136, 0x3340, R1 ;  /* 0x0000334088077816 */ /* 0x000fe40000000001 */
[----:B------:R-:W-:Y:S02]  /*13bb0*/  PRMT R59, R80, 0x3340, R49 ;  /* 0x00003340503b7816 */ /* 0x000fe40000000031 */
[----:B------:R-:W-:Y:S02]  /*13bc0*/  PRMT R74, R74, 0x3340, R1 ;  /* 0x000033404a4a7816 */ /* 0x000fe40000000001 */
[----:B------:R-:W-:-:S02]  /*13bd0*/  LOP3.LUT R84, R84, 0xffff, RZ, 0xc0, !PT ;  /* 0x0000ffff54547812 */ /* 0x000fc400078ec0ff */
[----:B------:R-:W-:Y:S02]  /*13be0*/  PRMT R120, R13, 0x5410, R120 ;  /* 0x000054100d787816 */ /* 0x000fe40000000078 */
[----:B------:R-:W-:Y:S02]  /*13bf0*/  LOP3.LUT R90, R69, 0xffff, RZ, 0xc0, !PT ;  /* 0x0000ffff455a7812 */ /* 0x000fe400078ec0ff */
[----:B------:R-:W-:Y:S02]  /*13c00*/  LOP3.LUT R117, R71, 0xffff, RZ, 0xc0, !PT ;  /* 0x0000ffff47757812 */ /* 0x000fe400078ec0ff */
[----:B------:R-:W-:Y:S02]  /*13c10*/  F2FP.SATFINITE.E5M2.F32.PACK_AB_MERGE_C R64, R65, R64, RZ ;  /* 0x000000404140723e */ /* 0x000fe400048060ff */
[----:B------:R-:W-:Y:S02]  /*13c20*/  PRMT R41, R21, 0x5410, R124 ;  /* 0x0000541015297816 */ /* 0x000fe4000000007c */
[----:B------:R-:W-:-:S02]  /*13c30*/  PRMT R13, R43, 0x5410, R130 ;  /* 0x000054102b0d7816 */ /* 0x000fc40000000082 */
[----:B------:R-:W-:Y:S02]  /*13c40*/  PRMT R49, R112, 0x3340, R1 ;  /* 0x0000334070317816 */ /* 0x000fe40000000001 */
[----:B------:R-:W-:Y:S02]  /*13c50*/  PRMT R80, R85, 0x3340, R106 ;  /* 0x0000334055507816 */ /* 0x000fe4000000006a */
[----:B------:R-:W-:Y:S02]  /*13c60*/  F2FP.SATFINITE.E5M2.F32.PACK_AB_MERGE_C R66, R67, R66, RZ ;  /* 0x000000424342723e */ /* 0x000fe400048060ff */
[----:B------:R-:W-:Y:S02]  /*13c70*/  PRMT R29, R29, 0x5410, R122 ;  /* 0x000054101d1d7816 */ /* 0x000fe4000000007a */
[----:B------:R-:W-:Y:S02]  /*13c80*/  PRMT R35, R35, 0x5410, R116 ;  /* 0x0000541023237816 */ /* 0x000fe40000000074 */
[----:B------:R-:W-:-:S02]  /*13c90*/  PRMT R21, R23, 0x5410, R128 ;  /* 0x0000541017157816 */ /* 0x000fc40000000080 */
[----:B------:R-:W-:Y:S02]  /*13ca0*/  PRMT R82, R45, 0x3340, R82 ;  /* 0x000033402d527816 */ /* 0x000fe40000000052 */
[----:B------:R-:W-:Y:S02]  /*13cb0*/  PRMT R65, R88, 0x3340, R47 ;  /* 0x0000334058417816 */ /* 0x000fe4000000002f */
[----:B------:R-:W-:Y:S02]  /*13cc0*/  LOP3.LUT R96, R73, 0xffff, RZ, 0xc0, !PT ;  /* 0x0000ffff49607812 */ /* 0x000fe400078ec0ff */
[----:B------:R-:W-:Y:S02]  /*13cd0*/  PRMT R69, R104, 0x3340, R1 ;  /* 0x0000334068457816 */ /* 0x000fe40000000001 */
[----:B------:R-:W-:Y:S02]  /*13ce0*/  PRMT R76, R77, 0x3340, R98 ;  /* 0x000033404d4c7816 */ /* 0x000fe40000000062 */
[----:B------:R-:W-:-:S02]  /*13cf0*/  LOP3.LUT R109, R109, 0xffff, RZ, 0xc0, !PT ;  /* 0x0000ffff6d6d7812 */ /* 0x000fc400078ec0ff */
[----:B------:R-:W-:Y:S02]  /*13d00*/  LOP3.LUT R130, R111, 0xffff, RZ, 0xc0, !PT ;  /* 0x0000ffff6f827812 */ /* 0x000fe400078ec0ff */
[----:B------:R-:W-:Y:S02]  /*13d10*/  LOP3.LUT R132, R133, 0xffff, RZ, 0xc0, !PT ;  /* 0x0000ffff85847812 */ /* 0x000fe400078ec0ff */
[----:B------:R-:W-:Y:S02]  /*13d20*/  PRMT R67, R84, 0x3340, R1 ;  /* 0x0000334054437816 */ /* 0x000fe40000000001 */
[----:B------:R-:W-:Y:S02]  /*13d30*/  LOP3.LUT R93, R93, 0xffff, RZ, 0xc0, !PT ;  /* 0x0000ffff5d5d7812 */ /* 0x000fe400078ec0ff */
[----:B------:R-:W-:Y:S02]  /*13d40*/  LOP3.LUT R116, R95, 0xffff, RZ, 0xc0, !PT ;  /* 0x0000ffff5f747812 */ /* 0x000fe400078ec0ff */
[----:B------:R-:W-:-:S02]  /*13d50*/  LOP3.LUT R122, R97, 0xffff, RZ, 0xc0, !PT ;  /* 0x0000ffff617a7812 */ /* 0x000fc400078ec0ff */
[----:B------:R-:W-:Y:S02]  /*13d60*/  LOP3.LUT R101, R101, 0xffff, RZ, 0xc0, !PT ;  /* 0x0000ffff65657812 */ /* 0x000fe400078ec0ff */
[----:B------:R-:W-:Y:S02]  /*13d70*/  LOP3.LUT R124, R103, 0xffff, RZ, 0xc0, !PT ;  /* 0x0000ffff677c7812 */ /* 0x000fe400078ec0ff */
[----:B------:R-:W-:Y:S02]  /*13d80*/  LOP3.LUT R128, R105, 0xffff, RZ, 0xc0, !PT ;  /* 0x0000ffff69807812 */ /* 0x000fe400078ec0ff */
[----:B------:R-:W-:Y:S02]  /*13d90*/  PRMT R73, R4, 0x5410, R5 ;  /* 0x0000541004497816 */ /* 0x000fe40000000005 */
[----:B------:R-:W-:Y:S02]  /*13da0*/  PRMT R45, R6, 0x5410, R7 ;  /* 0x00005410062d7816 */ /* 0x000fe40000000007 */
[----:B------:R-:W-:-:S02]  /*13db0*/  PRMT R47, R59, 0x5410, R74 ;  /* 0x000054103b2f7816 */ /* 0x000fc4000000004a */
[----:B------:R-:W-:Y:S02]  /*13dc0*/  SHF.R.U32.HI R4, RZ, 0x8, R90 ;  /* 0x00000008ff047819 */ /* 0x000fe4000001165a */
[----:B------:R-:W-:Y:S02]  /*13dd0*/  SHF.R.U32.HI R5, RZ, 0x8, R117 ;  /* 0x00000008ff057819 */ /* 0x000fe40000011675 */
[----:B------:R-:W-:Y:S02]  /*13de0*/  SHF.R.U32.HI R7, RZ, 0x8, R77 ;  /* 0x00000008ff077819 */ /* 0x000fe4000001164d */
[----:B------:R-:W-:Y:S02]  /*13df0*/  SHF.R.U32.HI R59, RZ, 0x8, R98 ;  /* 0x00000008ff3b7819 */ /* 0x000fe40000011662 */
[----:B------:R-:W-:Y:S02]  /*13e00*/  PRMT R49, R80, 0x5410, R49 ;  /* 0x0000541050317816 */ /* 0x000fe40000000031 */
[----:B------:R-:W-:-:S02]  /*13e10*/  F2FP.SATFINITE.E5M2.F32.PACK_AB_MERGE_C R56, R57, R56, RZ ;  /* 0x000000383938723e */ /* 0x000fc400048060ff */
[----:B------:R-:W-:Y:S02]  /*13e20*/  SHF.R.U32.HI R152, RZ, 0x8, R152 ;  /* 0x00000008ff987819 */ /* 0x000fe40000011698 */
[----:B------:R-:W-:Y:S02]  /*13e30*/  SHF.R.U32.HI R159, RZ, 0x8, R159 ;  /* 0x00000008ff9f7819 */ /* 0x000fe4000001169f */
[----:B------:R-:W-:Y:S02]  /*13e40*/  SHF.R.U32.HI R156, RZ, 0x8, R156 ;  /* 0x00000008ff9c7819 */ /* 0x000fe4000001169c */
[----:B------:R-:W-:Y:S02]  /*13e50*/  PRMT R69, R76, 0x5410, R69 ;  /* 0x000054104c457816 */ /* 0x000fe40000000045 */
[----:B------:R-:W-:Y:S02]  /*13e60*/  PRMT R51, R132, 0x3340, R1 ;  /* 0x0000334084337816 */ /* 0x000fe40000000001 */
[----:B------:R-:W-:-:S02]  /*13e70*/  PRMT R80, R109, 0x3340, R130 ;  /* 0x000033406d507816 */ /* 0x000fc40000000082 */
[--C-:B------:R-:W-:Y:S02]  /*13e80*/  PRMT R71, R122, 0x3340, R1.reuse ;  /* 0x000033407a477816 */ /* 0x100fe40000000001 */
[----:B------:R-:W-:Y:S02]  /*13e90*/  PRMT R84, R93, 0x3340, R116 ;  /* 0x000033405d547816 */ /* 0x000fe40000000074 */
[----:B------:R-:W-:Y:S02]  /*13ea0*/  PRMT R57, R128, 0x3340, R1 ;  /* 0x0000334080397816 */ /* 0x000fe40000000001 */
[----:B------:R-:W-:Y:S02]  /*13eb0*/  PRMT R76, R101, 0x3340, R124 ;  /* 0x00003340654c7816 */ /* 0x000fe4000000007c */
[----:B------:R-:W-:Y:S02]  /*13ec0*/  PRMT R67, R82, 0x5410, R67 ;  /* 0x0000541052437816 */ /* 0x000fe40000000043 */
[----:B------:R-:W-:-:S02]  /*13ed0*/  SHF.R.U32.HI R74, RZ, 0x8, R104 ;  /* 0x00000008ff4a7819 */ /* 0x000fc40000011668 */
[----:B------:R-:W-:Y:S02]  /*13ee0*/  LOP3.LUT R137, R137, 0xffff, RZ, 0xc0, !PT ;  /* 0x0000ffff89897812 */ /* 0x000fe400078ec0ff */
[----:B------:R-:W-:Y:S02]  /*13ef0*/  LOP3.LUT R136, R139, 0xffff, RZ, 0xc0, !PT ;  /* 0x0000ffff8b887812 */ /* 0x000fe400078ec0ff */
[----:B------:R-:W-:Y:S02]  /*13f00*/  LOP3.LUT R138, R141, 0xffff, RZ, 0xc0, !PT ;  /* 0x0000ffff8d8a7812 */ /* 0x000fe400078ec0ff */
[----:B------:R-:W-:Y:S02]  /*13f10*/  LOP3.LUT R4, R4, 0xffff, RZ, 0xc0, !PT ;  /* 0x0000ffff04047812 */ /* 0x000fe400078ec0ff */
[----:B------:R-:W-:Y:S02]  /*13f20*/  LOP3.LUT R5, R5, 0xffff, RZ, 0xc0, !PT ;  /* 0x0000ffff05057812 */ /* 0x000fe400078ec0ff */
[----:B------:R-:W-:-:S02]  /*13f30*/  LOP3.LUT R82, R7, 0xffff, RZ, 0xc0, !PT ;  /* 0x0000ffff07527812 */ /* 0x000fc400078ec0ff */
[----:B------:R-:W-:Y:S02]  /*13f40*/  LOP3.LUT R59, R59, 0xffff, RZ, 0xc0, !PT ;  /* 0x0000ffff3b3b7812 */ /* 0x000fe400078ec0ff */
[----:B------:R-:W-:Y:S02]  /*13f50*/  F2FP.SATFINITE.E5M2.F32.PACK_AB_MERGE_C R54, R55, R54, RZ ;  /* 0x000000363736723e */ /* 0x000fe400048060ff */
[----:B------:R-:W-:Y:S02]  /*13f60*/  SHF.R.U32.HI R6, RZ, 0x8, R96 ;  /* 0x00000008ff067819 */ /* 0x000fe40000011660 */
[----:B------:R-:W-:Y:S02]  /*13f70*/  LOP3.LUT R152, R152, 0xffff, RZ, 0xc0, !PT ;  /* 0x0000ffff98987812 */ /* 0x000fe400078ec0ff */
[----:B------:R-:W-:Y:S02]  /*13f80*/  LOP3.LUT R55, R159, 0xffff, RZ, 0xc0, !PT ;  /* 0x0000ffff9f377812 */ /* 0x000fe400078ec0ff */
[----:B------:R-:W-:-:S02]  /*13f90*/  LOP3.LUT R156, R156, 0xffff, RZ, 0xc0, !PT ;  /* 0x0000ffff9c9c7812 */ /* 0x000fc400078ec0ff */
[----:B------:R-:W-:Y:S02]  /*13fa0*/  PRMT R51, R80, 0x5410, R51 ;  /* 0x0000541050337816 */ /* 0x000fe40000000033 */
[----:B------:R-:W-:Y:S02]  /*13fb0*/  SHF.R.U32.HI R68, RZ, 0x8, R68 ;  /* 0x00000008ff447819 */ /* 0x000fe40000011644 */
[----:B------:R-:W-:Y:S02]  /*13fc0*/  PRMT R71, R84, 0x5410, R71 ;  /* 0x0000541054477816 */ /* 0x000fe40000000047 */
[----:B------:R-:W-:Y:S02]  /*13fd0*/  PRMT R57, R76, 0x5410, R57 ;  /* 0x000054104c397816 */ /* 0x000fe40000000039 */
[----:B------:R-:W-:Y:S02]  /*13fe0*/  LOP3.LUT R80, R74, 0xffff, RZ, 0xc0, !PT ;  /* 0x0000ffff4a507812 */ /* 0x000fe400078ec0ff */
[----:B------:R-:W-:-:S02]  /*13ff0*/  SHF.R.U32.HI R144, RZ, 0x8, R144 ;  /* 0x00000008ff907819 */ /* 0x000fc40000011690 */
[----:B------:R-:W-:Y:S02]  /*14000*/  SHF.R.U32.HI R131, RZ, 0x8, R131 ;  /* 0x00000008ff837819 */ /* 0x000fe40000011683 */
[----:B------:R-:W-:Y:S02]  /*14010*/  PRMT R43, R138, 0x3340, R1 ;  /* 0x000033408a2b7816 */ /* 0x000fe40000000001 */
[----:B------:R-:W-:Y:S02]  /*14020*/  PRMT R84, R137, 0x3340, R136 ;  /* 0x0000334089547816 */ /* 0x000fe40000000088 */
[----:B------:R-:W-:Y:S02]  /*14030*/  PRMT R76, R4, 0x3340, R5 ;  /* 0x00003340044c7816 */ /* 0x000fe40000000005 */
[----:B------:R-:W-:Y:S02]  /*14040*/  PRMT R74, R82, 0x3340, R59 ;  /* 0x00003340524a7816 */ /* 0x000fe4000000003b */
[----:B------:R-:W-:-:S02]  /*14050*/  LOP3.LUT R6, R6, 0xffff, RZ, 0xc0, !PT ;  /* 0x0000ffff06067812 */ /* 0x000fc400078ec0ff */
[----:B------:R-:W-:Y:S02]  /*14060*/  SHF.R.U32.HI R4, RZ, 0x8, R85 ;  /* 0x00000008ff047819 */ /* 0x000fe40000011655 */
[----:B------:R-:W-:Y:S02]  /*14070*/  SHF.R.U32.HI R5, RZ, 0x8, R106 ;  /* 0x00000008ff057819 */ /* 0x000fe4000001166a */
[----:B------:R-:W-:Y:S02]  /*14080*/  SHF.R.U32.HI R7, RZ, 0x8, R93 ;  /* 0x00000008ff077819 */ /* 0x000fe4000001165d */
[----:B------:R-:W-:Y:S02]  /*14090*/  SHF.R.U32.HI R59, RZ, 0x8, R116 ;  /* 0x00000008ff3b7819 */ /* 0x000fe40000011674 */
[----:B------:R-:W-:Y:S02]  /*140a0*/  PRMT R55, R152, 0x3340, R55 ;  /* 0x0000334098377816 */ /* 0x000fe40000000037 */
[----:B------:R-:W-:-:S02]  /*140b0*/  PRMT R156, R156, 0x3340, R1 ;  /* 0x000033409c9c7816 */ /* 0x000fc40000000001 */
[----:B------:R-:W-:Y:S02]  /*140c0*/  LOP3.LUT R68, R68, 0xffff, RZ, 0xc0, !PT ;  /* 0x0000ffff44447812 */ /* 0x000fe400078ec0ff */
[----:B------:R-:W-:Y:S02]  /*140d0*/  LOP3.LUT R144, R144, 0xffff, RZ, 0xc0, !PT ;  /* 0x0000ffff90907812 */ /* 0x000fe400078ec0ff */
[----:B------:R-:W-:Y:S02]  /*140e0*/  LOP3.LUT R131, R131, 0xffff, RZ, 0xc0, !PT ;  /* 0x0000ffff83837812 */ /* 0x000fe400078ec0ff */
[----:B------:R-:W-:Y:S02]  /*140f0*/  PRMT R43, R84, 0x5410, R43 ;  /* 0x00005410542b7816 */ /* 0x000fe4000000002b */
[----:B------:R-:W-:Y:S02]  /*14100*/  PRMT R77, R6, 0x3340, R1 ;  /* 0x00003340064d7816 */ /* 0x000fe40000000001 */
[----:B------:R-:W-:-:S02]  /*14110*/  LOP3.LUT R4, R4, 0xffff, RZ, 0xc0, !PT ;  /* 0x0000ffff04047812 */ /* 0x000fc400078ec0ff */
[----:B------:R-:W-:Y:S02]  /*14120*/  LOP3.LUT R5, R5, 0xffff, RZ, 0xc0, !PT ;  /* 0x0000ffff05057812 */ /* 0x000fe400078ec0ff */
[----:B------:R-:W-:Y:S02]  /*14130*/  LOP3.LUT R84, R7, 0xffff, RZ, 0xc0, !PT ;  /* 0x0000ffff07547812 */ /* 0x000fe400078ec0ff */
[----:B------:R-:W-:Y:S02]  /*14140*/  LOP3.LUT R59, R59, 0xffff, RZ, 0xc0, !PT ;  /* 0x0000ffff3b3b7812 */ /* 0x000fe400078ec0ff */
[----:B------:R-:W-:Y:S02]  /*14150*/  PRMT R23, R55, 0x5410, R156 ;  /* 0x0000541037177816 */ /* 0x000fe4000000009c */
[----:B------:R-:W-:Y:S02]  /*14160*/  SHF.R.U32.HI R6, RZ, 0x8, R112 ;  /* 0x00000008ff067819 */ /* 0x000fe40000011670 */
[----:B------:R-:W-:-:S02]  /*14170*/  PRMT R55, R68, 0x3340, R1 ;  /* 0x0000334044377816 */ /* 0x000fc40000000001 */
[----:B------:R-:W-:Y:S02]  /*14180*/  PRMT R72, R144, 0x3340, R131 ;  /* 0x0000334090487816 */ /* 0x000fe40000000083 */
[----:B------:R-:W-:Y:S02]  /*14190*/  PRMT R68, R96, 0x3340, R1 ;  /* 0x0000334060447816 */ /* 0x000fe40000000001 */
[----:B------:R-:W-:Y:S02]  /*141a0*/  PRMT R33, R90, 0x3340, R117 ;  /* 0x000033405a217816 */ /* 0x000fe40000000075 */
[----:B------:R-:W-:Y:S02]  /*141b0*/  LOP3.LUT R145, R145, 0xffff, RZ, 0xc0, !PT ;  /* 0x0000ffff91917812 */ /* 0x000fe400078ec0ff */
[----:B------:R-:W-:Y:S02]  /*141c0*/  LOP3.LUT R140, R147, 0xffff, RZ, 0xc0, !PT ;  /* 0x0000ffff938c7812 */ /* 0x000fe400078ec0ff */
[----:B------:R-:W-:-:S02]  /*141d0*/  LOP3.LUT R144, R149, 0xffff, RZ, 0xc0, !PT ;  /* 0x0000ffff95907812 */ /* 0x000fc400078ec0ff */
[----:B------:R-:W-:Y:S02]  /*141e0*/  PRMT R82, R4, 0x3340, R5 ;  /* 0x0000334004527816 */ /* 0x000fe40000000005 */
[----:B------:R-:W-:Y:S02]  /*141f0*/  PRMT R85, R84, 0x3340, R59 ;  /* 0x0000334054557816 */ /* 0x000fe4000000003b */
[----:B------:R-:W-:Y:S02]  /*14200*/  SHF.R.U32.HI R92, RZ, 0x8, R92 ;  /* 0x00000008ff5c7819 */ /* 0x000fe4000001165c */
[----:B------:R-:W-:Y:S02]  /*14210*/  SHF.R.U32.HI R108, RZ, 0x8, R108 ;  /* 0x00000008ff6c7819 */ /* 0x000fe4000001166c */
[----:B------:R-:W-:Y:S02]  /*14220*/  LOP3.LUT R6, R6, 0xffff, RZ, 0xc0, !PT ;  /* 0x0000ffff06067812 */ /* 0x000fe400078ec0ff */
[----:B------:R-:W-:-:S02]  /*14230*/  SHF.R.U32.HI R4, RZ, 0x8, R101 ;  /* 0x00000008ff047819 */ /* 0x000fc40000011665 */
[----:B------:R-:W-:Y:S02]  /*14240*/  SHF.R.U32.HI R5, RZ, 0x8, R124 ;  /* 0x00000008ff057819 */ /* 0x000fe4000001167c */
[----:B------:R-:W-:Y:S02]  /*14250*/  SHF.R.U32.HI R7, RZ, 0x8, R109 ;  /* 0x00000008ff077819 */ /* 0x000fe4000001166d */
[----:B------:R-:W-:Y:S02]  /*14260*/  SHF.R.U32.HI R59, RZ, 0x8, R130 ;  /* 0x00000008ff3b7819 */ /* 0x000fe40000011682 */
[----:B------:R-:W-:Y:S02]  /*14270*/  SHF.R.U32.HI R100, RZ, 0x8, R100 ;  /* 0x00000008ff647819 */ /* 0x000fe40000011664 */
[----:B------:R-:W-:Y:S02]  /*14280*/  PRMT R68, R33, 0x5410, R68 ;  /* 0x0000541021447816 */ /* 0x000fe40000000044 */
[----:B------:R-:W-:-:S02]  /*14290*/  PRMT R33, R144, 0x3340, R1 ;  /* 0x0000334090217816 */ /* 0x000fc40000000001 */
[----:B------:R-:W-:Y:S02]  /*142a0*/  PRMT R88, R145, 0x3340, R140 ;  /* 0x0000334091587816 */ /* 0x000fe4000000008c */
        /* <DEDUP_REMOVED lines=8> */
[----:B------:R-:W-:Y:S02]  /*14330*/  SHF.R.U32.HI R6, RZ, 0x8, R128 ;  /* 0x00000008ff067819 */ /* 0x000fe40000011680 */
[----:B------:R-:W-:Y:S02]  /*14340*/  PRMT R33, R88, 0x5410, R33 ;  /* 0x0000541058217816 */ /* 0x000fe40000000021 */
[----:B------:R-:W-:-:S02]  /*14350*/  PRMT R92, R92, 0x3340, R1 ;  /* 0x000033405c5c7816 */ /* 0x000fc40000000001 */
[----:B------:R-:W-:Y:S02]  /*14360*/  PRMT R108, R108, 0x3340, R1 ;  /* 0x000033406c6c7816 */ /* 0x000fe40000000001 */
[----:B------:R-:W-:Y:S02]  /*14370*/  PRMT R88, R4, 0x3340, R5 ;  /* 0x0000334004587816 */ /* 0x000fe40000000005 */
[----:B------:R-:W-:Y:S02]  /*14380*/  PRMT R90, R90, 0x3340, R59 ;  /* 0x000033405a5a7816 */ /* 0x000fe4000000003b */
[----:B------:R-:W-:Y:S02]  /*14390*/  PRMT R100, R100, 0x3340, R1 ;  /* 0x0000334064647816 */ /* 0x000fe40000000001 */
[----:B------:R-:W-:Y:S02]  /*143a0*/  LOP3.LUT R6, R6, 0xffff, RZ, 0xc0, !PT ;  /* 0x0000ffff06067812 */ /* 0x000fe400078ec0ff */
[----:B------:R-:W-:-:S02]  /*143b0*/  SHF.R.U32.HI R4, RZ, 0x8, R137 ;  /* 0x00000008ff047819 */ /* 0x000fc40000011689 */
[----:B------:R-:W-:Y:S02]  /*143c0*/  SHF.R.U32.HI R5, RZ, 0x8, R136 ;  /* 0x00000008ff057819 */ /* 0x000fe40000011688 */
[----:B------:R-:W-:Y:S02]  /*143d0*/  SHF.R.U32.HI R7, RZ, 0x8, R145 ;  /* 0x00000008ff077819 */ /* 0x000fe40000011691 */
[----:B------:R-:W-:Y:S02]  /*143e0*/  SHF.R.U32.HI R59, RZ, 0x8, R140 ;  /* 0x00000008ff3b7819 */ /* 0x000fe4000001168c */
[----:B------:R-:W-:Y:S02]  /*143f0*/  PRMT R72, R72, 0x5410, R55 ;  /* 0x0000541048487816 */ /* 0x000fe40000000037 */
[----:B------:R-:W-:Y:S02]  /*14400*/  PRMT R53, R65, 0x5410, R92 ;  /* 0x0000541041357816 */ /* 0x000fe4000000005c */
[----:B------:R-:W-:-:S02]  /*14410*/  PRMT R55, R115, 0x5410, R108 ;  /* 0x0000541073377816 */ /* 0x000fc4000000006c */
[----:B------:R-:W-:Y:S02]  /*14420*/  LOP3.LUT R105, R30, 0xffff, RZ, 0xc0, !PT ;  /* 0x0000ffff1e697812 */ /* 0x000fe400078ec0ff */
[----:B------:R-:W-:Y:S02]  /*14430*/  PRMT R65, R113, 0x5410, R100 ;  /* 0x0000541071417816 */ /* 0x000fe40000000064 */
[----:B------:R-:W-:Y:S02]  /*14440*/  PRMT R87, R6, 0x3340, R1 ;  /* 0x0000334006577816 */ /* 0x000fe40000000001 */
[----:B------:R-:W-:Y:S02]  /*14450*/  LOP3.LUT R4, R4, 0xffff, RZ, 0xc0, !PT ;  /* 0x0000ffff04047812 */ /* 0x000fe400078ec0ff */
        /* <DEDUP_REMOVED lines=8> */
[----:B------:R-:W-:Y:S02]  /*144e0*/  SHF.R.U32.HI R6, RZ, 0x8, R138 ;  /* 0x00000008ff067819 */ /* 0x000fe4000001168a */
[----:B------:R-:W-:Y:S02]  /*144f0*/  LOP3.LUT R153, R153, 0xffff, RZ, 0xc0, !PT ;  /* 0x0000ffff99997812 */ /* 0x000fe400078ec0ff */
[----:B------:R-:W-:Y:S02]  /*14500*/  LOP3.LUT R98, R155, 0xffff, RZ, 0xc0, !PT ;  /* 0x0000ffff9b627812 */ /* 0x000fe400078ec0ff */
[----:B------:R-:W-:Y:S02]  /*14510*/  LOP3.LUT R100, R8, 0xffff, RZ, 0xc0, !PT ;  /* 0x0000ffff08647812 */ /* 0x000fe400078ec0ff */
[----:B------:R-:W-:Y:S02]  /*14520*/  LOP3.LUT R101, R12, 0xffff, RZ, 0xc0, !PT ;  /* 0x0000ffff0c657812 */ /* 0x000fe400078ec0ff */
[----:B------:R-:W-:-:S02]  /*14530*/  LOP3.LUT R104, R14, 0xffff, RZ, 0xc0, !PT ;  /* 0x0000ffff0e687812 */ /* 0x000fc400078ec0ff */
[----:B------:R-:W-:Y:S02]  /*14540*/  LOP3.LUT R106, R16, 0xffff, RZ, 0xc0, !PT ;  /* 0x0000ffff106a7812 */ /* 0x000fe400078ec0ff */
[----:B------:R-:W-:Y:S02]  /*14550*/  PRMT R93, R4, 0x3340, R5 ;  /* 0x00003340045d7816 */ /* 0x000fe40000000005 */
[----:B------:R-:W-:Y:S02]  /*14560*/  PRMT R96, R96, 0x3340, R59 ;  /* 0x0000334060607816 */ /* 0x000fe4000000003b */
[--C-:B------:R-:W-:Y:S02]  /*14570*/  PRMT R24, R112, 0x3340, R1.reuse ;  /* 0x0000334070187816 */ /* 0x100fe40000000001 */
[----:B------:R-:W-:Y:S02]  /*14580*/  PRMT R16, R30, 0x3340, R1 ;  /* 0x000033401e107816 */ /* 0x000fe40000000001 */
[----:B------:R-:W-:-:S02]  /*14590*/  PRMT R7, R103, 0x3340, R108 ;  /* 0x0000334067077816 */ /* 0x000fc4000000006c */
[----:B------:R-:W-:Y:S02]  /*145a0*/  PRMT R97, R28, 0x3340, R105 ;  /* 0x000033401c617816 */ /* 0x000fe40000000069 */
[----:B------:R-:W-:Y:S02]  /*145b0*/  LOP3.LUT R6, R6, 0xffff, RZ, 0xc0, !PT ;  /* 0x0000ffff06067812 */ /* 0x000fe400078ec0ff */
[--C-:B------:R-:W-:Y:S02]  /*145c0*/  PRMT R59, R100, 0x3340, R1.reuse ;  /* 0x00003340643b7816 */ /* 0x100fe40000000001 */
[----:B------:R-:W-:Y:S02]  /*145d0*/  PRMT R32, R106, 0x3340, R1 ;  /* 0x000033406a207816 */ /* 0x000fe40000000001 */
[----:B------:R-:W-:Y:S02]  /*145e0*/  PRMT R4, R153, 0x3340, R98 ;  /* 0x0000334099047816 */ /* 0x000fe40000000062 */
[----:B------:R-:W-:-:S02]  /*145f0*/  PRMT R5, R101, 0x3340, R104 ;  /* 0x0000334065057816 */ /* 0x000fc40000000068 */
[----:B------:R-:W-:Y:S02]  /*14600*/  LOP3.LUT R113, R62, 0xffff, RZ, 0xc0, !PT ;  /* 0x0000ffff3e717812 */ /* 0x000fe400078ec0ff */
        /* <DEDUP_REMOVED lines=8> */
[----:B------:R-:W-:Y:S02]  /*14690*/  LOP3.LUT R97, R38, 0xffff, RZ, 0xc0, !PT ;  /* 0x0000ffff26617812 */ /* 0x000fe400078ec0ff */
[----:B------:R-:W-:Y:S02]  /*146a0*/  PRMT R4, R29, 0x5210, R180 ;  /* 0x000052101d047816 */ /* 0x000fe400000000b4 */
[----:B------:R-:W-:-:S02]  /*146b0*/  PRMT R5, R35, 0x5210, R176 ;  /* 0x0000521023057816 */ /* 0x000fc400000000b0 */
[----:B------:R-:W-:Y:S02]  /*146c0*/  PRMT R6, R15, 0x5210, R118 ;  /* 0x000052100f067816 */ /* 0x000fe40000000076 */
[----:B------:R-:W-:Y:S02]  /*146d0*/  LOP3.LUT R36, R36, 0xffff, RZ, 0xc0, !PT ;  /* 0x0000ffff24247812 */ /* 0x000fe400078ec0ff */
[----:B------:R-:W-:Y:S02]  /*146e0*/  LOP3.LUT R38, R40, 0xffff, RZ, 0xc0, !PT ;  /* 0x0000ffff28267812 */ /* 0x000fe400078ec0ff */
[----:B------:R-:W-:Y:S02]  /*146f0*/  PRMT R41, R62, 0x3340, R1 ;  /* 0x000033403e297816 */ /* 0x000fe40000000001 */
[----:B------:R-:W-:Y:S02]  /*14700*/  PRMT R12, R60, 0x3340, R113 ;  /* 0x000033403c0c7816 */ /* 0x000fe40000000071 */
[----:B------:R-:W-:-:S02]  /*14710*/  LOP3.LUT R111, R54, 0xffff, RZ, 0xc0, !PT ;  /* 0x0000ffff366f7812 */ /* 0x000fc400078ec0ff */
[----:B------:R-:W-:Y:S01]  /*14720*/  LOP3.LUT R54, R56, 0xffff, RZ, 0xc0, !PT ;  /* 0x0000ffff38367812 */ /* 0x000fe200078ec0ff */
[----:B------:R2:W-:Y:S01]  /*14730*/  STS.128 [R2+0x400], R4 ;  /* 0x0004000402007388 */ /* 0x0005e20000000c00 */
[----:B------:R-:W-:Y:S02]  /*14740*/  PRMT R56, R38, 0x3340, R1 ;  /* 0x0000334026387816 */ /* 0x000fe40000000001 */
[----:B------:R-:W-:Y:S02]  /*14750*/  PRMT R15, R36, 0x3340, R97 ;  /* 0x00003340240f7816 */ /* 0x000fe40000000061 */
[----:B------:R-:W-:Y:S02]  /*14760*/  PRMT R41, R12, 0x5410, R41 ;  /* 0x000054100c297816 */ /* 0x000fe40000000029 */
[----:B------:R-:W-:Y:S02]  /*14770*/  PRMT R79, R80, 0x3340, R1 ;  /* 0x00003340504f7816 */ /* 0x000fe40000000001 */
[----:B------:R-:W-:-:S02]  /*14780*/  SHF.R.U32.HI R12, RZ, 0x8, R153 ;  /* 0x00000008ff0c7819 */ /* 0x000fc40000011699 */
[----:B------:R-:W-:Y:S02]  /*14790*/  SHF.R.U32.HI R80, RZ, 0x8, R122 ;  /* 0x00000008ff507819 */ /* 0x000fe4000001167a */
[----:B------:R-:W-:Y:S02]  /*147a0*/  LOP3.LUT R52, R52, 0xffff, RZ, 0xc0, !PT ;  /* 0x0000ffff34347812 */ /* 0x000fe400078ec0ff */
[----:B------:R-:W-:Y:S02]  /*147b0*/  SHF.R.U32.HI R14, RZ, 0x8, R98 ;  /* 0x00000008ff0e7819 */ /* 0x000fe40000011662 */
[----:B--2---:R-:W-:Y:S02]  /*147c0*/  SHF.R.U32.HI R5, RZ, 0x8, R101 ;  /* 0x00000008ff057819 */ /* 0x004fe40000011665 */
[----:B------:R-:W-:Y:S02]  /*147d0*/  SHF.R.U32.HI R6, RZ, 0x8, R104 ;  /* 0x00000008ff067819 */ /* 0x000fe40000011668 */
[----:B------:R-:W-:-:S02]  /*147e0*/  PRMT R56, R15, 0x5410, R56 ;  /* 0x000054100f387816 */ /* 0x000fc40000000038 */
[----:B------:R-:W-:Y:S02]  /*147f0*/  SHF.R.U32.HI R4, RZ, 0x8, R100 ;  /* 0x00000008ff047819 */ /* 0x000fe40000011664 */
[----:B------:R-:W-:Y:S02]  /*14800*/  SHF.R.U32.HI R7, RZ, 0x8, R106 ;  /* 0x00000008ff077819 */ /* 0x000fe4000001166a */
[----:B------:R-:W-:Y:S02]  /*14810*/  LOP3.LUT R15, R12, 0xffff, RZ, 0xc0, !PT ;  /* 0x0000ffff0c0f7812 */ /* 0x000fe400078ec0ff */
[----:B------:R-:W-:Y:S02]  /*14820*/  LOP3.LUT R80, R80, 0xffff, RZ, 0xc0, !PT ;  /* 0x0000ffff50507812 */ /* 0x000fe400078ec0ff */
[----:B------:R-:W-:Y:S02]  /*14830*/  LOP3.LUT R12, R5, 0xffff, RZ, 0xc0, !PT ;  /* 0x0000ffff050c7812 */ /* 0x000fe400078ec0ff */
[----:B------:R-:W-:-:S02]  /*14840*/  PRMT R40, R54, 0x3340, R1 ;  /* 0x0000334036287816 */ /* 0x000fc40000000001 */
[----:B------:R-:W-:Y:S02]  /*14850*/  PRMT R29, R52, 0x3340, R111 ;  /* 0x00003340341d7816 */ /* 0x000fe4000000006f */
[----:B------:R-:W-:Y:S02]  /*14860*/  LOP3.LUT R14, R14, 0xffff, RZ, 0xc0, !PT ;  /* 0x0000ffff0e0e7812 */ /* 0x000fe400078ec0ff */
[----:B------:R-:W-:Y:S02]  /*14870*/  LOP3.LUT R5, R6, 0xffff, RZ, 0xc0, !PT ;  /* 0x0000ffff06057812 */ /* 0x000fe400078ec0ff */
[----:B------:R-:W-:Y:S02]  /*14880*/  LOP3.LUT R4, R4, 0xffff, RZ, 0xc0, !PT ;  /* 0x0000ffff04047812 */ /* 0x000fe400078ec0ff */
[----:B------:R-:W-:Y:S02]  /*14890*/  LOP3.LUT R6, R7, 0xffff, RZ, 0xc0, !PT ;  /* 0x0000ffff07067812 */ /* 0x000fe400078ec0ff */
[----:B------:R-:W-:-:S02]  /*148a0*/  PRMT R84, R80, 0x3340, R1 ;  /* 0x0000334050547816 */ /* 0x000fc40000000001 */
[----:B------:R-:W-:Y:S02]  /*148b0*/  SHF.R.U32.HI R80, RZ, 0x8, R132 ;  /* 0x00000008ff507819 */ /* 0x000fe40000011684 */
[----:B------:R-:W-:Y:S02]  /*148c0*/  PRMT R40, R29, 0x5410, R40 ;  /* 0x000054101d287816 */ /* 0x000fe40000000028 */
[----:B------:R-:W-:Y:S02]  /*148d0*/  PRMT R20, R15, 0x3340, R14 ;  /* 0x000033400f147816 */ /* 0x000fe4000000000e */
[----:B------:R-:W-:Y:S02]  /*148e0*/  PRMT R15, R4, 0x3340, R1 ;  /* 0x00003340040f7816 */ /* 0x000fe40000000001 */
[----:B------:R-:W-:Y:S02]  /*148f0*/  PRMT R29, R12, 0x3340, R5 ;  /* 0x000033400c1d7816 */ /* 0x000fe40000000005 */
[----:B------:R-:W-:-:S02]  /*14900*/  PRMT R22, R6, 0x3340, R1 ;  /* 0x0000334006167816 */ /* 0x000fc40000000001 */
[----:B------:R-:W-:Y:S02]  /*14910*/  SHF.R.U32.HI R4, RZ, 0x8, R103 ;  /* 0x00000008ff047819 */ /* 0x000fe40000011667 */
[----:B------:R-:W-:Y:S02]  /*14920*/  SHF.R.U32.HI R5, RZ, 0x8, R108 ;  /* 0x00000008ff057819 */ /* 0x000fe4000001166c */
[----:B------:R-:W-:Y:S02]  /*14930*/  SHF.R.U32.HI R6, RZ, 0x8, R112 ;  /* 0x00000008ff067819 */ /* 0x000fe40000011670 */
[----:B------:R-:W-:Y:S02]  /*14940*/  SHF.R.U32.HI R7, RZ, 0x8, R28 ;  /* 0x00000008ff077819 */ /* 0x000fe4000001161c */
[----:B------:R-:W-:Y:S02]  /*14950*/  SHF.R.U32.HI R12, RZ, 0x8, R105 ;  /* 0x00000008ff0c7819 */ /* 0x000fe40000011669 */
        /* <DEDUP_REMOVED lines=11> */
[----:B------:R-:W-:Y:S02]  /*14a10*/  PRMT R89, R80, 0x3340, R1 ;  /* 0x0000334050597816 */ /* 0x000fe40000000001 */
[----:B------:R-:W-:-:S02]  /*14a20*/  SHF.R.U32.HI R80, RZ, 0x8, R144 ;  /* 0x00000008ff507819 */ /* 0x000fc40000011690 */
[----:B------:R-:W-:Y:S02]  /*14a30*/  PRMT R76, R76, 0x5410, R77 ;  /* 0x000054104c4c7816 */ /* 0x000fe4000000004d */
[----:B------:R-:W-:Y:S02]  /*14a40*/  PRMT R64, R74, 0x5410, R79 ;  /* 0x000054104a407816 */ /* 0x000fe4000000004f */
[----:B------:R-:W-:Y:S02]  /*14a50*/  PRMT R77, R4, 0x3340, R5 ;  /* 0x00003340044d7816 */ /* 0x000fe40000000005 */
[--C-:B------:R-:W-:Y:S02]  /*14a60*/  PRMT R28, R6, 0x3340, R1.reuse ;  /* 0x00003340061c7816 */ /* 0x100fe40000000001 */
        /* <DEDUP_REMOVED lines=17> */
[----:B------:R-:W-:Y:S02]  /*14b80*/  PRMT R80, R88, 0x5410, R87 ;  /* 0x0000541058507816 */ /* 0x000fe40000000057 */
[----:B------:R-:W-:Y:S02]  /*14b90*/  PRMT R81, R90, 0x5410, R89 ;  /* 0x000054105a517816 */ /* 0x000fe40000000059 */
[----:B------:R-:W-:-:S02]  /*14ba0*/  PRMT R87, R4, 0x3340, R5 ;  /* 0x0000334004577816 */ /* 0x000fc40000000005 */
[--C-:B------:R-:W-:Y:S02]  /*14bb0*/  PRMT R36, R6, 0x3340, R1.reuse ;  /* 0x0000334006247816 */ /* 0x100fe40000000001 */
[----:B------:R-:W-:Y:S02]  /*14bc0*/  PRMT R89, R7, 0x3340, R12 ;  /* 0x0000334007597816 */ /* 0x000fe4000000000c */
[----:B------:R-:W-:Y:S02]  /*14bd0*/  PRMT R38, R14, 0x3340, R1 ;  /* 0x000033400e267816 */ /* 0x000fe40000000001 */
[----:B------:R-:W-:Y:S02]  /*14be0*/  SHF.R.U32.HI R4, RZ, 0x8, R52 ;  /* 0x00000008ff047819 */ /* 0x000fe40000011634 */
[----:B------:R-:W-:Y:S02]  /*14bf0*/  SHF.R.U32.HI R5, RZ, 0x8, R111 ;  /* 0x00000008ff057819 */ /* 0x000fe4000001166f */
[----:B------:R-:W-:-:S02]  /*14c00*/  SHF.R.U32.HI R6, RZ, 0x8, R54 ;  /* 0x00000008ff067819 */ /* 0x000fc40000011636 */
[----:B------:R-:W-:Y:S02]  /*14c10*/  SHF.R.U32.HI R7, RZ, 0x8, R60 ;  /* 0x00000008ff077819 */ /* 0x000fe4000001163c */
[----:B------:R-:W-:Y:S02]  /*14c20*/  SHF.R.U32.HI R12, RZ, 0x8, R113 ;  /* 0x00000008ff0c7819 */ /* 0x000fe40000011671 */
[----:B------:R-:W-:Y:S02]  /*14c30*/  SHF.R.U32.HI R14, RZ, 0x8, R62 ;  /* 0x00000008ff0e7819 */ /* 0x000fe4000001163e */
        /* <DEDUP_REMOVED lines=9> */
[----:B------:R-:W-:Y:S02]  /*14cd0*/  PRMT R14, R14, 0x3340, R1 ;  /* 0x000033400e0e7816 */ /* 0x000fe40000000001 */
[----:B------:R-:W-:Y:S02]  /*14ce0*/  LOP3.LUT R150, R150, 0xffff, RZ, 0xc0, !PT ;  /* 0x0000ffff96967812 */ /* 0x000fe400078ec0ff */
[----:B------:R-:W-:Y:S02]  /*14cf0*/  PRMT R48, R85, 0x5410, R84 ;  /* 0x0000541055307816 */ /* 0x000fe40000000054 */
[----:B------:R-:W-:Y:S02]  /*14d00*/  PRMT R82, R93, 0x5410, R92 ;  /* 0x000054105d527816 */ /* 0x000fe4000000005c */
[----:B------:R-:W-:Y:S02]  /*14d10*/  PRMT R88, R29, 0x5410, R22 ;  /* 0x000054101d587816 */ /* 0x000fe40000000016 */
[----:B------:R-:W-:-:S02]  /*14d20*/  PRMT R85, R20, 0x5410, R15 ;  /* 0x0000541014557816 */ /* 0x000fc4000000000f */
[----:B------:R-:W-:Y:S02]  /*14d30*/  PRMT R98, R5, 0x5410, R6 ;  /* 0x0000541005627816 */ /* 0x000fe40000000006 */
[----:B------:R-:W-:Y:S01]  /*14d40*/  PRMT R93, R7, 0x5410, R14 ;  /* 0x00005410075d7816 */ /* 0x000fe2000000000e */
[----:B------:R-:W-:Y:S01]  /*14d50*/  BAR.SYNC.DEFER_BLOCKING 0x0 ;  /* 0x0000000000007b1d */ /* 0x000fe20000010000 */
[----:B------:R-:W-:Y:S02]  /*14d60*/  PRMT R22, R13, 0x5210, R150 ;  /* 0x000052100d167816 */ /* 0x000fe40000000096 */
[----:B------:R-:W-:Y:S02]  /*14d70*/  LOP3.LUT R134, R134, 0xffff, RZ, 0xc0, !PT ;  /* 0x0000ffff86867812 */ /* 0x000fe400078ec0ff */
[----:B------:R-:W-:Y:S02]  /*14d80*/  LOP3.LUT R142, R142, 0xffff, RZ, 0xc0, !PT ;  /* 0x0000ffff8e8e7812 */ /* 0x000fe400078ec0ff */
[----:B------:R-:W-:Y:S01]  /*14d90*/  LOP3.LUT R158, R158, 0xffff, RZ, 0xc0, !PT ;  /* 0x0000ffff9e9e7812 */ /* 0x000fe200078ec0ff */
[----:B------:R-:W2:Y:S04]  /*14da0*/  LDS.128 R12, [R160] ;  /* 0x00000000a00c7984 */ /* 0x000ea80000000c00 */
[----:B------:R-:W-:Y:S01]  /*14db0*/  LDS.128 R4, [R160+0x800] ;  /* 0x00080000a0047984 */ /* 0x000fe20000000c00 */
[----:B------:R-:W-:-:S02]  /*14dc0*/  PRMT R112, R17, 0x4210, R134 ;  /* 0x0000421011707816 */ /* 0x000fc40000000086 */
[----:B------:R-:W-:Y:S02]  /*14dd0*/  PRMT R20, R120, 0x5210, R134 ;  /* 0x0000521078147816 */ /* 0x000fe40000000086 */
[--C-:B------:R-:W-:Y:S02]  /*14de0*/  PRMT R113, R19, 0x4210, R142.reuse ;  /* 0x0000421013717816 */ /* 0x100fe4000000008e */
[----:B------:R-:W-:Y:S02]  /*14df0*/  PRMT R21, R21, 0x5210, R142 ;  /* 0x0000521015157816 */ /* 0x000fe4000000008e */
[----:B------:R-:W-:Y:S02]  /*14e00*/  PRMT R114, R114, 0x4210, R150 ;  /* 0x0000421072727816 */ /* 0x000fe40000000096 */
[--C-:B------:R-:W-:Y:S01]  /*14e10*/  PRMT R115, R25, 0x4210, R158.reuse ;  /* 0x0000421019737816 */ /* 0x100fe2000000009e */
[----:B------:R-:W-:Y:S01]  /*14e20*/  BAR.SYNC.DEFER_BLOCKING 0x0 ;  /* 0x0000000000007b1d */ /* 0x000fe20000010000 */
[----:B------:R-:W-:-:S02]  /*14e30*/  PRMT R23, R23, 0x5210, R158 ;  /* 0x0000521017177816 */ /* 0x000fc4000000009e */
[----:B------:R-:W-:Y:S02]  /*14e40*/  PRMT R90, R77, 0x5410, R28 ;  /* 0x000054104d5a7816 */ /* 0x000fe4000000001c */
[----:B------:R-:W-:Y:S01]  /*14e50*/  LOP3.LUT R28, R127, 0xffff, RZ, 0xc0, !PT ;  /* 0x0000ffff7f1c7812 */ /* 0x000fe200078ec0ff */
[----:B------:R-:W-:Y:S04]  /*14e60*/  STS.128 [R2], R112 ;  /* 0x0000007002007388 */ /* 0x000fe80000000c00 */
[----:B------:R-:W-:Y:S01]  /*14e70*/  STS.128 [R2+0x400], R20 ;  /* 0x0004001402007388 */ /* 0x000fe20000000c00 */
[----:B------:R-:W-:Y:S01]  /*14e80*/  BAR.SYNC.DEFER_BLOCKING 0x0 ;  /* 0x0000000000007b1d */ /* 0x000fe20000010000 */
[----:B------:R-:W-:Y:S02]  /*14e90*/  LOP3.LUT R70, R70, 0xffff, RZ, 0xc0, !PT ;  /* 0x0000ffff46467812 */ /* 0x000fe400078ec0ff */
[----:B------:R-:W-:-:S02]  /*14ea0*/  PRMT R89, R89, 0x5410, R38 ;  /* 0x0000541059597816 */ /* 0x000fc40000000026 */
[----:B------:R-:W-:Y:S02]  /*14eb0*/  PRMT R92, R79, 0x5410, R30 ;  /* 0x000054104f5c7816 */ /* 0x000fe4000000001e */
[--C-:B------:R-:W-:Y:S02]  /*14ec0*/  PRMT R37, R37, 0x4210, R28.reuse ;  /* 0x0000421025257816 */ /* 0x100fe4000000001c */
[----:B------:R-:W-:Y:S02]  /*14ed0*/  PRMT R45, R45, 0x5210, R28 ;  /* 0x000052102d2d7816 */ /* 0x000fe4000000001c */
[----:B------:R-:W-:Y:S01]  /*14ee0*/  PRMT R38, R31, 0x4210, R70 ;  /* 0x000042101f267816 */ /* 0x000fe20000000046 */
[----:B------:R-:W3:Y:S04]  /*14ef0*/  LDS.128 R20, [R160] ;  /* 0x00000000a0147984 */ /* 0x000ee80000000c00 */
[----:B------:R-:W-:Y:S01]  /*14f00*/  LDS.128 R28, [R160+0x800] ;  /* 0x00080000a01c7984 */ /* 0x000fe20000000c00 */
[----:B------:R-:W-:-:S02]  /*14f10*/  PRMT R35, R46, 0x3340, R1 ;  /* 0x000033402e237816 */ /* 0x000fc40000000001 */
[----:B------:R-:W-:Y:S02]  /*14f20*/  PRMT R8, R44, 0x3340, R109 ;  /* 0x000033402c087816 */ /* 0x000fe4000000006d */
[----:B------:R-:W-:Y:S02]  /*14f30*/  LOP3.LUT R44, R119, 0xffff, RZ, 0xc0, !PT ;  /* 0x0000ffff772c7812 */ /* 0x000fe400078ec0ff */
[----:B------:R-:W-:Y:S02]  /*14f40*/  PRMT R35, R8, 0x5410, R35 ;  /* 0x0000541008237816 */ /* 0x000fe40000000023 */
[----:B------:R-:W-:Y:S02]  /*14f50*/  LOP3.LUT R78, R78, 0xffff, RZ, 0xc0, !PT ;  /* 0x0000ffff4e4e7812 */ /* 0x000fe400078ec0ff */
[----:B------:R-:W-:Y:S02]  /*14f60*/  PRMT R8, R96, 0x5410, R95 ;  /* 0x0000541060087816 */ /* 0x000fe4000000005f */
[----:B------:R-:W-:-:S02]  /*14f70*/  PRMT R96, R87, 0x5410, R36 ;  /* 0x0000541057607816 */ /* 0x000fc40000000024 */
[--C-:B------:R-:W-:Y:S02]  /*14f80*/  PRMT R36, R9, 0x4210, R44.reuse ;  /* 0x0000421009247816 */ /* 0x100fe4000000002c */
[----:B------:R-:W-:Y:S02]  /*14f90*/  PRMT R44, R73, 0x5210, R44 ;  /* 0x00005210492c7816 */ /* 0x000fe4000000002c */
[----:B------:R-:W-:Y:S02]  /*14fa0*/  PRMT R46, R72, 0x5210, R70 ;  /* 0x00005210482e7816 */ /* 0x000fe40000000046 */
[--C-:B------:R-:W-:Y:S01]  /*14fb0*/  PRMT R39, R39, 0x4210, R78.reuse ;  /* 0x0000421027277816 */ /* 0x100fe2000000004e */
[----:B------:R-:W-:Y:S01]  /*14fc0*/  BAR.SYNC.DEFER_BLOCKING 0x0 ;  /* 0x0000000000007b1d */ /* 0x000fe20000010000 */
[----:B------:R-:W-:-:S05]  /*14fd0*/  PRMT R47, R47, 0x5210, R78 ;  /* 0x000052102f2f7816 */ /* 0x000fca000000004e */
[----:B------:R-:W-:Y:S04]  /*14fe0*/  STS.128 [R2], R36 ;  /* 0x0000002402007388 */ /* 0x000fe80000000c00 */
[----:B------:R-:W-:Y:S01]  /*14ff0*/  STS.128 [R2+0x400], R44 ;  /* 0x0004002c02007388 */ /* 0x000fe20000000c00 */
[----:B------:R-:W-:Y:S01]  /*15000*/  BAR.SYNC.DEFER_BLOCKING 0x0 ;  /* 0x0000000000007b1d */ /* 0x000fe20000010000 */
[----:B------:R-:W-:Y:S02]  /*15010*/  LOP3.LUT R86, R86, 0xffff, RZ, 0xc0, !PT ;  /* 0x0000ffff56567812 */ /* 0x000fe400078ec0ff */
[----:B------:R-:W-:Y:S02]  /*15020*/  LOP3.LUT R94, R94, 0xffff, RZ, 0xc0, !PT ;  /* 0x0000ffff5e5e7812 */ /* 0x000fe400078ec0ff */
[----:B------:R-:W-:-:S02]  /*15030*/  LOP3.LUT R102, R102, 0xffff, RZ, 0xc0, !PT ;  /* 0x0000ffff66667812 */ /* 0x000fc400078ec0ff */
[----:B------:R-:W-:Y:S01]  /*15040*/  LOP3.LUT R110, R110, 0xffff, RZ, 0xc0, !PT ;  /* 0x0000ffff6e6e7812 */ /* 0x000fe200078ec0ff */
[----:B------:R-:W4:Y:S04]  /*15050*/  LDS.128 R36, [R160] ;  /* 0x00000000a0247984 */ /* 0x000f280000000c00 */
[----:B------:R-:W-:Y:S01]  /*15060*/  LDS.128 R44, [R160+0x800] ;  /* 0x00080000a02c7984 */ /* 0x000fe20000000c00 */
[--C-:B------:R-:W-:Y:S02]  /*15070*/  PRMT R60, R27, 0x4210, R86.reuse ;  /* 0x000042101b3c7816 */ /* 0x100fe40000000056 */
[----:B------:R-:W-:Y:S02]  /*15080*/  PRMT R52, R67, 0x5210, R86 ;  /* 0x0000521043347816 */ /* 0x000fe40000000056 */
[----:B------:R-:W-:-:S02]  /*15090*/  PRMT R61, R61, 0x4210, R94 ;  /* 0x000042103d3d7816 */ /* 0x000fc4000000005e */
[----:B------:R-:W-:Y:S02]  /*150a0*/  PRMT R53, R53, 0x5210, R94 ;  /* 0x0000521035357816 */ /* 0x000fe4000000005e */
[--C-:B------:R-:W-:Y:S02]  /*150b0*/  PRMT R62, R11, 0x4210, R102.reuse ;  /* 0x000042100b3e7816 */ /* 0x100fe40000000066 */
        /* <DEDUP_REMOVED lines=11> */
[----:B------:R-:W5:Y:S04]  /*15170*/  LDS.128 R60, [R160] ;  /* 0x00000000a03c7984 */ /* 0x000f680000000c00 */
        /* <DEDUP_REMOVED lines=9> */
[----:B------:R-:W-:Y:S02]  /*15210*/  PRMT R75, R48, 0x5210, R99 ;  /* 0x00005210304b7816 */ /* 0x000fe40000000063 */
[----:B------:R-:W-:-:S03]  /*15220*/  LOP3.LUT R48, R135, 0xffff, RZ, 0xc0, !PT ;  /* 0x0000ffff87307812 */ /* 0x000fc600078ec0ff */
[----:B------:R-:W-:Y:S04]  /*15230*/  STS.128 [R2], R68 ;  /* 0x0000004402007388 */ /* 0x000fe80000000c00 */
[----:B------:R0:W-:Y:S01]  /*15240*/  STS.128 [R2+0x400], R72 ;  /* 0x0004004802007388 */ /* 0x0001e20000000c00 */
[----:B------:R-:W-:Y:S01]  /*15250*/  BAR.SYNC.DEFER_BLOCKING 0x0 ;  /* 0x0000000000007b1d */ /* 0x000fe20000010000 */
[----:B------:R-:W-:Y:S02]  /*15260*/  LOP3.LUT R151, R151, 0xffff, RZ, 0xc0, !PT ;  /* 0x0000ffff97977812 */ /* 0x000fe400078ec0ff */
[--C-:B------:R-:W-:Y:S02]  /*15270*/  PRMT R77, R51, 0x4210, R48.reuse ;  /* 0x00004210334d7816 */ /* 0x100fe40000000030 */
[----:B------:R-:W-:-:S02]  /*15280*/  PRMT R81, R81, 0x5210, R48 ;  /* 0x0000521051517816 */ /* 0x000fc40000000030 */
[----:B------:R-:W-:Y:S02]  /*15290*/  PRMT R83, R8, 0x5210, R151 ;  /* 0x0000521008537816 */ /* 0x000fe40000000097 */
[----:B------:R-:W-:Y:S01]  /*152a0*/  LOP3.LUT R48, R10, 0xffff, RZ, 0xc0, !PT ;  /* 0x0000ffff0a307812 */ /* 0x000fe200078ec0ff */
[----:B------:R-:W1:Y:S04]  /*152b0*/  LDS.128 R68, [R160] ;  /* 0x00000000a0447984 */ /* 0x000e680000000c00 */
[----:B------:R-:W-:Y:S01]  /*152c0*/  LDS.128 R8, [R160+0x800] ;  /* 0x00080000a0087984 */ /* 0x000fe20000000c00 */
[----:B------:R-:W-:Y:S02]  /*152d0*/  LOP3.LUT R107, R107, 0xffff, RZ, 0xc0, !PT ;  /* 0x0000ffff6b6b7812 */ /* 0x000fe400078ec0ff */
[----:B------:R-:W-:-:S02]  /*152e0*/  LOP3.LUT R143, R143, 0xffff, RZ, 0xc0, !PT ;  /* 0x0000ffff8f8f7812 */ /* 0x000fc400078ec0ff */
[--C-:B------:R-:W-:Y:S02]  /*152f0*/  PRMT R76, R57, 0x4210, R107.reuse ;  /* 0x00004210394c7816 */ /* 0x100fe4000000006b */
[----:B------:R-:W-:Y:S02]  /*15300*/  PRMT R80, R80, 0x5210, R107 ;  /* 0x0000521050507816 */ /* 0x000fe4000000006b */
[--C-:B------:R-:W-:Y:S02]  /*15310*/  PRMT R78, R43, 0x4210, R143.reuse ;  /* 0x000042102b4e7816 */ /* 0x100fe4000000008f */
[----:B------:R-:W-:Y:S01]  /*15320*/  PRMT R82, R82, 0x5210, R143 ;  /* 0x0000521052527816 */ /* 0x000fe2000000008f */
[----:B------:R-:W-:Y:S01]  /*15330*/  BAR.SYNC.DEFER_BLOCKING 0x0 ;  /* 0x0000000000007b1d */ /* 0x000fe20000010000 */
[----:B------:R-:W-:Y:S02]  /*15340*/  PRMT R79, R33, 0x4210, R151 ;  /* 0x00004210214f7816 */ /* 0x000fe40000000097 */
[----:B------:R-:W-:-:S02]  /*15350*/  LOP3.LUT R17, R18, 0xffff, RZ, 0xc0, !PT ;  /* 0x0000ffff12117812 */ /* 0x000fc400078ec0ff */
[----:B------:R-:W-:Y:S01]  /*15360*/  PRMT R84, R85, 0x5210, R48 ;  /* 0x0000521055547816 */ /* 0x000fe20000000030 */
[----:B------:R-:W-:Y:S04]  /*15370*/  STS.128 [R2], R76 ;  /* 0x0000004c02007388 */ /* 0x000fe80000000c00 */
[----:B------:R-:W-:Y:S01]  /*15380*/  STS.128 [R2+0x400], R80 ;  /* 0x0004005002007388 */ /* 0x000fe20000000c00 */
[--C-:B0-----:R-:W-:Y:S02]  /*15390*/  PRMT R73, R32, 0x4210, R17.reuse ;  /* 0x0000421020497816 */ /* 0x101fe40000000011 */
[----:B------:R-:W-:Y:S02]  /*153a0*/  PRMT R85, R88, 0x5210, R17 ;  /* 0x0000521058557816 */ /* 0x000fe40000000011 */
[----:B------:R-:W-:-:S02]  /*153b0*/  LOP3.LUT R19, R26, 0xffff, RZ, 0xc0, !PT ;  /* 0x0000ffff1a137812 */ /* 0x000fc400078ec0ff */
[----:B------:R-:W-:Y:S02]  /*153c0*/  LOP3.LUT R17, R34, 0xffff, RZ, 0xc0, !PT ;  /* 0x0000ffff22117812 */ /* 0x000fe400078ec0ff */
[--C-:B------:R-:W-:Y:S01]  /*153d0*/  PRMT R74, R24, 0x4210, R19.reuse ;  /* 0x00004210184a7816 */ /* 0x100fe20000000013 */
[----:B------:R-:W-:Y:S01]  /*153e0*/  BAR.SYNC.DEFER_BLOCKING 0x0 ;  /* 0x0000000000007b1d */ /* 0x000fe20000010000 */
[----:B------:R-:W-:Y:S02]  /*153f0*/  PRMT R86, R90, 0x5210, R19 ;  /* 0x000052105a567816 */ /* 0x000fe40000000013 */
[--C-:B------:R-:W-:Y:S02]  /*15400*/  PRMT R75, R16, 0x4210, R17.reuse ;  /* 0x00004210104b7816 */ /* 0x100fe40000000011 */
[----:B------:R-:W-:Y:S01]  /*15410*/  PRMT R87, R92, 0x5210, R17 ;  /* 0x000052105c577816 */ /* 0x000fe20000000011 */
[----:B------:R-:W0:Y:S04]  /*15420*/  LDS.128 R24, [R160] ;  /* 0x00000000a0187984 */ /* 0x000e280000000c00 */
[----:B------:R-:W-:Y:S01]  /*15430*/  LDS.128 R16, [R160+0x800] ;  /* 0x00080000a0107984 */ /* 0x000fe20000000c00 */
[----:B------:R-:W-:Y:S01]  /*15440*/  BAR.SYNC.DEFER_BLOCKING 0x0 ;  /* 0x0000000000007b1d */ /* 0x000fe20000010000 */
[----:B------:R-:W-:-:S02]  /*15450*/  PRMT R72, R59, 0x4210, R48 ;  /* 0x000042103b487816 */ /* 0x000fc40000000030 */
[----:B------:R-:W-:Y:S02]  /*15460*/  LOP3.LUT R50, R50, 0xffff, RZ, 0xc0, !PT ;  /* 0x0000ffff32327812 */ /* 0x000fe400078ec0ff */
[----:B------:R-:W-:-:S03]  /*15470*/  LOP3.LUT R51, R58, 0xffff, RZ, 0xc0, !PT ;  /* 0x0000ffff3a337812 */ /* 0x000fc600078ec0ff */
[----:B------:R-:W0:Y:S01]  /*15480*/  LDC R48, c[0x0][0x3b8] ;  /* 0x0000ee00ff307b82 */ /* 0x000e220000000800 */
[----:B------:R2:W-:Y:S04]  /*15490*/  STS.128 [R2], R72 ;  /* 0x0000004802007388 */ /* 0x0005e80000000c00 */
[----:B------:R-:W-:Y:S01]  /*154a0*/  STS.128 [R2+0x400], R84 ;  /* 0x0004005402007388 */ /* 0x000fe20000000c00 */
[----:B------:R-:W-:Y:S02]  /*154b0*/  LOP3.LUT R66, R66, 0xffff, RZ, 0xc0, !PT ;  /* 0x0000ffff42427812 */ /* 0x000fe400078ec0ff */
[----:B------:R-:W-:Y:S02]  /*154c0*/  LOP3.LUT R49, R42, 0xffff, RZ, 0xc0, !PT ;  /* 0x0000ffff2a317812 */ /* 0x000fe400078ec0ff */
[----:B------:R-:W-:Y:S01]  /*154d0*/  PRMT R57, R35, 0x4210, R50 ;  /* 0x0000421023397816 */ /* 0x000fe20000000032 */
[----:B------:R-:W-:Y:S01]  /*154e0*/  BAR.SYNC.DEFER_BLOCKING 0x0 ;  /* 0x0000000000007b1d */ /* 0x000fe20000010000 */
[----:B------:R-:W-:-:S02]  /*154f0*/  PRMT R58, R40, 0x4210, R51 ;  /* 0x00004210283a7816 */ /* 0x000fc40000000033 */
[----:B------:R-:W-:-:S03]  /*15500*/  PRMT R59, R41, 0x4210, R66 ;  /* 0x00004210293b7816 */ /* 0x000fc60000000042 */
[----:B------:R-:W2:Y:S04]  /*15510*/  LDS.128 R40, [R160] ;  /* 0x00000000a0287984 */ /* 0x000ea80000000c00 */
[----:B------:R-:W-:Y:S01]  /*15520*/  LDS.128 R32, [R160+0x800] ;  /* 0x00080000a0207984 */ /* 0x000fe20000000c00 */
[--C-:B------:R-:W-:Y:S01]  /*15530*/  PRMT R56, R56, 0x4210, R49.reuse ;  /* 0x0000421038387816 */ /* 0x100fe20000000031 */
[----:B------:R-:W-:Y:S01]  /*15540*/  BAR.SYNC.DEFER_BLOCKING 0x0 ;  /* 0x0000000000007b1d */ /* 0x000fe20000010000 */
[----:B------:R-:W-:Y:S02]  /*15550*/  PRMT R96, R96, 0x5210, R49 ;  /* 0x0000521060607816 */ /* 0x000fe40000000031 */
[----:B------:R-:W-:Y:S02]  /*15560*/  PRMT R97, R89, 0x5210, R50 ;  /* 0x0000521059617816 */ /* 0x000fe40000000032 */
[----:B------:R-:W-:-:S02]  /*15570*/  PRMT R98, R98, 0x5210, R51 ;  /* 0x0000521062627816 */ /* 0x000fc40000000033 */
[----:B------:R-:W-:Y:S01]  /*15580*/  PRMT R99, R93, 0x5210, R66 ;  /* 0x000052105d637816 */ /* 0x000fe20000000042 */
[----:B-1----:R-:W-:Y:S01]  /*15590*/  IMAD R50, R185, UR4, RZ ;  /* 0x00000004b9327c24 */ /* 0x002fe2000f8e02ff */
[C---:B------:R-:W-:Y:S01]  /*155a0*/  ISETP.LT.AND P1, PT, R0.reuse, UR19, !P0 ;  /* 0x0000001300007c0c */ /* 0x040fe2000c721270 */
[-C--:B0-----:R-:W-:Y:S01]  /*155b0*/  IMAD R51, R0, R48.reuse, RZ ;  /* 0x0000003000337224 */ /* 0x081fe200078e02ff */
[----:B------:R-:W0:Y:S02]  /*155c0*/  LDCU UR4, c[0x0][0x39c] ;  /* 0x00007380ff0477ac */ /* 0x000e240008000800 */
[C---:B------:R-:W-:Y:S01]  /*155d0*/  IADD3 R49, P5, PT, R50.reuse, UR16, RZ ;  /* 0x0000001032317c10 */ /* 0x040fe2000ffbe0ff */
[----:B------:R1:W-:Y:S04]  /*155e0*/  STS.128 [R2], R56 ;  /* 0x0000003802007388 */ /* 0x0003e80000000c00 */
[----:B------:R-:W-:Y:S01]  /*155f0*/  STS.128 [R2+0x400], R96 ;  /* 0x0004006002007388 */ /* 0x000fe20000000c00 */
[----:B------:R-:W-:Y:S01]  /*15600*/  BAR.SYNC.DEFER_BLOCKING 0x0 ;  /* 0x0000000000007b1d */ /* 0x000fe20000010000 */
[C---:B------:R-:W-:Y:S01]  /*15610*/  ISETP.LT.AND P3, PT, R161.reuse, UR5, !P0 ;  /* 0x00000005a1007c0c */ /* 0x040fe2000c761270 */
[----:B------:R-:W-:Y:S01]  /*15620*/  IMAD R161, R161, R48, RZ ;  /* 0x00000030a1a17224 */ /* 0x000fe200078e02ff */
[----:B------:R-:W-:-:S02]  /*15630*/  LEA.HI.X.SX32 R50, R50, UR17, 0x1, P5 ;  /* 0x0000001132327c11 */ /* 0x000fc4000a8f0eff */
[----:B--2---:R-:W-:Y:S01]  /*15640*/  PRMT R75, R12, 0x7770, RZ ;  /* 0x000077700c4b7816 */ /* 0x004fe200000000ff */
[----:B------:R-:W2:Y:S01]  /*15650*/  LDCU UR5, c[0x0][0x39c] ;  /* 0x00007380ff0577ac */ /* 0x000ea20008000800 */
[-C--:B-1----:R-:W-:Y:S02]  /*15660*/  IADD3 R56, P6, PT, R51, R49.reuse, RZ ;  /* 0x0000003133387210 */ /* 0x082fe40007fde0ff */
[-C--:B------:R-:W-:Y:S02]  /*15670*/  IADD3 R58, P5, PT, R161, R49.reuse, RZ ;  /* 0x00000031a13a7210 */ /* 0x080fe40007fbe0ff */
[----:B------:R-:W-:Y:S02]  /*15680*/  LEA.HI.X.SX32 R57, R51, R50, 0x1, P6 ;  /* 0x0000003233397211 */ /* 0x000fe400030f0eff */
[C---:B------:R-:W-:Y:S01]  /*15690*/  ISETP.LT.AND P6, PT, R162.reuse, UR6, !P0 ;  /* 0x00000006a2007c0c */ /* 0x040fe2000c7c1270 */
[----:B------:R-:W-:Y:S01]  /*156a0*/  IMAD R162, R162, R48, RZ ;  /* 0x00000030a2a27224 */ /* 0x000fe200078e02ff */
[----:B------:R-:W-:Y:S01]  /*156b0*/  LEA.HI.X.SX32 R59, R161, R50, 0x1, P5 ;  /* 0x00000032a13b7211 */ /* 0x000fe200028f0eff */
[----:B------:R-:W1:Y:S01]  /*156c0*/  LDCU UR6, c[0x0][0x39c] ;  /* 0x00007380ff0677ac */ /* 0x000e620008000800 */
[----:B------:R-:W-:Y:S01]  /*156d0*/  PRMT R73, R12, 0x7771, RZ ;  /* 0x000077710c497816 */ /* 0x000fe200000000ff */
[----:B------:R2:W-:Y:S01]  /*156e0*/  @P1 STG.E.U8 desc[UR24][R56.64], R75 ;  /* 0x0000004b38001986 */ /* 0x0005e2000c101118 */
[----:B------:R-:W-:-:S03]  /*156f0*/  IADD3 R64, P1, PT, R162, R49, RZ ;  /* 0x00000031a2407210 */ /* 0x000fc60007f3e0ff */
[----:B------:R1:W-:Y:S01]  /*15700*/  @P3 STG.E.U8 desc[UR24][R58.64], R73 ;  /* 0x000000493a003986 */ /* 0x0003e2000c101118 */
[C---:B------:R-:W-:Y:S01]  /*15710*/  ISETP.LT.AND P3, PT, R163.reuse, UR7, !P0 ;  /* 0x00000007a3007c0c */ /* 0x040fe2000c761270 */
[----:B------:R-:W-:Y:S01]  /*15720*/  IMAD R163, R163, R48, RZ ;  /* 0x00000030a3a37224 */ /* 0x000fe200078e02ff */
[----:B------:R-:W-:Y:S01]  /*15730*/  LEA.HI.X.SX32 R65, R162, R50, 0x1, P1 ;  /* 0x00000032a2417211 */ /* 0x000fe200008f0eff */
[----:B------:R-:W3:Y:S01]  /*15740*/  LDCU UR7, c[0x0][0x39c] ;  /* 0x00007380ff0777ac */ /* 0x000ee20008000800 */
[----:B------:R-:W-:Y:S02]  /*15750*/  PRMT R67, R12, 0x7772, RZ ;  /* 0x000077720c437816 */ /* 0x000fe400000000ff */
[C---:B0-----:R-:W-:Y:S01]  /*15760*/  ISETP.LT.AND P1, PT, R164.reuse, UR4, !P0 ;  /* 0x00000004a4007c0c */ /* 0x041fe2000c721270 */
[----:B------:R-:W-:Y:S01]  /*15770*/  IMAD R164, R164, R48, RZ ;  /* 0x00000030a4a47224 */ /* 0x000fe200078e02ff */
[-C--:B--2---:R-:W-:Y:S01]  /*15780*/  IADD3 R56, P5, PT, R163, R49.reuse, RZ ;  /* 0x00000031a3387210 */ /* 0x084fe20007fbe0ff */
[----:B------:R0:W-:Y:S01]  /*15790*/  @P6 STG.E.U8 desc[UR24][R64.64], R67 ;  /* 0x0000004340006986 */ /* 0x0001e2000c101118 */
[----:B------:R-:W-:Y:S01]  /*157a0*/  PRMT R75, R12, 0x7773, RZ ;  /* 0x000077730c4b7816 */ /* 0x000fe200000000ff */
[----:B------:R-:W2:Y:S01]  /*157b0*/  LDCU UR4, c[0x0][0x39c] ;  /* 0x00007380ff0477ac */ /* 0x000ea20008000800 */
[----:B-1----:R-:W-:-:S02]  /*157c0*/  IADD3 R58, P6, PT, R164, R49, RZ ;  /* 0x00000031a43a7210 */ /* 0x002fc40007fde0ff */
[----:B------:R-:W-:Y:S02]  /*157d0*/  LEA.HI.X.SX32 R57, R163, R50, 0x1, P5 ;  /* 0x00000032a3397211 */ /* 0x000fe400028f0eff */
[C---:B------:R-:W-:Y:S01]  /*157e0*/  ISETP.LT.AND P5, PT, R165.reuse, UR5, !P0 ;  /* 0x00000005a5007c0c */ /* 0x040fe2000c7a1270 */
[----:B------:R-:W-:Y:S01]  /*157f0*/  IMAD R165, R165, R48, RZ ;  /* 0x00000030a5a57224 */ /* 0x000fe200078e02ff */
[----:B------:R-:W-:Y:S02]  /*15800*/  LEA.HI.X.SX32 R59, R164, R50, 0x1, P6 ;  /* 0x00000032a43b7211 */ /* 0x000fe400030f0eff */
[----:B------:R-:W-:Y:S01]  /*15810*/  PRMT R73, R13, 0x7770, RZ ;  /* 0x000077700d497816 */ /* 0x000fe200000000ff */
[----:B------:R1:W-:Y:S01]  /*15820*/  @P3 STG.E.U8 desc[UR24][R56.64], R75 ;  /* 0x0000004b38003986 */ /* 0x0003e2000c101118 */
[----:B------:R-:W2:Y:S03]  /*15830*/  LDCU UR5, c[0x0][0x39c] ;  /* 0x00007380ff0577ac */ /* 0x000ea60008000800 */
[----:B------:R2:W-:Y:S01]  /*15840*/  @P1 STG.E.U8 desc[UR24][R58.64], R73 ;  /* 0x000000493a001986 */ /* 0x0005e2000c101118 */
[----:B0-----:R-:W-:-:S02]  /*15850*/  IADD3 R64, P1, PT, R165, R49, RZ ;  /* 0x00000031a5407210 */ /* 0x001fc40007f3e0ff */
[C---:B------:R-:W-:Y:S01]  /*15860*/  ISETP.LT.AND P3, PT, R166.reuse, UR6, !P0 ;  /* 0x00000006a6007c0c */ /* 0x040fe2000c761270 */
[----:B------:R-:W-:Y:S01]  /*15870*/  IMAD R166, R166, R48, RZ ;  /* 0x00000030a6a67224 */ /* 0x000fe200078e02ff */
[----:B------:R-:W-:Y:S01]  /*15880*/  LEA.HI.X.SX32 R65, R165, R50, 0x1, P1 ;  /* 0x00000032a5417211 */ /* 0x000fe200008f0eff */
[----:B------:R-:W0:Y:S01]  /*15890*/  LDCU UR6, c[0x0][0x39c] ;  /* 0x00007380ff0677ac */ /* 0x000e220008000800 */
[----:B------:R-:W-:Y:S02]  /*158a0*/  PRMT R67, R13, 0x7771, RZ ;  /* 0x000077710d437816 */ /* 0x000fe400000000ff */
[C---:B------:R-:W-:Y:S01]  /*158b0*/  ISETP.LT.AND P1, PT, R167.reuse, UR8, !P0 ;  /* 0x00000008a7007c0c */ /* 0x040fe2000c721270 */
[----:B------:R-:W-:Y:S01]  /*158c0*/  IMAD R167, R167, R48, RZ ;  /* 0x00000030a7a77224 */ /* 0x000fe200078e02ff */
[-C--:B-1----:R-:W-:Y:S01]  /*158d0*/  IADD3 R56, P6, PT, R166, R49.reuse, RZ ;  /* 0x00000031a6387210 */ /* 0x082fe20007fde0ff */
[----:B------:R1:W-:Y:S01]  /*158e0*/  @P5 STG.E.U8 desc[UR24][R64.64], R67 ;  /* 0x0000004340005986 */ /* 0x0003e2000c101118 */
[----:B------:R-:W-:Y:S01]  /*158f0*/  PRMT R75, R13, 0x7772, RZ ;  /* 0x000077720d4b7816 */ /* 0x000fe200000000ff */
[----:B------:R-:W0:Y:S01]  /*15900*/  LDCU UR8, c[0x0][0x39c] ;  /* 0x00007380ff0877ac */ /* 0x000e220008000800 */
[----:B--2---:R-:W-:-:S02]  /*15910*/  IADD3 R58, P5, PT, R167, R49, RZ ;  /* 0x00000031a73a7210 */ /* 0x004fc40007fbe0ff */
[----:B------:R-:W-:Y:S02]  /*15920*/  LEA.HI.X.SX32 R57, R166, R50, 0x1, P6 ;  /* 0x00000032a6397211 */ /* 0x000fe400030f0eff */
[C---:B------:R-:W-:Y:S01]  /*15930*/  ISETP.LT.AND P6, PT, R168.reuse, UR4, !P0 ;  /* 0x00000004a8007c0c */ /* 0x040fe2000c7c1270 */
[----:B------:R-:W-:Y:S01]  /*15940*/  IMAD R168, R168, R48, RZ ;  /* 0x00000030a8a87224 */ /* 0x000fe200078e02ff */
[----:B------:R-:W-:Y:S02]  /*15950*/  LEA.HI.X.SX32 R59, R167, R50, 0x1, P5 ;  /* 0x00000032a73b7211 */ /* 0x000fe400028f0eff */
[----:B------:R-:W-:Y:S01]  /*15960*/  PRMT R73, R13, 0x7773, RZ ;  /* 0x000077730d497816 */ /* 0x000fe200000000ff */
[----:B------:R2:W-:Y:S01]  /*15970*/  @P3 STG.E.U8 desc[UR24][R56.64], R75 ;  /* 0x0000004b38003986 */ /* 0x0005e2000c101118 */
[C---:B------:R-:W-:Y:S01]  /*15980*/  ISETP.LT.AND P5, PT, R169.reuse, UR5, !P0 ;  /* 0x00000005a9007c0c */ /* 0x040fe2000c7a1270 */
[----:B------:R-:W-:Y:S01]  /*15990*/  IMAD R169, R169, R48, RZ ;  /* 0x00000030a9a97224 */ /* 0x000fe200078e02ff */
[----:B------:R-:W4:Y:S01]  /*159a0*/  LDCU UR4, c[0x0][0x39c] ;  /* 0x00007380ff0477ac */ /* 0x000f220008000800 */
[----:B------:R0:W-:Y:S01]  /*159b0*/  @P1 STG.E.U8 desc[UR24][R58.64], R73 ;  /* 0x000000493a001986 */ /* 0x0001e2000c101118 */
[----:B------:R-:W-:-:S02]  /*159c0*/  IADD3 R12, P1, PT, R168, R49, RZ ;  /* 0x00000031a80c7210 */ /* 0x000fc40007f3e0ff */
[----:B-1----:R-:W-:Y:S01]  /*159d0*/  PRMT R67, R14, 0x7770, RZ ;  /* 0x000077700e437816 */ /* 0x002fe200000000ff */
[----:B------:R-:W1:Y:S01]  /*159e0*/  LDCU UR5, c[0x0][0x39c] ;  /* 0x00007380ff0577ac */ /* 0x000e620008000800 */
[----:B------:R-:W-:Y:S02]  /*159f0*/  LEA.HI.X.SX32 R13, R168, R50, 0x1, P1 ;  /* 0x00000032a80d7211 */ /* 0x000fe400008f0eff */
[C---:B---3--:R-:W-:Y:S01]  /*15a00*/  ISETP.LT.AND P3, PT, R170.reuse, UR7, !P0 ;  /* 0x00000007aa007c0c */ /* 0x048fe2000c761270 */
[----:B------:R-:W-:Y:S01]  /*15a10*/  IMAD R170, R170, R48, RZ ;  /* 0x00000030aaaa7224 */ /* 0x000fe200078e02ff */
[C---:B--2---:R-:W-:Y:S01]  /*15a20*/  IADD3 R56, P1, PT, R169.reuse, R49, RZ ;  /* 0x00000031a9387210 */ /* 0x044fe20007f3e0ff */
[----:B------:R2:W-:Y:S01]  /*15a30*/  @P6 STG.E.U8 desc[UR24][R12.64], R67 ;  /* 0x000000430c006986 */ /* 0x0005e2000c101118 */
[----:B------:R-:W-:Y:S01]  /*15a40*/  PRMT R65, R14, 0x7772, RZ ;  /* 0x000077720e417816 */ /* 0x000fe200000000ff */
[----:B------:R-:W3:Y:S01]  /*15a50*/  LDCU UR7, c[0x0][0x39c] ;  /* 0x00007380ff0777ac */ /* 0x000ee20008000800 */
[----:B------:R-:W-:-:S02]  /*15a60*/  LEA.HI.X.SX32 R57, R169, R50, 0x1, P1 ;  /* 0x00000032a9397211 */ /* 0x000fc400008f0eff */
[C---:B0-----:R-:W-:Y:S01]  /*15a70*/  ISETP.LT.AND P1, PT, R171.reuse, UR6, !P0 ;  /* 0x00000006ab007c0c */ /* 0x041fe2000c721270 */
[----:B------:R-:W-:Y:S01]  /*15a80*/  IMAD R171, R171, R48, RZ ;  /* 0x00000030abab7224 */ /* 0x000fe200078e02ff */
[-C--:B------:R-:W-:Y:S01]  /*15a90*/  IADD3 R58, P6, PT, R170, R49.reuse, RZ ;  /* 0x00000031aa3a7210 */ /* 0x080fe20007fde0ff */
[----:B------:R-:W0:Y:S01]  /*15aa0*/  LDCU UR6, c[0x0][0x39c] ;  /* 0x00007380ff0677ac */ /* 0x000e220008000800 */
[----:B------:R-:W-:Y:S02]  /*15ab0*/  PRMT R73, R14, 0x7771, RZ ;  /* 0x000077710e497816 */ /* 0x000fe400000000ff */
[----:B------:R-:W-:Y:S02]  /*15ac0*/  LEA.HI.X.SX32 R59, R170, R50, 0x1, P6 ;  /* 0x00000032aa3b7211 */ /* 0x000fe400030f0eff */
[C---:B--2---:R-:W-:Y:S01]  /*15ad0*/  IADD3 R12, P6, PT, R171.reuse, R49, RZ ;  /* 0x00000031ab0c7210 */ /* 0x044fe20007fde0ff */
[----:B------:R2:W-:Y:S01]  /*15ae0*/  @P5 STG.E.U8 desc[UR24][R56.64], R73 ;  /* 0x0000004938005986 */ /* 0x0005e2000c101118 */
[C---:B----4-:R-:W-:Y:S01]  /*15af0*/  ISETP.LT.AND P5, PT, R172.reuse, UR4, !P0 ;  /* 0x00000004ac007c0c */ /* 0x050fe2000c7a1270 */
[----:B------:R-:W-:Y:S01]  /*15b00*/  IMAD R172, R172, R48, RZ ;  /* 0x00000030acac7224 */ /* 0x000fe200078e02ff */
[----:B------:R-:W-:-:S02]  /*15b10*/  LEA.HI.X.SX32 R13, R171, R50, 0x1, P6 ;  /* 0x00000032ab0d7211 */ /* 0x000fc400030f0eff */
[----:B------:R-:W-:Y:S01]  /*15b20*/  PRMT R67, R14, 0x7773, RZ ;  /* 0x000077730e437816 */ /* 0x000fe200000000ff */
[----:B------:R4:W-:Y:S01]  /*15b30*/  @P3 STG.E.U8 desc[UR24][R58.64], R65 ;  /* 0x000000413a003986 */ /* 0x0009e2000c101118 */
[C---:B------:R-:W-:Y:S01]  /*15b40*/  ISETP.LT.AND P3, PT, R173.reuse, UR8, !P0 ;  /* 0x00000008ad007c0c */ /* 0x040fe2000c761270 */
[----:B------:R-:W-:Y:S01]  /*15b50*/  IMAD R173, R173, R48, RZ ;  /* 0x00000030adad7224 */ /* 0x000fe200078e02ff */
[----:B------:R-:W0:Y:S01]  /*15b60*/  LDCU UR4, c[0x0][0x39c] ;  /* 0x00007380ff0477ac */ /* 0x000e220008000800 */
[----:B------:R0:W-:Y:S01]  /*15b70*/  @P1 STG.E.U8 desc[UR24][R12.64], R67 ;  /* 0x000000430c001986 */ /* 0x0001e2000c101118 */
[----:B--2---:R-:W-:-:S04]  /*15b80*/  IADD3 R56, P1, PT, R172, R49, RZ ;  /* 0x00000031ac387210 */ /* 0x004fc80007f3e0ff */
[----:B------:R-:W-:Y:S02]  /*15b90*/  LEA.HI.X.SX32 R57, R172, R50, 0x1, P1 ;  /* 0x00000032ac397211 */ /* 0x000fe400008f0eff */
[-C--:B----4-:R-:W-:Y:S02]  /*15ba0*/  IADD3 R58, P6, PT, R173, R49.reuse, RZ ;  /* 0x00000031ad3a7210 */ /* 0x090fe40007fde0ff */
[C---:B-1----:R-:W-:Y:S01]  /*15bb0*/  ISETP.LT.AND P1, PT, R174.reuse, UR5, !P0 ;  /* 0x00000005ae007c0c */ /* 0x042fe2000c721270 */
[----:B------:R-:W-:Y:S01]  /*15bc0*/  IMAD R174, R174, R48, RZ ;  /* 0x00000030aeae7224 */ /* 0x000fe200078e02ff */
[----:B------:R-:W-:Y:S01]  /*15bd0*/  PRMT R73, R15, 0x7770, RZ ;  /* 0x000077700f497816 */ /* 0x000fe200000000ff */
[----:B------:R-:W1:Y:S01]  /*15be0*/  LDCU UR5, c[0x0][0x39c] ;  /* 0x00007380ff0577ac */ /* 0x000e620008000800 */
[----:B------:R-:W-:Y:S02]  /*15bf0*/  LEA.HI.X.SX32 R59, R173, R50, 0x1, P6 ;  /* 0x00000032ad3b7211 */ /* 0x000fe400030f0eff */
[----:B------:R-:W-:Y:S01]  /*15c00*/  PRMT R65, R15, 0x7771, RZ ;  /* 0x000077710f417816 */ /* 0x000fe200000000ff */
[----:B------:R2:W-:Y:S01]  /*15c10*/  @P5 STG.E.U8 desc[UR24][R56.64], R73 ;  /* 0x0000004938005986 */ /* 0x0005e2000c101118 */
[----:B0-----:R-:W-:-:S02]  /*15c20*/  IADD3 R12, P6, PT, R174, R49, RZ ;  /* 0x00000031ae0c7210 */ /* 0x001fc40007fde0ff */
[----:B------:R-:W-:Y:S01]  /*15c30*/  LOP3.LUT R2, R0, 0x24, RZ, 0xfc, !PT ;  /* 0x0000002400027812 */ /* 0x000fe200078efcff */
[----:B------:R0:W-:Y:S01]  /*15c40*/  @P3 STG.E.U8 desc[UR24][R58.64], R65 ;  /* 0x000000413a003986 */ /* 0x0001e2000c101118 */
[C---:B------:R-:W-:Y:S01]  /*15c50*/  ISETP.LT.AND P3, PT, R175.reuse, UR6, !P0 ;  /* 0x00000006af007c0c */ /* 0x040fe2000c761270 */
[----:B------:R-:W-:Y:S01]  /*15c60*/  IMAD R175, R175, R48, RZ ;  /* 0x00000030afaf7224 */ /* 0x000fe200078e02ff */
[-C--:B------:R-:W-:Y:S01]  /*15c70*/  LEA.HI.X.SX32 R13, R174, R50.reuse, 0x1, P6 ;  /* 0x00000032ae0d7211 */ /* 0x080fe200030f0eff */
[----:B------:R-:W-:Y:S01]  /*15c80*/  IMAD R51, R48, 0x20, R51 ;  /* 0x0000002030337824 */ /* 0x000fe200078e0233 */
[----:B------:R-:W-:Y:S01]  /*15c90*/  PRMT R67, R15, 0x7772, RZ ;  /* 0x000077720f437816 */ /* 0x000fe200000000ff */
[----:B------:R-:W4:Y:S01]  /*15ca0*/  LDCU UR6, c[0x0][0x39c] ;  /* 0x00007380ff0677ac */ /* 0x000f220008000800 */
[----:B---3--:R-:W-:Y:S02]  /*15cb0*/  ISETP.LT.AND P5, PT, R2, UR7, !P0 ;  /* 0x0000000702007c0c */ /* 0x008fe4000c7a1270 */
[----:B------:R-:W-:Y:S01]  /*15cc0*/  LOP3.LUT R2, R0, 0x26, RZ, 0xfc, !PT ;  /* 0x0000002600027812 */ /* 0x000fe200078efcff */
[----:B------:R3:W-:Y:S01]  /*15cd0*/  @P1 STG.E.U8 desc[UR24][R12.64], R67 ;  /* 0x000000430c001986 */ /* 0x0007e2000c101118 */
[C---:B--2---:R-:W-:Y:S01]  /*15ce0*/  IADD3 R56, P6, PT, R175.reuse, R49, RZ ;  /* 0x00000031af387210 */ /* 0x044fe20007fde0ff */
[----:B------:R-:W2:Y:S01]  /*15cf0*/  LDCU UR7, c[0x0][0x39c] ;  /* 0x00007380ff0777ac */ /* 0x000ea20008000800 */
[----:B------:R-:W-:Y:S01]  /*15d00*/  ISETP.LT.AND P1, PT, R2, UR4, !P0 ;  /* 0x0000000402007c0c */ /* 0x000fe2000c721270 */
[----:B------:R-:W2:Y:S01]  /*15d10*/  LDCU UR4, c[0x0][0x39c] ;  /* 0x00007380ff0477ac */ /* 0x000ea20008000800 */
[----:B------:R-:W-:-:S02]  /*15d20*/  LEA.HI.X.SX32 R57, R175, R50, 0x1, P6 ;  /* 0x00000032af397211 */ /* 0x000fc400030f0eff */
[-C--:B------:R-:W-:Y:S02]  /*15d30*/  IADD3 R14, P6, PT, R51, R49.reuse, RZ ;  /* 0x00000031330e7210 */ /* 0x080fe40007fde0ff */
[----:B0-----:R-:W-:Y:S02]  /*15d40*/  PRMT R65, R15, 0x7773, RZ ;  /* 0x000077730f417816 */ /* 0x001fe400000000ff */
[-C--:B------:R-:W-:Y:S01]  /*15d50*/  LEA.HI.X.SX32 R15, R51, R50.reuse, 0x1, P6 ;  /* 0x00000032330f7211 */ /* 0x080fe200030f0eff */
[----:B------:R-:W-:Y:S01]  /*15d60*/  IMAD R51, R48, 0x2, R51 ;  /* 0x0000000230337824 */ /* 0x000fe200078e0233 */
[----:B---3--:R-:W-:Y:S02]  /*15d70*/  PRMT R67, R20, 0x7770, RZ ;  /* 0x0000777014437816 */ /* 0x008fe400000000ff */
[----:B------:R-:W-:Y:S01]  /*15d80*/  LOP3.LUT R2, R0, 0x28, RZ, 0xfc, !PT ;  /* 0x0000002800027812 */ /* 0x000fe200078efcff */
[----:B------:R0:W-:Y:S03]  /*15d90*/  @P3 STG.E.U8 desc[UR24][R56.64], R65 ;  /* 0x0000004138003986 */ /* 0x0001e6000c101118 */
[----:B-1----:R-:W-:Y:S01]  /*15da0*/  ISETP.LT.AND P3, PT, R2, UR5, !P0 ;  /* 0x0000000502007c0c */ /* 0x002fe2000c761270 */
[----:B------:R1:W-:Y:S01]  /*15db0*/  @P4 STG.E.U8 desc[UR24][R14.64], R67 ;  /* 0x000000430e004986 */ /* 0x0003e2000c101118 */
[C---:B------:R-:W-:Y:S01]  /*15dc0*/  IADD3 R12, P4, PT, R51.reuse, R49, RZ ;  /* 0x00000031330c7210 */ /* 0x040fe20007f9e0ff */
[----:B------:R-:W-:Y:S01]  /*15dd0*/  IMAD R59, R48, 0x2, R51 ;  /* 0x00000002303b7824 */ /* 0x000fe200078e0233 */
[----:B------:R-:W-:Y:S01]  /*15de0*/  LOP3.LUT R2, R0, 0x2a, RZ, 0xfc, !PT ;  /* 0x0000002a00027812 */ /* 0x000fe200078efcff */
[----:B------:R-:W3:Y:S01]  /*15df0*/  LDCU UR5, c[0x0][0x39c] ;  /* 0x00007380ff0577ac */ /* 0x000ee20008000800 */
[----:B------:R-:W-:-:S02]  /*15e00*/  LEA.HI.X.SX32 R13, R51, R50, 0x1, P4 ;  /* 0x00000032330d7211 */ /* 0x000fc400020f0eff */
[----:B------:R-:W-:Y:S02]  /*15e10*/  PRMT R75, R20, 0x7771, RZ ;  /* 0x00007771144b7816 */ /* 0x000fe400000000ff */
[----:B--2---:R-:W-:Y:S01]  /*15e20*/  ISETP.LT.AND P4, PT, R2, UR4, !P0 ;  /* 0x0000000402007c0c */ /* 0x004fe2000c781270 */
[----:B------:R-:W-:Y:S01]  /*15e30*/  IMAD R51, R48, 0x2, R59 ;  /* 0x0000000230337824 */ /* 0x000fe200078e023b */
[----:B------:R-:W-:Y:S01]  /*15e40*/  LOP3.LUT R2, R0, 0x2c, RZ, 0xfc, !PT ;  /* 0x0000002c00027812 */ /* 0x000fe200078efcff */
[----:B------:R2:W-:Y:S01]  /*15e50*/  @P2 STG.E.U8 desc[UR24][R12.64], R75 ;  /* 0x0000004b0c002986 */ /* 0x0005e2000c101118 */
[C---:B0-----:R-:W-:Y:S01]  /*15e60*/  IADD3 R56, P6, PT, R59.reuse, R49, RZ ;  /* 0x000000313b387210 */ /* 0x041fe20007fde0ff */
[----:B------:R-:W0:Y:S01]  /*15e70*/  LDCU UR4, c[0x0][0x39c] ;  /* 0x00007380ff0477ac */ /* 0x000e220008000800 */
[----:B----4-:R-:W-:Y:S01]  /*15e80*/  ISETP.LT.AND P2, PT, R2, UR6, !P0 ;  /* 0x0000000602007c0c */ /* 0x010fe2000c741270 */
[----:B------:R-:W4:Y:S01]  /*15e90*/  LDCU UR6, c[0x0][0x39c] ;  /* 0x00007380ff0677ac */ /* 0x000f220008000800 */
[----:B------:R-:W-:-:S02]  /*15ea0*/  LEA.HI.X.SX32 R57, R59, R50, 0x1, P6 ;  /* 0x000000323b397211 */ /* 0x000fc400030f0eff */
[C---:B-1----:R-:W-:Y:S02]  /*15eb0*/  IADD3 R14, P6, PT, R51.reuse, R49, RZ ;  /* 0x00000031330e7210 */ /* 0x042fe40007fde0ff */
[----:B------:R-:W-:Y:S02]  /*15ec0*/  PRMT R73, R20, 0x7772, RZ ;  /* 0x0000777214497816 */ /* 0x000fe400000000ff */
[----:B------:R-:W-:Y:S01]  /*15ed0*/  LEA.HI.X.SX32 R15, R51, R50, 0x1, P6 ;  /* 0x00000032330f7211 */ /* 0x000fe200030f0eff */
[----:B------:R-:W-:Y:S01]  /*15ee0*/  IMAD R51, R48, 0x2, R51 ;  /* 0x0000000230337824 */ /* 0x000fe200078e0233 */
[----:B------:R-:W-:Y:S02]  /*15ef0*/  PRMT R67, R20, 0x7773, RZ ;  /* 0x0000777314437816 */ /* 0x000fe400000000ff */
[----:B------:R-:W-:Y:S01]  /*15f00*/  LOP3.LUT R2, R0, 0x30, RZ, 0xfc, !PT ;  /* 0x0000003000027812 */ /* 0x000fe200078efcff */
[----:B------:R1:W-:Y:S01]  /*15f10*/  @P5 STG.E.U8 desc[UR24][R56.64], R73 ;  /* 0x0000004938005986 */ /* 0x0003e2000c101118 */
[----:B------:R-:W-:-:S02]  /*15f20*/  IMAD R59, R48, 0x2, R51 ;  /* 0x00000002303b7824 */ /* 0x000fc400078e0233 */
[----:B---3--:R-:W-:Y:S01]  /*15f30*/  ISETP.LT.AND P5, PT, R2, UR5, !P0 ;  /* 0x0000000502007c0c */ /* 0x008fe2000c7a1270 */
[----:B------:R3:W-:Y:S01]  /*15f40*/  @P1 STG.E.U8 desc[UR24][R14.64], R67 ;  /* 0x000000430e001986 */ /* 0x0007e2000c101118 */
[CC--:B--2---:R-:W-:Y:S01]  /*15f50*/  IADD3 R12, P1, PT, R51.reuse, R49.reuse, RZ ;  /* 0x00000031330c7210 */ /* 0x0c4fe20007f3e0ff */
[----:B------:R-:W2:Y:S01]  /*15f60*/  LDCU UR5, c[0x0][0x39c] ;  /* 0x00007380ff0577ac */ /* 0x000ea20008000800 */
[----:B------:R-:W-:Y:S02]  /*15f70*/  LOP3.LUT R2, R0, 0x32, RZ, 0xfc, !PT ;  /* 0x0000003200027812 */ /* 0x000fe400078efcff */
[----:B------:R-:W-:Y:S02]  /*15f80*/  LEA.HI.X.SX32 R13, R51, R50, 0x1, P1 ;  /* 0x00000032330d7211 */ /* 0x000fe400008f0eff */
[----:B----4-:R-:W-:Y:S01]  /*15f90*/  ISETP.LT.AND P1, PT, R2, UR6, !P0 ;  /* 0x0000000602007c0c */ /* 0x010fe2000c721270 */
[----:B------:R-:W4:Y:S01]  /*15fa0*/  LDCU UR6, c[0x0][0x39c] ;  /* 0x00007380ff0677ac */ /* 0x000f220008000800 */
[----:B-1----:R-:W-:-:S02]  /*15fb0*/  IADD3 R56, P6, PT, R59, R49, RZ ;  /* 0x000000313b387210 */ /* 0x002fc40007fde0ff */
[----:B------:R-:W-:Y:S02]  /*15fc0*/  PRMT R65, R21, 0x7770, RZ ;  /* 0x0000777015417816 */ /* 0x000fe400000000ff */
[----:B------:R-:W-:Y:S01]  /*15fd0*/  LEA.HI.X.SX32 R57, R59, R50, 0x1, P6 ;  /* 0x000000323b397211 */ /* 0x000fe200030f0eff */
[----:B------:R-:W-:Y:S02]  /*15fe0*/  IMAD R59, R48, 0x2, R59 ;  /* 0x00000002303b7824 */ /* 0x000fe400078e023b */
[----:B---3--:R-:W-:Y:S01]  /*15ff0*/  VIADD R15, R3, 0x2e ;  /* 0x0000002e030f7836 */ /* 0x008fe20000000000 */
[----:B------:R1:W-:Y:S01]  /*16000*/  @P3 STG.E.U8 desc[UR24][R12.64], R65 ;  /* 0x000000410c003986 */ /* 0x0003e2000c101118 */
[----:B------:R-:W-:Y:S02]  /*16010*/  PRMT R51, R21, 0x7771, RZ ;  /* 0x0000777115337816 */ /* 0x000fe400000000ff */
[----:B------:R-:W-:Y:S01]  /*16020*/  IADD3 R14, P3, PT, R59, R49, RZ ;  /* 0x000000313b0e7210 */ /* 0x000fe20007f7e0ff */
[C---:B------:R-:W-:Y:S01]  /*16030*/  IMAD R2, R15.reuse, R48, RZ ;  /* 0x000000300f027224 */ /* 0x040fe200078e02ff */
[----:B------:R-:W-:Y:S01]  /*16040*/  LOP3.LUT R20, R0, 0x34, RZ, 0xfc, !PT ;  /* 0x0000003400147812 */ /* 0x000fe200078efcff */
[----:B------:R3:W-:Y:S01]  /*16050*/  @P4 STG.E.U8 desc[UR24][R56.64], R51 ;  /* 0x0000003338004986 */ /* 0x0007e2000c101118 */
[----:B0-----:R-:W-:Y:S01]  /*16060*/  ISETP.LT.AND P6, PT, R15, UR4, !P0 ;  /* 0x000000040f007c0c */ /* 0x001fe2000c7c1270 */
[----:B------:R-:W0:Y:S01]  /*16070*/  LDCU UR4, c[0x0][0x39c] ;  /* 0x00007380ff0477ac */ /* 0x000e220008000800 */
[----:B------:R-:W-:Y:S01]  /*16080*/  LEA.HI.X.SX32 R15, R59, R50, 0x1, P3 ;  /* 0x000000323b0f7211 */ /* 0x000fe200018f0eff */
[----:B------:R-:W-:Y:S01]  /*16090*/  IMAD R59, R48, 0x4, R59 ;  /* 0x00000004303b7824 */ /* 0x000fe200078e023b */
[----:B--2---:R-:W-:Y:S01]  /*160a0*/  ISETP.LT.AND P3, PT, R20, UR5, !P0 ;  /* 0x0000000514007c0c */ /* 0x004fe2000c761270 */
[----:B------:R-:W2:Y:S01]  /*160b0*/  LDCU UR5, c[0x0][0x39c] ;  /* 0x00007380ff0577ac */ /* 0x000ea20008000800 */
[----:B-1----:R-:W-:-:S02]  /*160c0*/  PRMT R65, R21, 0x7772, RZ ;  /* 0x0000777215417816 */ /* 0x002fc400000000ff */
[-C--:B------:R-:W-:Y:S02]  /*160d0*/  IADD3 R12, P4, PT, R2, R49.reuse, RZ ;  /* 0x00000031020c7210 */ /* 0x080fe40007f9e0ff */
[----:B------:R-:W-:Y:S01]  /*160e0*/  LOP3.LUT R20, R0, 0x36, RZ, 0xfc, !PT ;  /* 0x0000003600147812 */ /* 0x000fe200078efcff */
[----:B------:R1:W-:Y:S01]  /*160f0*/  @P2 STG.E.U8 desc[UR24][R14.64], R65 ;  /* 0x000000410e002986 */ /* 0x0003e2000c101118 */
[----:B------:R-:W-:Y:S02]  /*16100*/  LEA.HI.X.SX32 R13, R2, R50, 0x1, P4 ;  /* 0x00000032020d7211 */ /* 0x000fe400020f0eff */
[----:B----4-:R-:W-:Y:S01]  /*16110*/  ISETP.LT.AND P4, PT, R20, UR6, !P0 ;  /* 0x0000000614007c0c */ /* 0x010fe2000c781270 */
[----:B------:R-:W4:Y:S01]  /*16120*/  LDCU UR6, c[0x0][0x39c] ;  /* 0x00007380ff0677ac */ /* 0x000f220008000800 */
[----:B------:R-:W-:Y:S02]  /*16130*/  IADD3 R20, P2, PT, R59, R49, RZ ;  /* 0x000000313b147210 */ /* 0x000fe40007f5e0ff */
[----:B---3--:R-:W-:-:S02]  /*16140*/  PRMT R51, R21, 0x7773, RZ ;  /* 0x0000777315337816 */ /* 0x008fc400000000ff */
[----:B------:R-:W-:Y:S01]  /*16150*/  LEA.HI.X.SX32 R21, R59, R50, 0x1, P2 ;  /* 0x000000323b157211 */ /* 0x000fe200010f0eff */
[----:B------:R-:W-:Y:S01]  /*16160*/  IMAD R59, R48, 0x2, R59 ;  /* 0x00000002303b7824 */ /* 0x000fe200078e023b */
[----:B------:R-:W-:Y:S01]  /*16170*/  PRMT R57, R22, 0x7770, RZ ;  /* 0x0000777016397816 */ /* 0x000fe200000000ff */
[----:B------:R3:W-:Y:S01]  /*16180*/  @P6 STG.E.U8 desc[UR24][R12.64], R51 ;  /* 0x000000330c006986 */ /* 0x0007e2000c101118 */
[----:B------:R-:W-:-:S03]  /*16190*/  LOP3.LUT R2, R0, 0x38, RZ, 0xfc, !PT ;  /* 0x0000003800027812 */ /* 0x000fc600078efcff */
[----:B------:R2:W-:Y:S01]  /*161a0*/  @P5 STG.E.U8 desc[UR24][R20.64], R57 ;  /* 0x0000003914005986 */ /* 0x0005e2000c101118 */
[----:B0-----:R-:W-:Y:S01]  /*161b0*/  ISETP.LT.AND P2, PT, R2, UR4, !P0 ;  /* 0x0000000402007c0c */ /* 0x001fe2000c741270 */
[----:B------:R-:W0:Y:S01]  /*161c0*/  LDCU UR4, c[0x0][0x39c] ;  /* 0x00007380ff0477ac */ /* 0x000e220008000800 */
[CC--:B-1----:R-:W-:Y:S01]  /*161d0*/  IADD3 R14, P5, PT, R59.reuse, R49.reuse, RZ ;  /* 0x000000313b0e7210 */ /* 0x0c2fe20007fbe0ff */
[----:B---3--:R-:W-:Y:S01]  /*161e0*/  IMAD R51, R48, 0x2, R59 ;  /* 0x0000000230337824 */ /* 0x008fe200078e023b */
[----:B------:R-:W-:Y:S02]  /*161f0*/  LOP3.LUT R2, R0, 0x3a, RZ, 0xfc, !PT ;  /* 0x0000003a00027812 */ /* 0x000fe400078efcff */
[-C--:B------:R-:W-:Y:S02]  /*16200*/  LEA.HI.X.SX32 R15, R59, R50.reuse, 0x1, P5 ;  /* 0x000000323b0f7211 */ /* 0x080fe400028f0eff */
[C---:B------:R-:W-:Y:S02]  /*16210*/  IADD3 R12, P6, PT, R51.reuse, R49, RZ ;  /* 0x00000031330c7210 */ /* 0x040fe40007fde0ff */
[----:B--2---:R-:W-:Y:S01]  /*16220*/  ISETP.LT.AND P5, PT, R2, UR5, !P0 ;  /* 0x0000000502007c0c */ /* 0x004fe2000c7a1270 */
[----:B------:R-:W1:Y:S01]  /*16230*/  LDCU UR5, c[0x0][0x39c] ;  /* 0x00007380ff0577ac */ /* 0x000e620008000800 */
[----:B------:R-:W-:Y:S01]  /*16240*/  LEA.HI.X.SX32 R13, R51, R50, 0x1, P6 ;  /* 0x00000032330d7211 */ /* 0x000fe200030f0eff */
[----:B------:R-:W-:Y:S01]  /*16250*/  IMAD R51, R48, 0x2, R51 ;  /* 0x0000000230337824 */ /* 0x000fe200078e0233 */
[----:B------:R-:W-:-:S02]  /*16260*/  PRMT R65, R22, 0x7771, RZ ;  /* 0x0000777116417816 */ /* 0x000fc400000000ff */
[----:B------:R-:W-:Y:S01]  /*16270*/  LOP3.LUT R2, R0, 0x3c, RZ, 0xfc, !PT ;  /* 0x0000003c00027812 */ /* 0x000fe200078efcff */
[----:B------:R-:W-:Y:S01]  /*16280*/  IMAD R57, R48, 0x2, R51 ;  /* 0x0000000230397824 */ /* 0x000fe200078e0233 */
[CC--:B------:R-:W-:Y:S01]  /*16290*/  IADD3 R20, P6, PT, R51.reuse, R49.reuse, RZ ;  /* 0x0000003133147210 */ /* 0x0c0fe20007fde0ff */
[----:B------:R2:W-:Y:S01]  /*162a0*/  @P1 STG.E.U8 desc[UR24][R14.64], R65 ;  /* 0x000000410e001986 */ /* 0x0005e2000c101118 */
[----:B------:R-:W-:Y:S02]  /*162b0*/  PRMT R59, R22, 0x7772, RZ ;  /* 0x00007772163b7816 */ /* 0x000fe400000000ff */
[----:B----4-:R-:W-:Y:S01]  /*162c0*/  ISETP.LT.AND P1, PT, R2, UR6, !P0 ;  /* 0x0000000602007c0c */ /* 0x010fe2000c721270 */
[----:B------:R-:W3:Y:S01]  /*162d0*/  LDCU UR6, c[0x0][0x39c] ;  /* 0x00007380ff0677ac */ /* 0x000ee20008000800 */
[----:B------:R-:W-:Y:S02]  /*162e0*/  LOP3.LUT R2, R0, 0x40, RZ, 0xfc, !PT ;  /* 0x0000004000027812 */ /* 0x000fe400078efcff */
[----:B------:R-:W-:Y:S01]  /*162f0*/  LEA.HI.X.SX32 R21, R51, R50, 0x1, P6 ;  /* 0x0000003233157211 */ /* 0x000fe200030f0eff */
[----:B------:R4:W-:Y:S01]  /*16300*/  @P3 STG.E.U8 desc[UR24][R12.64], R59 ;  /* 0x0000003b0c003986 */ /* 0x0009e2000c101118 */
[----:B------:R-:W-:Y:S01]  /*16310*/  ISETP.LT.AND P3, PT, R2, UR7, !P0 ;  /* 0x0000000702007c0c */ /* 0x000fe2000c761270 */
[----:B------:R-:W0:Y:S01]  /*16320*/  LDCU UR7, c[0x0][0x39c] ;  /* 0x00007380ff0777ac */ /* 0x000e220008000800 */
[----:B--2---:R-:W-:-:S02]  /*16330*/  IADD3 R14, P6, PT, R57, R49, RZ ;  /* 0x00000031390e7210 */ /* 0x004fc40007fde0ff */
[----:B------:R-:W-:Y:S02]  /*16340*/  PRMT R65, R22, 0x7773, RZ ;  /* 0x0000777316417816 */ /* 0x000fe400000000ff */
[----:B------:R-:W-:Y:S02]  /*16350*/  LOP3.LUT R2, R0, 0x42, RZ, 0xfc, !PT ;  /* 0x0000004200027812 */ /* 0x000fe400078efcff */
[----:B------:R-:W-:Y:S01]  /*16360*/  LEA.HI.X.SX32 R15, R57, R50, 0x1, P6 ;  /* 0x00000032390f7211 */ /* 0x000fe200030f0eff */
[----:B------:R-:W-:Y:S01]  /*16370*/  IMAD R57, R48, 0x2, R57 ;  /* 0x0000000230397824 */ /* 0x000fe200078e0239 */
[----:B----4-:R-:W-:Y:S01]  /*16380*/  PRMT R59, R23, 0x7770, RZ ;  /* 0x00007770173b7816 */ /* 0x010fe200000000ff */
[----:B------:R2:W-:Y:S01]  /*16390*/  @P4 STG.E.U8 desc[UR24][R20.64], R65 ;  /* 0x0000004114004986 */ /* 0x0005e2000c101118 */
[----:B-1----:R-:W-:Y:S01]  /*163a0*/  ISETP.LT.AND P4, PT, R2, UR5, !P0 ;  /* 0x0000000502007c0c */ /* 0x002fe2000c781270 */
[----:B------:R-:W1:Y:S02]  /*163b0*/  LDCU UR5, c[0x0][0x39c] ;  /* 0x00007380ff0577ac */ /* 0x000e640008000800 */
[----:B------:R4:W-:Y:S01]  /*163c0*/  @P2 STG.E.U8 desc[UR24][R14.64], R59 ;  /* 0x0000003b0e002986 */ /* 0x0009e2000c101118 */
[----:B------:R-:W-:Y:S01]  /*163d0*/  IADD3 R12, P2, PT, R57, R49, RZ ;  /* 0x00000031390c7210 */ /* 0x000fe20007f5e0ff */
[----:B------:R-:W-:Y:S01]  /*163e0*/  IMAD R51, R48, 0x2, R57 ;  /* 0x0000000230337824 */ /* 0x000fe200078e0239 */
[----:B------:R-:W-:-:S02]  /*163f0*/  LOP3.LUT R2, R0, 0x44, RZ, 0xfc, !PT ;  /* 0x0000004400027812 */ /* 0x000fc400078efcff */
[----:B------:R-:W-:Y:S02]  /*16400*/  LEA.HI.X.SX32 R13, R57, R50, 0x1, P2 ;  /* 0x00000032390d7211 */ /* 0x000fe400010f0eff */
[----:B------:R-:W-:Y:S01]  /*16410*/  PRMT R57, R23, 0x7771, RZ ;  /* 0x0000777117397816 */ /* 0x000fe200000000ff */
[----:B--2---:R-:W-:Y:S01]  /*16420*/  VIADD R65, R3, 0x3e ;  /* 0x0000003e03417836 */ /* 0x004fe20000000000 */
[----:B------:R-:W-:Y:S02]  /*16430*/  IADD3 R20, P6, PT, R51, R49, RZ ;  /* 0x0000003133147210 */ /* 0x000fe40007fde0ff */
[----:B---3--:R-:W-:Y:S01]  /*16440*/  ISETP.LT.AND P2, PT, R2, UR6, !P0 ;  /* 0x0000000602007c0c */ /* 0x008fe2000c741270 */
[----:B------:R-:W-:Y:S01]  /*16450*/  IMAD R2, R65, R48, RZ ;  /* 0x0000003041027224 */ /* 0x000fe200078e02ff */
[----:B------:R2:W-:Y:S01]  /*16460*/  @P5 STG.E.U8 desc[UR24][R12.64], R57 ;  /* 0x000000390c005986 */ /* 0x0005e2000c101118 */
[----:B------:R-:W-:Y:S01]  /*16470*/  LEA.HI.X.SX32 R21, R51, R50, 0x1, P6 ;  /* 0x0000003233157211 */ /* 0x000fe200030f0eff */
[----:B------:R-:W3:Y:S01]  /*16480*/  LDCU UR6, c[0x0][0x39c] ;  /* 0x00007380ff0677ac */ /* 0x000ee20008000800 */
[----:B----4-:R-:W-:-:S02]  /*16490*/  PRMT R59, R23, 0x7772, RZ ;  /* 0x00007772173b7816 */ /* 0x010fc400000000ff */
[----:B0-----:R-:W-:Y:S01]  /*164a0*/  ISETP.LT.AND P5, PT, R65, UR4, !P0 ;  /* 0x0000000441007c0c */ /* 0x001fe2000c7a1270 */
[----:B------:R-:W0:Y:S01]  /*164b0*/  LDCU UR4, c[0x0][0x39c] ;  /* 0x00007380ff0477ac */ /* 0x000e220008000800 */
[----:B------:R-:W-:Y:S01]  /*164c0*/  LOP3.LUT R15, R0, 0x46, RZ, 0xfc, !PT ;  /* 0x00000046000f7812 */ /* 0x000fe200078efcff */
[----:B------:R-:W-:Y:S01]  /*164d0*/  IMAD R51, R48, 0x4, R51 ;  /* 0x0000000430337824 */ /* 0x000fe200078e0233 */
[CC--:B------:R-:W-:Y:S01]  /*164e0*/  IADD3 R14, P6, PT, R2.reuse, R49.reuse, RZ ;  /* 0x00000031020e7210 */ /* 0x0c0fe20007fde0ff */
[----:B------:R4:W-:Y:S01]  /*164f0*/  @P1 STG.E.U8 desc[UR24][R20.64], R59 ;  /* 0x0000003b14001986 */ /* 0x0009e2000c101118 */
[----:B-1----:R-:W-:Y:S01]  /*16500*/  ISETP.LT.AND P1, PT, R15, UR5, !P0 ;  /* 0x000000050f007c0c */ /* 0x002fe2000c721270 */
[----:B------:R-:W1:Y:S01]  /*16510*/  LDCU UR5, c[0x0][0x39c] ;  /* 0x00007380ff0577ac */ /* 0x000e620008000800 */
[----:B------:R-:W-:Y:S02]  /*16520*/  LEA.HI.X.SX32 R15, R2, R50, 0x1, P6 ;  /* 0x00000032020f7211 */ /* 0x000fe400030f0eff */
[----:B--2---:R-:W-:-:S02]  /*16530*/  IADD3 R12, P6, PT, R51, R49, RZ ;  /* 0x00000031330c7210 */ /* 0x004fc40007fde0ff */
[----:B------:R-:W-:Y:S02]  /*16540*/  PRMT R57, R23, 0x7773, RZ ;  /* 0x0000777317397816 */ /* 0x000fe400000000ff */
[----:B------:R-:W-:Y:S01]  /*16550*/  LEA.HI.X.SX32 R13, R51, R50, 0x1, P6 ;  /* 0x00000032330d7211 */ /* 0x000fe200030f0eff */
[----:B------:R-:W-:Y:S01]  /*16560*/  IMAD R51, R48, 0x2, R51 ;  /* 0x0000000230337824 */ /* 0x000fe200078e0233 */
[----:B----4-:R-:W-:Y:S01]  /*16570*/  PRMT R59, R36, 0x7770, RZ ;  /* 0x00007770243b7816 */ /* 0x010fe200000000ff */
[----:B------:R2:W-:Y:S01]  /*16580*/  @P5 STG.E.U8 desc[UR24][R14.64], R57 ;  /* 0x000000390e005986 */ /* 0x0005e2000c101118 */
[----:B------:R-:W-:Y:S01]  /*16590*/  LOP3.LUT R2, R0, 0x48, RZ, 0xfc, !PT ;  /* 0x0000004800027812 */ /* 0x000fe200078efcff */
[----:B------:R-:W-:Y:S02]  /*165a0*/  IMAD R23, R48, 0x2, R51 ;  /* 0x0000000230177824 */ /* 0x000fe400078e0233 */
[----:B------:R4:W-:Y:S01]  /*165b0*/  @P3 STG.E.U8 desc[UR24][R12.64], R59 ;  /* 0x0000003b0c003986 */ /* 0x0009e2000c101118 */
[----:B------:R-:W-:-:S02]  /*165c0*/  IADD3 R20, P3, PT, R51, R49, RZ ;  /* 0x0000003133147210 */ /* 0x000fc40007f7e0ff */
[----:B0-----:R-:W-:Y:S01]  /*165d0*/  ISETP.LT.AND P5, PT, R2, UR4, !P0 ;  /* 0x0000000402007c0c */ /* 0x001fe2000c7a1270 */
[----:B------:R-:W0:Y:S01]  /*165e0*/  LDCU UR4, c[0x0][0x39c] ;  /* 0x00007380ff0477ac */ /* 0x000e220008000800 */
[----:B------:R-:W-:Y:S02]  /*165f0*/  LOP3.LUT R2, R0, 0x4a, RZ, 0xfc, !PT ;  /* 0x0000004a00027812 */ /* 0x000fe400078efcff */
[----:B------:R-:W-:Y:S01]  /*16600*/  LEA.HI.X.SX32 R21, R51, R50, 0x1, P3 ;  /* 0x0000003233157211 */ /* 0x000fe200018f0eff */
[----:B------:R-:W-:Y:S01]  /*16610*/  IMAD R51, R48, 0x2, R23 ;  /* 0x0000000230337824 */ /* 0x000fe200078e0217 */
[----:B--2---:R-:W-:Y:S02]  /*16620*/  IADD3 R14, P6, PT, R23, R49, RZ ;  /* 0x00000031170e7210 */ /* 0x004fe40007fde0ff */
[----:B-1----:R-:W-:Y:S01]  /*16630*/  ISETP.LT.AND P3, PT, R2, UR5, !P0 ;  /* 0x0000000502007c0c */ /* 0x002fe2000c761270 */
[----:B------:R-:W1:Y:S01]  /*16640*/  LDCU UR5, c[0x0][0x39c] ;  /* 0x00007380ff0577ac */ /* 0x000e620008000800 */
[----:B------:R-:W-:-:S02]  /*16650*/  PRMT R65, R36, 0x7771, RZ ;  /* 0x0000777124417816 */ /* 0x000fc400000000ff */
[-C--:B------:R-:W-:Y:S02]  /*16660*/  LEA.HI.X.SX32 R15, R23, R50.reuse, 0x1, P6 ;  /* 0x00000032170f7211 */ /* 0x080fe400030f0eff */
[C---:B----4-:R-:W-:Y:S02]  /*16670*/  IADD3 R12, P6, PT, R51.reuse, R49, RZ ;  /* 0x00000031330c7210 */ /* 0x050fe40007fde0ff */
[----:B------:R-:W-:Y:S01]  /*16680*/  LOP3.LUT R2, R0, 0x4c, RZ, 0xfc, !PT ;  /* 0x0000004c00027812 */ /* 0x000fe200078efcff */
[----:B------:R2:W-:Y:S01]  /*16690*/  @P4 STG.E.U8 desc[UR24][R20.64], R65 ;  /* 0x0000004114004986 */ /* 0x0005e2000c101118 */
[----:B------:R-:W-:Y:S02]  /*166a0*/  PRMT R59, R36, 0x7772, RZ ;  /* 0x00007772243b7816 */ /* 0x000fe400000000ff */
[----:B------:R-:W-:Y:S01]  /*166b0*/  LEA.HI.X.SX32 R13, R51, R50, 0x1, P6 ;  /* 0x00000032330d7211 */ /* 0x000fe200030f0eff */
[----:B------:R-:W-:Y:S01]  /*166c0*/  IMAD R51, R48, 0x2, R51 ;  /* 0x0000000230337824 */ /* 0x000fe200078e0233 */
[----:B------:R-:W-:-:S02]  /*166d0*/  PRMT R57, R36, 0x7773, RZ ;  /* 0x0000777324397816 */ /* 0x000fc400000000ff */
[----:B---3--:R-:W-:Y:S01]  /*166e0*/  ISETP.LT.AND P4, PT, R2, UR6, !P0 ;  /* 0x0000000602007c0c */ /* 0x008fe2000c781270 */
[----:B------:R3:W-:Y:S01]  /*166f0*/  @P2 STG.E.U8 desc[UR24][R14.64], R59 ;  /* 0x0000003b0e002986 */ /* 0x0007e2000c101118 */
[----:B------:R-:W-:Y:S01]  /*16700*/  LOP3.LUT R2, R0, 0x50, RZ, 0xfc, !PT ;  /* 0x0000005000027812 */ /* 0x000fe200078efcff */
[----:B------:R-:W-:Y:S01]  /*16710*/  IMAD R23, R48, 0x2, R51 ;  /* 0x0000000230177824 */ /* 0x000fe200078e0233 */
[----:B------:R-:W4:Y:S01]  /*16720*/  LDCU UR6, c[0x0][0x39c] ;  /* 0x00007380ff0677ac */ /* 0x000f220008000800 */
[----:B------:R5:W-:Y:S01]  /*16730*/  @P1 STG.E.U8 desc[UR24][R12.64], R57 ;  /* 0x000000390c001986 */ /* 0x000be2000c101118 */
[----:B0-----:R-:W-:Y:S02]  /*16740*/  ISETP.LT.AND P2, PT, R2, UR4, !P0 ;  /* 0x0000000402007c0c */ /* 0x001fe4000c741270 */
[----:B--2---:R-:W-:Y:S01]  /*16750*/  IADD3 R20, P1, PT, R51, R49, RZ ;  /* 0x0000003133147210 */ /* 0x004fe20007f3e0ff */
[----:B------:R-:W0:Y:S01]  /*16760*/  LDCU UR4, c[0x0][0x39c] ;  /* 0x00007380ff0477ac */ /* 0x000e220008000800 */
[----:B------:R-:W-:-:S02]  /*16770*/  LOP3.LUT R2, R0, 0x52, RZ, 0xfc, !PT ;  /* 0x0000005200027812 */ /* 0x000fc400078efcff */
[-C--:B------:R-:W-:Y:S02]  /*16780*/  LEA.HI.X.SX32 R21, R51, R50.reuse, 0x1, P1 ;  /* 0x0000003233157211 */ /* 0x080fe400008f0eff */
[----:B-1----:R-:W-:Y:S01]  /*16790*/  ISETP.LT.AND P1, PT, R2, UR5, !P0 ;  /* 0x0000000502007c0c */ /* 0x002fe2000c721270 */
[----:B------:R-:W1:Y:S01]  /*167a0*/  LDCU UR5, c[0x0][0x39c] ;  /* 0x00007380ff0577ac */ /* 0x000e620008000800 */
[----:B---3--:R-:W-:Y:S01]  /*167b0*/  IADD3 R14, P6, PT, R23, R49, RZ ;  /* 0x00000031170e7210 */ /* 0x008fe20007fde0ff */
[----:B-----5:R-:W-:Y:S01]  /*167c0*/  VIADD R13, R3, 0x4e ;  /* 0x0000004e030d7836 */ /* 0x020fe20000000000 */
[----:B------:R-:W-:Y:S02]  /*167d0*/  PRMT R51, R37, 0x7770, RZ ;  /* 0x0000777025337816 */ /* 0x000fe400000000ff */
[----:B------:R-:W-:Y:S01]  /*167e0*/  LEA.HI.X.SX32 R15, R23, R50, 0x1, P6 ;  /* 0x00000032170f7211 */ /* 0x000fe200030f0eff */
[----:B------:R-:W-:Y:S01]  /*167f0*/  IMAD R23, R48, 0x2, R23 ;  /* 0x0000000230177824 */ /* 0x000fe200078e0217 */
[----:B------:R-:W-:Y:S01]  /*16800*/  PRMT R57, R37, 0x7771, RZ ;  /* 0x0000777125397816 */ /* 0x000fe200000000ff */
[----:B------:R2:W-:Y:S01]  /*16810*/  @P5 STG.E.U8 desc[UR24][R20.64], R51 ;  /* 0x0000003314005986 */ /* 0x0005e2000c101118 */
[----:B------:R-:W-:-:S03]  /*16820*/  IMAD R2, R13, R48, RZ ;  /* 0x000000300d027224 */ /* 0x000fc600078e02ff */
[----:B------:R3:W-:Y:S01]  /*16830*/  @P3 STG.E.U8 desc[UR24][R14.64], R57 ;  /* 0x000000390e003986 */ /* 0x0007e2000c101118 */
[-C--:B------:R-:W-:Y:S02]  /*16840*/  IADD3 R12, P3, PT, R23, R49.reuse, RZ ;  /* 0x00000031170c7210 */ /* 0x080fe40007f7e0ff */
[----:B0-----:R-:W-:Y:S01]  /*16850*/  ISETP.LT.AND P6, PT, R13, UR4, !P0 ;  /* 0x000000040d007c0c */ /* 0x001fe2000c7c1270 */
[----:B------:R-:W0:Y:S01]  /*16860*/  LDCU UR4, c[0x0][0x39c] ;  /* 0x00007380ff0477ac */ /* 0x000e220008000800 */
[----:B------:R-:W-:Y:S01]  /*16870*/  LEA.HI.X.SX32 R13, R23, R50, 0x1, P3 ;  /* 0x00000032170d7211 */ /* 0x000fe200018f0eff */
[----:B------:R-:W-:Y:S01]  /*16880*/  IMAD R23, R48, 0x4, R23 ;  /* 0x0000000430177824 */ /* 0x000fe200078e0217 */
[----:B--2---:R-:W-:Y:S02]  /*16890*/  IADD3 R20, P5, PT, R2, R49, RZ ;  /* 0x0000003102147210 */ /* 0x004fe40007fbe0ff */
[----:B------:R-:W-:Y:S02]  /*168a0*/  PRMT R51, R37, 0x7772, RZ ;  /* 0x0000777225337816 */ /* 0x000fe400000000ff */
[----:B---3--:R-:W-:-:S02]  /*168b0*/  LOP3.LUT R14, R0, 0x56, RZ, 0xfc, !PT ;  /* 0x00000056000e7812 */ /* 0x008fc400078efcff */
[-C--:B------:R-:W-:Y:S01]  /*168c0*/  LEA.HI.X.SX32 R21, R2, R50.reuse, 0x1, P5 ;  /* 0x0000003202157211 */ /* 0x080fe200028f0eff */
[----:B------:R2:W-:Y:S01]  /*168d0*/  @P4 STG.E.U8 desc[UR24][R12.64], R51 ;  /* 0x000000330c004986 */ /* 0x0005e2000c101118 */
[----:B-1----:R-:W-:Y:S01]  /*168e0*/  ISETP.LT.AND P5, PT, R14, UR5, !P0 ;  /* 0x000000050e007c0c */ /* 0x002fe2000c7a1270 */
[----:B------:R-:W1:Y:S01]  /*168f0*/  LDCU UR5, c[0x0][0x39c] ;  /* 0x00007380ff0577ac */ /* 0x000e620008000800 */
[----:B------:R-:W-:Y:S02]  /*16900*/  IADD3 R14, P4, PT, R23, R49, RZ ;  /* 0x00000031170e7210 */ /* 0x000fe40007f9e0ff */
[----:B------:R-:W-:Y:S02]  /*16910*/  LOP3.LUT R22, R0, 0x54, RZ, 0xfc, !PT ;  /* 0x0000005400167812 */ /* 0x000fe400078efcff */
[----:B------:R-:W-:Y:S02]  /*16920*/  PRMT R37, R37, 0x7773, RZ ;  /* 0x0000777325257816 */ /* 0x000fe400000000ff */
[----:B------:R-:W-:Y:S01]  /*16930*/  LEA.HI.X.SX32 R15, R23, R50, 0x1, P4 ;  /* 0x00000032170f7211 */ /* 0x000fe200020f0eff */
[----:B------:R-:W-:Y:S01]  /*16940*/  IMAD R23, R48, 0x2, R23 ;  /* 0x0000000230177824 */ /* 0x000fe200078e0217 */
[----:B----4-:R-:W-:-:S02]  /*16950*/  ISETP.LT.AND P3, PT, R22, UR6, !P0 ;  /* 0x0000000616007c0c */ /* 0x010fc4000c761270 */
[----:B--2---:R-:W-:Y:S01]  /*16960*/  PRMT R51, R38, 0x7770, RZ ;  /* 0x0000777026337816 */ /* 0x004fe200000000ff */
[----:B------:R2:W-:Y:S01]  /*16970*/  @P6 STG.E.U8 desc[UR24][R20.64], R37 ;  /* 0x0000002514006986 */ /* 0x0005e2000c101118 */
[----:B------:R-:W-:Y:S01]  /*16980*/  LOP3.LUT R2, R0, 0x58, RZ, 0xfc, !PT ;  /* 0x0000005800027812 */ /* 0x000fe200078efcff */
[----:B------:R-:W3:Y:S02]  /*16990*/  LDCU UR6, c[0x0][0x39c] ;  /* 0x00007380ff0677ac */ /* 0x000ee40008000800 */
[----:B------:R4:W-:Y:S01]  /*169a0*/  @P2 STG.E.U8 desc[UR24][R14.64], R51 ;  /* 0x000000330e002986 */ /* 0x0009e2000c101118 */
[----:B0-----:R-:W-:Y:S01]  /*169b0*/  ISETP.LT.AND P4, PT, R2, UR4, !P0 ;  /* 0x0000000402007c0c */ /* 0x001fe2000c781270 */
[----:B------:R-:W0:Y:S01]  /*169c0*/  LDCU UR4, c[0x0][0x39c] ;  /* 0x00007380ff0477ac */ /* 0x000e220008000800 */
[----:B------:R-:W-:Y:S01]  /*169d0*/  IADD3 R12, P2, PT, R23, R49, RZ ;  /* 0x00000031170c7210 */ /* 0x000fe20007f5e0ff */
[----:B--2---:R-:W-:Y:S01]  /*169e0*/  IMAD R37, R48, 0x2, R23 ;  /* 0x0000000230257824 */ /* 0x004fe200078e0217 */
[----:B------:R-:W-:-:S02]  /*169f0*/  LOP3.LUT R2, R0, 0x5a, RZ, 0xfc, !PT ;  /* 0x0000005a00027812 */ /* 0x000fc400078efcff */
[-C--:B------:R-:W-:Y:S02]  /*16a00*/  LEA.HI.X.SX32 R13, R23, R50.reuse, 0x1, P2 ;  /* 0x00000032170d7211 */ /* 0x080fe400010f0eff */
[CC--:B------:R-:W-:Y:S02]  /*16a10*/  IADD3 R20, P6, PT, R37.reuse, R49.reuse, RZ ;  /* 0x0000003125147210 */ /* 0x0c0fe40007fde0ff */
[----:B-1----:R-:W-:Y:S01]  /*16a20*/  ISETP.LT.AND P2, PT, R2, UR5, !P0 ;  /* 0x0000000502007c0c */ /* 0x002fe2000c741270 */
[----:B------:R-:W1:Y:S01]  /*16a30*/  LDCU UR5, c[0x0][0x39c] ;  /* 0x00007380ff0577ac */ /* 0x000e620008000800 */
[----:B------:R-:W-:Y:S01]  /*16a40*/  LEA.HI.X.SX32 R21, R37, R50, 0x1, P6 ;  /* 0x0000003225157211 */ /* 0x000fe200030f0eff */
[----:B------:R-:W-:Y:S01]  /*16a50*/  IMAD R37, R48, 0x2, R37 ;  /* 0x0000000230257824 */ /* 0x000fe200078e0225 */
[----:B------:R-:W-:Y:S02]  /*16a60*/  PRMT R57, R38, 0x7771, RZ ;  /* 0x0000777126397816 */ /* 0x000fe400000000ff */
[----:B------:R-:W-:Y:S01]  /*16a70*/  LOP3.LUT R2, R0, 0x5c, RZ, 0xfc, !PT ;  /* 0x0000005c00027812 */ /* 0x000fe200078efcff */
[----:B------:R-:W-:Y:S01]  /*16a80*/  IMAD R23, R48, 0x2, R37 ;  /* 0x0000000230177824 */ /* 0x000fe200078e0225 */
[----:B----4-:R-:W-:Y:S01]  /*16a90*/  IADD3 R14, P6, PT, R37, R49, RZ ;  /* 0x00000031250e7210 */ /* 0x010fe20007fde0ff */
[----:B------:R2:W-:Y:S01]  /*16aa0*/  @P1 STG.E.U8 desc[UR24][R12.64], R57 ;  /* 0x000000390c001986 */ /* 0x0005e2000c101118 */
[----:B------:R-:W-:-:S02]  /*16ab0*/  PRMT R51, R38, 0x7772, RZ ;  /* 0x0000777226337816 */ /* 0x000fc400000000ff */
[----:B---3--:R-:W-:Y:S01]  /*16ac0*/  ISETP.LT.AND P1, PT, R2, UR6, !P0 ;  /* 0x0000000602007c0c */ /* 0x008fe2000c721270 */
[----:B------:R-:W3:Y:S01]  /*16ad0*/  LDCU UR6, c[0x0][0x39c] ;  /* 0x00007380ff0677ac */ /* 0x000ee20008000800 */
[----:B------:R-:W-:Y:S02]  /*16ae0*/  LOP3.LUT R2, R0, 0x60, RZ, 0xfc, !PT ;  /* 0x0000006000027812 */ /* 0x000fe400078efcff */
[----:B------:R-:W-:Y:S01]  /*16af0*/  LEA.HI.X.SX32 R15, R37, R50, 0x1, P6 ;  /* 0x00000032250f7211 */ /* 0x000fe200030f0eff */
[----:B------:R4:W-:Y:S01]  /*16b00*/  @P3 STG.E.U8 desc[UR24][R20.64], R51 ;  /* 0x0000003314003986 */ /* 0x0009e2000c101118 */
[----:B------:R-:W-:Y:S01]  /*16b10*/  ISETP.LT.AND P3, PT, R2, UR7, !P0 ;  /* 0x0000000702007c0c */ /* 0x000fe2000c761270 */
[----:B------:R-:W-:Y:S01]  /*16b20*/  VIADD R59, R3, 0x5e ;  /* 0x0000005e033b7836 */ /* 0x000fe20000000000 */
[----:B--2---:R-:W-:Y:S01]  /*16b30*/  IADD3 R12, P6, PT, R23, R49, RZ ;  /* 0x00000031170c7210 */ /* 0x004fe20007fde0ff */
[----:B------:R-:W2:Y:S01]  /*16b40*/  LDCU UR7, c[0x0][0x39c] ;  /* 0x00007380ff0777ac */ /* 0x000ea20008000800 */
[----:B------:R-:W-:-:S02]  /*16b50*/  PRMT R57, R38, 0x7773, RZ ;  /* 0x0000777326397816 */ /* 0x000fc400000000ff */
[----:B------:R-:W-:Y:S02]  /*16b60*/  LOP3.LUT R2, R0, 0x62, RZ, 0xfc, !PT ;  /* 0x0000006200027812 */ /* 0x000fe400078efcff */
[----:B------:R-:W-:Y:S01]  /*16b70*/  LEA.HI.X.SX32 R13, R23, R50, 0x1, P6 ;  /* 0x00000032170d7211 */ /* 0x000fe200030f0eff */
[----:B------:R-:W-:Y:S01]  /*16b80*/  IMAD R23, R48, 0x2, R23 ;  /* 0x0000000230177824 */ /* 0x000fe200078e0217 */
[----:B----4-:R-:W-:Y:S01]  /*16b90*/  PRMT R51, R39, 0x7770, RZ ;  /* 0x0000777027337816 */ /* 0x010fe200000000ff */
[----:B------:R4:W-:Y:S01]  /*16ba0*/  @P5 STG.E.U8 desc[UR24][R14.64], R57 ;  /* 0x000000390e005986 */ /* 0x0009e2000c101118 */
[----:B-1----:R-:W-:Y:S01]  /*16bb0*/  ISETP.LT.AND P5, PT, R2, UR5, !P0 ;  /* 0x0000000502007c0c */ /* 0x002fe2000c7a1270 */
[----:B------:R-:W1:Y:S01]  /*16bc0*/  LDCU UR5, c[0x0][0x39c] ;  /* 0x00007380ff0577ac */ /* 0x000e620008000800 */
[----:B------:R-:W-:Y:S01]  /*16bd0*/  IMAD R37, R48, 0x2, R23 ;  /* 0x0000000230257824 */ /* 0x000fe200078e0217 */
[----:B------:R5:W-:Y:S01]  /*16be0*/  @P4 STG.E.U8 desc[UR24][R12.64], R51 ;  /* 0x000000330c004986 */ /* 0x000be2000c101118 */
[----:B------:R-:W-:Y:S01]  /*16bf0*/  IADD3 R20, P4, PT, R23, R49, RZ ;  /* 0x0000003117147210 */ /* 0x000fe20007f9e0ff */
[----:B------:R-:W-:-:S03]  /*16c00*/  IMAD R2, R59, R48, RZ ;  /* 0x000000303b027224 */ /* 0x000fc600078e02ff */
[-C--:B------:R-:W-:Y:S02]  /*16c10*/  LEA.HI.X.SX32 R21, R23, R50.reuse, 0x1, P4 ;  /* 0x0000003217157211 */ /* 0x080fe400020f0eff */
[----:B------:R-:W-:Y:S02]  /*16c20*/  PRMT R23, R39, 0x7771, RZ ;  /* 0x0000777127177816 */ /* 0x000fe400000000ff */
[----:B----4-:R-:W-:Y:S02]  /*16c30*/  IADD3 R14, P6, PT, R37, R49, RZ ;  /* 0x00000031250e7210 */ /* 0x010fe40007fde0ff */
[----:B0-----:R-:W-:Y:S01]  /*16c40*/  ISETP.LT.AND P4, PT, R59, UR4, !P0 ;  /* 0x000000043b007c0c */ /* 0x001fe2000c781270 */
[----:B------:R-:W0:Y:S01]  /*16c50*/  LDCU UR4, c[0x0][0x39c] ;  /* 0x00007380ff0477ac */ /* 0x000e220008000800 */
[----:B------:R-:W-:Y:S01]  /*16c60*/  LOP3.LUT R22, R0, 0x64, RZ, 0xfc, !PT ;  /* 0x0000006400167812 */ /* 0x000fe200078efcff */
[----:B------:R4:W-:Y:S01]  /*16c70*/  @P2 STG.E.U8 desc[UR24][R20.64], R23 ;  /* 0x0000001714002986 */ /* 0x0009e2000c101118 */
[----:B------:R-:W-:-:S02]  /*16c80*/  LEA.HI.X.SX32 R15, R37, R50, 0x1, P6 ;  /* 0x00000032250f7211 */ /* 0x000fc400030f0eff */
[C---:B-----5:R-:W-:Y:S02]  /*16c90*/  PRMT R51, R39.reuse, 0x7773, RZ ;  /* 0x0000777327337816 */ /* 0x060fe400000000ff */
[-C--:B------:R-:W-:Y:S02]  /*16ca0*/  IADD3 R12, P6, PT, R2, R49.reuse, RZ ;  /* 0x00000031020c7210 */ /* 0x080fe40007fde0ff */
[----:B------:R-:W-:Y:S02]  /*16cb0*/  PRMT R39, R39, 0x7772, RZ ;  /* 0x0000777227277816 */ /* 0x000fe400000000ff */
[----:B---3--:R-:W-:Y:S01]  /*16cc0*/  ISETP.LT.AND P2, PT, R22, UR6, !P0 ;  /* 0x0000000616007c0c */ /* 0x008fe2000c741270 */
[----:B------:R-:W3:Y:S01]  /*16cd0*/  LDCU UR6, c[0x0][0x39c] ;  /* 0x00007380ff0677ac */ /* 0x000ee20008000800 */
[----:B------:R-:W-:Y:S01]  /*16ce0*/  LOP3.LUT R22, R0, 0x66, RZ, 0xfc, !PT ;  /* 0x0000006600167812 */ /* 0x000fe200078efcff */
[----:B------:R5:W-:Y:S01]  /*16cf0*/  @P1 STG.E.U8 desc[UR24][R14.64], R39 ;  /* 0x000000270e001986 */ /* 0x000be2000c101118 */
[----:B------:R-:W-:Y:S01]  /*16d00*/  LEA.HI.X.SX32 R13, R2, R50, 0x1, P6 ;  /* 0x00000032020d7211 */ /* 0x000fe200030f0eff */
[----:B------:R-:W-:Y:S01]  /*16d10*/  IMAD R37, R48, 0x4, R37 ;  /* 0x0000000430257824 */ /* 0x000fe200078e0225 */
[----:B-1----:R-:W-:Y:S01]  /*16d20*/  ISETP.LT.AND P1, PT, R22, UR5, !P0 ;  /* 0x0000000516007c0c */ /* 0x002fe2000c721270 */
[----:B------:R-:W1:Y:S02]  /*16d30*/  LDCU UR5, c[0x0][0x39c] ;  /* 0x00007380ff0577ac */ /* 0x000e640008000800 */
[----:B------:R0:W-:Y:S01]  /*16d40*/  @P4 STG.E.U8 desc[UR24][R12.64], R51 ;  /* 0x000000330c004986 */ /* 0x0001e2000c101118 */
[----:B----4-:R-:W-:Y:S01]  /*16d50*/  IMAD R23, R48, 0x2, R37 ;  /* 0x0000000230177824 */ /* 0x010fe200078e0225 */
[----:B------:R-:W-:-:S02]  /*16d60*/  IADD3 R20, P4, PT, R37, R49, RZ ;  /* 0x0000003125147210 */ /* 0x000fc40007f9e0ff */
[----:B------:R-:W-:Y:S02]  /*16d70*/  LOP3.LUT R2, R0, 0x68, RZ, 0xfc, !PT ;  /* 0x0000006800027812 */ /* 0x000fe400078efcff */
[-C--:B------:R-:W-:Y:S02]  /*16d80*/  LEA.HI.X.SX32 R21, R37, R50.reuse, 0x1, P4 ;  /* 0x0000003225157211 */ /* 0x080fe400020f0eff */
[----:B------:R-:W-:Y:S02]  /*16d90*/  PRMT R59, R60, 0x7770, RZ ;  /* 0x000077703c3b7816 */ /* 0x000fe400000000ff */
[C---:B-----5:R-:W-:Y:S02]  /*16da0*/  IADD3 R14, P6, PT, R23.reuse, R49, RZ ;  /* 0x00000031170e7210 */ /* 0x060fe40007fde0ff */
[----:B0-----:R-:W-:Y:S01]  /*16db0*/  ISETP.LT.AND P4, PT, R2, UR4, !P0 ;  /* 0x0000000402007c0c */ /* 0x001fe2000c781270 */
[----:B------:R0:W-:Y:S01]  /*16dc0*/  @P3 STG.E.U8 desc[UR24][R20.64], R59 ;  /* 0x0000003b14003986 */ /* 0x0001e2000c101118 */
[----:B------:R-:W-:Y:S01]  /*16dd0*/  LOP3.LUT R2, R0, 0x6a, RZ, 0xfc, !PT ;  /* 0x0000006a00027812 */ /* 0x000fe200078efcff */
[----:B------:R-:W4:Y:S01]  /*16de0*/  LDCU UR4, c[0x0][0x39c] ;  /* 0x00007380ff0477ac */ /* 0x000f220008000800 */
[----:B------:R-:W-:Y:S01]  /*16df0*/  LEA.HI.X.SX32 R15, R23, R50, 0x1, P6 ;  /* 0x00000032170f7211 */ /* 0x000fe200030f0eff */
[----:B------:R-:W-:Y:S01]  /*16e00*/  IMAD R23, R48, 0x2, R23 ;  /* 0x0000000230177824 */ /* 0x000fe200078e0217 */
[----:B------:R-:W-:-:S02]  /*16e10*/  PRMT R57, R60, 0x7771, RZ ;  /* 0x000077713c397816 */ /* 0x000fc400000000ff */
[----:B---3--:R-:W-:Y:S01]  /*16e20*/  ISETP.LT.AND P3, PT, R2, UR6, !P0 ;  /* 0x0000000602007c0c */ /* 0x008fe2000c761270 */
[----:B------:R-:W-:Y:S01]  /*16e30*/  IMAD R37, R48, 0x2, R23 ;  /* 0x0000000230257824 */ /* 0x000fe200078e0217 */
[----:B------:R-:W-:Y:S01]  /*16e40*/  LOP3.LUT R2, R0, 0x6c, RZ, 0xfc, !PT ;  /* 0x0000006c00027812 */ /* 0x000fe200078efcff */
[----:B------:R3:W-:Y:S01]  /*16e50*/  @P5 STG.E.U8 desc[UR24][R14.64], R57 ;  /* 0x000000390e005986 */ /* 0x0007e2000c101118 */
[CC--:B------:R-:W-:Y:S01]  /*16e60*/  IADD3 R12, P6, PT, R23.reuse, R49.reuse, RZ ;  /* 0x00000031170c7210 */ /* 0x0c0fe20007fde0ff */
[----:B------:R-:W5:Y:S01]  /*16e70*/  LDCU UR6, c[0x0][0x39c] ;  /* 0x00007380ff0677ac */ /* 0x000f620008000800 */
[----:B-1----:R-:W-:Y:S01]  /*16e80*/  ISETP.LT.AND P5, PT, R2, UR5, !P0 ;  /* 0x0000000502007c0c */ /* 0x002fe2000c7a1270 */
[----:B------:R-:W1:Y:S01]  /*16e90*/  LDCU UR5, c[0x0][0x39c] ;  /* 0x00007380ff0577ac */ /* 0x000e620008000800 */
[----:B------:R-:W-:Y:S02]  /*16ea0*/  LEA.HI.X.SX32 R13, R23, R50, 0x1, P6 ;  /* 0x00000032170d7211 */ /* 0x000fe400030f0eff */
[----:B0-----:R-:W-:-:S02]  /*16eb0*/  IADD3 R20, P6, PT, R37, R49, RZ ;  /* 0x0000003125147210 */ /* 0x001fc40007fde0ff */
[----:B------:R-:W-:Y:S02]  /*16ec0*/  PRMT R51, R60, 0x7772, RZ ;  /* 0x000077723c337816 */ /* 0x000fe400000000ff */
[----:B------:R-:W-:Y:S02]  /*16ed0*/  LOP3.LUT R2, R0, 0x70, RZ, 0xfc, !PT ;  /* 0x0000007000027812 */ /* 0x000fe400078efcff */
[----:B------:R-:W-:Y:S02]  /*16ee0*/  PRMT R39, R60, 0x7773, RZ ;  /* 0x000077733c277816 */ /* 0x000fe400000000ff */
[----:B------:R-:W-:Y:S01]  /*16ef0*/  LEA.HI.X.SX32 R21, R37, R50, 0x1, P6 ;  /* 0x0000003225157211 */ /* 0x000fe200030f0eff */
[----:B------:R-:W-:Y:S01]  /*16f00*/  IMAD R37, R48, 0x2, R37 ;  /* 0x0000000230257824 */ /* 0x000fe200078e0225 */
[----:B------:R0:W-:Y:S01]  /*16f10*/  @P2 STG.E.U8 desc[UR24][R12.64], R51 ;  /* 0x000000330c002986 */ /* 0x0001e2000c101118 */
[----:B----4-:R-:W-:Y:S01]  /*16f20*/  ISETP.LT.AND P2, PT, R2, UR4, !P0 ;  /* 0x0000000402007c0c */ /* 0x010fe2000c741270 */
[----:B------:R-:W4:Y:S01]  /*16f30*/  LDCU UR4, c[0x0][0x39c] ;  /* 0x00007380ff0477ac */ /* 0x000f220008000800 */
[----:B------:R-:W-:Y:S01]  /*16f40*/  IMAD R23, R48, 0x2, R37 ;  /* 0x0000000230177824 */ /* 0x000fe200078e0225 */
[----:B------:R2:W-:Y:S01]  /*16f50*/  @P1 STG.E.U8 desc[UR24][R20.64], R39 ;  /* 0x0000002714001986 */ /* 0x0005e2000c101118 */
[----:B---3--:R-:W-:-:S02]  /*16f60*/  IADD3 R14, P1, PT, R37, R49, RZ ;  /* 0x00000031250e7210 */ /* 0x008fc40007f3e0ff */
[----:B------:R-:W-:Y:S02]  /*16f70*/  LOP3.LUT R2, R0, 0x72, RZ, 0xfc, !PT ;  /* 0x0000007200027812 */ /* 0x000fe400078efcff */
[-C--:B------:R-:W-:Y:S02]  /*16f80*/  LEA.HI.X.SX32 R15, R37, R50.reuse, 0x1, P1 ;  /* 0x00000032250f7211 */ /* 0x080fe400008f0eff */
[----:B-1----:R-:W-:Y:S01]  /*16f90*/  ISETP.LT.AND P1, PT, R2, UR5, !P0 ;  /* 0x0000000502007c0c */ /* 0x002fe2000c721270 */
[----:B------:R-:W1:Y:S01]  /*16fa0*/  LDCU UR5, c[0x0][0x39c] ;  /* 0x00007380ff0577ac */ /* 0x000e620008000800 */
[----:B0-----:R-:W-:Y:S02]  /*16fb0*/  IADD3 R12, P6, PT, R23, R49, RZ ;  /* 0x00000031170c7210 */ /* 0x001fe40007fde0ff */
[----:B------:R-:W-:Y:S02]  /*16fc0*/  PRMT R37, R61, 0x7770, RZ ;  /* 0x000077703d257816 */ /* 0x000fe400000000ff */
[----:B------:R-:W-:Y:S01]  /*16fd0*/  LEA.HI.X.SX32 R13, R23, R50, 0x1, P6 ;  /* 0x00000032170d7211 */ /* 0x000fe200030f0eff */
[----:B------:R-:W-:Y:S01]  /*16fe0*/  IMAD R23, R48, 0x2, R23 ;  /* 0x0000000230177824 */ /* 0x000fe200078e0217 */
[----:B--2---:R-:W-:Y:S01]  /*16ff0*/  PRMT R39, R61, 0x7771, RZ ;  /* 0x000077713d277816 */ /* 0x004fe200000000ff */
[----:B------:R0:W-:Y:S01]  /*17000*/  @P4 STG.E.U8 desc[UR24][R14.64], R37 ;  /* 0x000000250e004986 */ /* 0x0001e2000c101118 */
[----:B------:R-:W-:-:S03]  /*17010*/  VIADD R21, R3, 0x6e ;  /* 0x0000006e03157836 */ /* 0x000fc60000000000 */
[----:B------:R2:W-:Y:S01]  /*17020*/  @P3 STG.E.U8 desc[UR24][R12.64], R39 ;  /* 0x000000270c003986 */ /* 0x0005e2000c101118 */
[-C--:B------:R-:W-:Y:S01]  /*17030*/  IADD3 R20, P3, PT, R23, R49.reuse, RZ ;  /* 0x0000003117147210 */ /* 0x080fe20007f7e0ff */
[C---:B------:R-:W-:Y:S01]  /*17040*/  IMAD R2, R21.reuse, R48, RZ ;  /* 0x0000003015027224 */ /* 0x040fe200078e02ff */
[----:B----4-:R-:W-:Y:S01]  /*17050*/  ISETP.LT.AND P4, PT, R21, UR4, !P0 ;  /* 0x0000000415007c0c */ /* 0x010fe2000c781270 */
[----:B------:R-:W3:Y:S01]  /*17060*/  LDCU UR4, c[0x0][0x39c] ;  /* 0x00007380ff0477ac */ /* 0x000ee20008000800 */
[-C--:B------:R-:W-:Y:S02]  /*17070*/  LEA.HI.X.SX32 R21, R23, R50.reuse, 0x1, P3 ;  /* 0x0000003217157211 */ /* 0x080fe400018f0eff */
[----:B0-----:R-:W-:Y:S01]  /*17080*/  PRMT R37, R61, 0x7772, RZ ;  /* 0x000077723d257816 */ /* 0x001fe200000000ff */
[----:B------:R-:W-:Y:S01]  /*17090*/  IMAD R23, R48, 0x4, R23 ;  /* 0x0000000430177824 */ /* 0x000fe200078e0217 */
[----:B------:R-:W-:Y:S02]  /*170a0*/  IADD3 R14, P6, PT, R2, R49, RZ ;  /* 0x00000031020e7210 */ /* 0x000fe40007fde0ff */
[----:B--2---:R-:W-:Y:S01]  /*170b0*/  LOP3.LUT R12, R0, 0x76, RZ, 0xfc, !PT ;  /* 0x00000076000c7812 */ /* 0x004fe200078efcff */
[----:B------:R0:W-:Y:S01]  /*170c0*/  @P5 STG.E.U8 desc[UR24][R20.64], R37 ;  /* 0x0000002514005986 */ /* 0x0001e2000c101118 */
[----:B------:R-:W-:-:S02]  /*170d0*/  LEA.HI.X.SX32 R15, R2, R50, 0x1, P6 ;  /* 0x00000032020f7211 */ /* 0x000fc400030f0eff */
[----:B-1----:R-:W-:Y:S01]  /*170e0*/  ISETP.LT.AND P5, PT, R12, UR5, !P0 ;  /* 0x000000050c007c0c */ /* 0x002fe2000c7a1270 */
[----:B------:R-:W1:Y:S01]  /*170f0*/  LDCU UR5, c[0x0][0x39c] ;  /* 0x00007380ff0577ac */ /* 0x000e620008000800 */
[C---:B------:R-:W-:Y:S02]  /*17100*/  IADD3 R12, P6, PT, R23.reuse, R49, RZ ;  /* 0x00000031170c7210 */ /* 0x040fe40007fde0ff */
[----:B------:R-:W-:Y:S02]  /*17110*/  LOP3.LUT R22, R0, 0x74, RZ, 0xfc, !PT ;  /* 0x0000007400167812 */ /* 0x000fe400078efcff */
[----:B------:R-:W-:Y:S01]  /*17120*/  LEA.HI.X.SX32 R13, R23, R50, 0x1, P6 ;  /* 0x00000032170d7211 */ /* 0x000fe200030f0eff */
[----:B------:R-:W-:Y:S01]  /*17130*/  IMAD R23, R48, 0x2, R23 ;  /* 0x0000000230177824 */ /* 0x000fe200078e0217 */
[----:B------:R-:W-:Y:S02]  /*17140*/  PRMT R61, R61, 0x7773, RZ ;  /* 0x000077733d3d7816 */ /* 0x000fe400000000ff */
[----:B------:R-:W-:-:S02]  /*17150*/  PRMT R39, R62, 0x7770, RZ ;  /* 0x000077703e277816 */ /* 0x000fc400000000ff */
[----:B-----5:R-:W-:Y:S01]  /*17160*/  ISETP.LT.AND P3, PT, R22, UR6, !P0 ;  /* 0x0000000616007c0c */ /* 0x020fe2000c761270 */
[----:B------:R-:W2:Y:S01]  /*17170*/  LDCU UR6, c[0x0][0x39c] ;  /* 0x00007380ff0677ac */ /* 0x000ea20008000800 */
[----:B------:R-:W-:Y:S01]  /*17180*/  LOP3.LUT R2, R0, 0x78, RZ, 0xfc, !PT ;  /* 0x0000007800027812 */ /* 0x000fe200078efcff */
[----:B0-----:R-:W-:Y:S01]  /*17190*/  IMAD R37, R48, 0x2, R23 ;  /* 0x0000000230257824 */ /* 0x001fe200078e0217 */
[----:B------:R0:W-:Y:S02]  /*171a0*/  @P4 STG.E.U8 desc[UR24][R14.64], R61 ;  /* 0x0000003d0e004986 */ /* 0x0001e4000c101118 */
[----:B---3--:R-:W-:Y:S01]  /*171b0*/  ISETP.LT.AND P4, PT, R2, UR4, !P0 ;  /* 0x0000000402007c0c */ /* 0x008fe2000c781270 */
[----:B------:R-:W3:Y:S01]  /*171c0*/  LDCU UR4, c[0x0][0x39c] ;  /* 0x00007380ff0477ac */ /* 0x000ee20008000800 */
[----:B------:R4:W-:Y:S01]  /*171d0*/  @P2 STG.E.U8 desc[UR24][R12.64], R39 ;  /* 0x000000270c002986 */ /* 0x0009e2000c101118 */
[----:B------:R-:W-:Y:S02]  /*171e0*/  IADD3 R20, P2, PT, R23, R49, RZ ;  /* 0x0000003117147210 */ /* 0x000fe40007f5e0ff */
[----:B------:R-:W-:-:S02]  /*171f0*/  LOP3.LUT R2, R0, 0x7a, RZ, 0xfc, !PT ;  /* 0x0000007a00027812 */ /* 0x000fc400078efcff */
[-C--:B------:R-:W-:Y:S02]  /*17200*/  LEA.HI.X.SX32 R21, R23, R50.reuse, 0x1, P2 ;  /* 0x0000003217157211 */ /* 0x080fe400010f0eff */
[CC--:B0-----:R-:W-:Y:S02]  /*17210*/  IADD3 R14, P6, PT, R37.reuse, R49.reuse, RZ ;  /* 0x00000031250e7210 */ /* 0x0c1fe40007fde0ff */
[----:B-1----:R-:W-:Y:S01]  /*17220*/  ISETP.LT.AND P2, PT, R2, UR5, !P0 ;  /* 0x0000000502007c0c */ /* 0x002fe2000c741270 */
[----:B------:R-:W0:Y:S01]  /*17230*/  LDCU UR5, c[0x0][0x39c] ;  /* 0x00007380ff0577ac */ /* 0x000e220008000800 */
        /* <DEDUP_REMOVED lines=8> */
[----:B--2---:R-:W-:Y:S01]  /*172c0*/  ISETP.LT.AND P1, PT, R2, UR6, !P0 ;  /* 0x0000000602007c0c */ /* 0x004fe2000c721270 */
[----:B------:R-:W2:Y:S01]  /*172d0*/  LDCU UR6, c[0x0][0x39c] ;  /* 0x00007380ff0677ac */ /* 0x000ea20008000800 */
[----:B------:R-:W-:Y:S02]  /*172e0*/  LOP3.LUT R2, R0, 0x80, RZ, 0xfc, !PT ;  /* 0x0000008000027812 */ /* 0x000fe400078efcff */
[----:B------:R-:W-:Y:S01]  /*172f0*/  LEA.HI.X.SX32 R13, R37, R50, 0x1, P6 ;  /* 0x00000032250d7211 */ /* 0x000fe200030f0eff */
[----:B------:R4:W-:Y:S01]  /*17300*/  @P3 STG.E.U8 desc[UR24][R14.64], R39 ;  /* 0x000000270e003986 */ /* 0x0009e2000c101118 */
[----:B------:R-:W-:Y:S01]  /*17310*/  ISETP.LT.AND P3, PT, R2, UR7, !P0 ;  /* 0x0000000702007c0c */ /* 0x000fe2000c761270 */
[----:B------:R-:W-:Y:S01]  /*17320*/  VIADD R57, R3, 0x7e ;  /* 0x0000007e03397836 */ /* 0x000fe20000000000 */
[----:B-1----:R-:W-:Y:S01]  /*17330*/  IADD3 R20, P6, PT, R23, R49, RZ ;  /* 0x0000003117147210 */ /* 0x002fe20007fde0ff */
[----:B------:R-:W1:Y:S01]  /*17340*/  LDCU UR7, c[0x0][0x39c] ;  /* 0x00007380ff0777ac */ /* 0x000e620008000800 */
[----:B------:R-:W-:-:S02]  /*17350*/  PRMT R51, R62, 0x7773, RZ ;  /* 0x000077733e337816 */ /* 0x000fc400000000ff */
[----:B------:R-:W-:Y:S02]  /*17360*/  LOP3.LUT R2, R0, 0x82, RZ, 0xfc, !PT ;  /* 0x0000008200027812 */ /* 0x000fe400078efcff */
[----:B------:R-:W-:Y:S01]  /*17370*/  LEA.HI.X.SX32 R21, R23, R50, 0x1, P6 ;  /* 0x0000003217157211 */ /* 0x000fe200030f0eff */
[----:B------:R-:W-:Y:S01]  /*17380*/  IMAD R23, R48, 0x2, R23 ;  /* 0x0000000230177824 */ /* 0x000fe200078e0217 */
[----:B----4-:R-:W-:Y:S01]  /*17390*/  PRMT R39, R63, 0x7770, RZ ;  /* 0x000077703f277816 */ /* 0x010fe200000000ff */
[----:B------:R4:W-:Y:S01]  /*173a0*/  @P5 STG.E.U8 desc[UR24][R12.64], R51 ;  /* 0x000000330c005986 */ /* 0x0009e2000c101118 */
[----:B0-----:R-:W-:Y:S01]  /*173b0*/  ISETP.LT.AND P5, PT, R2, UR5, !P0 ;  /* 0x0000000502007c0c */ /* 0x001fe2000c7a1270 */
[----:B------:R-:W0:Y:S01]  /*173c0*/  LDCU UR5, c[0x0][0x39c] ;  /* 0x00007380ff0577ac */ /* 0x000e220008000800 */
[----:B------:R-:W-:Y:S01]  /*173d0*/  IMAD R37, R48, 0x2, R23 ;  /* 0x0000000230257824 */ /* 0x000fe200078e0217 */
[----:B------:R5:W-:Y:S01]  /*173e0*/  @P4 STG.E.U8 desc[UR24][R20.64], R39 ;  /* 0x0000002714004986 */ /* 0x000be2000c101118 */
[----:B------:R-:W-:Y:S01]  /*173f0*/  IADD3 R14, P4, PT, R23, R49, RZ ;  /* 0x00000031170e7210 */ /* 0x000fe20007f9e0ff */
[----:B------:R-:W-:-:S03]  /*17400*/  IMAD R2, R57, R48, RZ ;  /* 0x0000003039027224 */ /* 0x000fc600078e02ff */
[-C--:B------:R-:W-:Y:S02]  /*17410*/  LEA.HI.X.SX32 R15, R23, R50.reuse, 0x1, P4 ;  /* 0x00000032170f7211 */ /* 0x080fe400020f0eff */
[----:B------:R-:W-:Y:S02]  /*17420*/  PRMT R23, R63, 0x7771, RZ ;  /* 0x000077713f177816 */ /* 0x000fe400000000ff */
[----:B----4-:R-:W-:Y:S02]  /*17430*/  IADD3 R12, P6, PT, R37, R49, RZ ;  /* 0x00000031250c7210 */ /* 0x010fe40007fde0ff */
[----:B---3--:R-:W-:Y:S01]  /*17440*/  ISETP.LT.AND P4, PT, R57, UR4, !P0 ;  /* 0x0000000439007c0c */ /* 0x008fe2000c781270 */
[----:B------:R-:W3:Y:S01]  /*17450*/  LDCU UR4, c[0x0][0x39c] ;  /* 0x00007380ff0477ac */ /* 0x000ee20008000800 */
[----:B------:R-:W-:Y:S01]  /*17460*/  LOP3.LUT R22, R0, 0x84, RZ, 0xfc, !PT ;  /* 0x0000008400167812 */ /* 0x000fe200078efcff */
[----:B------:R4:W-:Y:S01]  /*17470*/  @P2 STG.E.U8 desc[UR24][R14.64], R23 ;  /* 0x000000170e002986 */ /* 0x0009e2000c101118 */
[----:B------:R-:W-:-:S02]  /*17480*/  LEA.HI.X.SX32 R13, R37, R50, 0x1, P6 ;  /* 0x00000032250d7211 */ /* 0x000fc400030f0eff */
[C---:B-----5:R-:W-:Y:S02]  /*17490*/  PRMT R39, R63.reuse, 0x7773, RZ ;  /* 0x000077733f277816 */ /* 0x060fe400000000ff */
[-C--:B------:R-:W-:Y:S02]  /*174a0*/  IADD3 R20, P6, PT, R2, R49.reuse, RZ ;  /* 0x0000003102147210 */ /* 0x080fe40007fde0ff */
[----:B------:R-:W-:Y:S02]  /*174b0*/  PRMT R63, R63, 0x7772, RZ ;  /* 0x000077723f3f7816 */ /* 0x000fe400000000ff */
[----:B--2---:R-:W-:Y:S01]  /*174c0*/  ISETP.LT.AND P2, PT, R22, UR6, !P0 ;  /* 0x0000000616007c0c */ /* 0x004fe2000c741270 */
[----:B------:R-:W2:Y:S01]  /*174d0*/  LDCU UR6, c[0x0][0x39c] ;  /* 0x00007380ff0677ac */ /* 0x000ea20008000800 */
[----:B------:R-:W-:Y:S01]  /*174e0*/  LOP3.LUT R22, R0, 0x86, RZ, 0xfc, !PT ;  /* 0x0000008600167812 */ /* 0x000fe200078efcff */
[----:B------:R5:W-:Y:S01]  /*174f0*/  @P1 STG.E.U8 desc[UR24][R12.64], R63 ;  /* 0x0000003f0c001986 */ /* 0x000be2000c101118 */
[----:B------:R-:W-:Y:S01]  /*17500*/  LEA.HI.X.SX32 R21, R2, R50, 0x1, P6 ;  /* 0x0000003202157211 */ /* 0x000fe200030f0eff */
[----:B------:R-:W-:Y:S01]  /*17510*/  IMAD R37, R48, 0x4, R37 ;  /* 0x0000000430257824 */ /* 0x000fe200078e0225 */
[----:B0-----:R-:W-:Y:S01]  /*17520*/  ISETP.LT.AND P1, PT, R22, UR5, !P0 ;  /* 0x0000000516007c0c */ /* 0x001fe2000c721270 */
[----:B------:R-:W0:Y:S02]  /*17530*/  LDCU UR5, c[0x0][0x39c] ;  /* 0x00007380ff0577ac */ /* 0x000e240008000800 */
[----:B------:R0:W-:Y:S01]  /*17540*/  @P4 STG.E.U8 desc[UR24][R20.64], R39 ;  /* 0x0000002714004986 */ /* 0x0001e2000c101118 */
[----:B----4-:R-:W-:Y:S01]  /*17550*/  IMAD R23, R48, 0x2, R37 ;  /* 0x0000000230177824 */ /* 0x010fe200078e0225 */
[----:B------:R-:W-:-:S02]  /*17560*/  IADD3 R14, P4, PT, R37, R49, RZ ;  /* 0x00000031250e7210 */ /* 0x000fc40007f9e0ff */
[----:B------:R-:W-:Y:S02]  /*17570*/  LOP3.LUT R2, R0, 0x88, RZ, 0xfc, !PT ;  /* 0x0000008800027812 */ /* 0x000fe400078efcff */
[-C--:B------:R-:W-:Y:S02]  /*17580*/  LEA.HI.X.SX32 R15, R37, R50.reuse, 0x1, P4 ;  /* 0x00000032250f7211 */ /* 0x080fe400020f0eff */
[----:B------:R-:W-:Y:S02]  /*17590*/  PRMT R51, R68, 0x7770, RZ ;  /* 0x0000777044337816 */ /* 0x000fe400000000ff */
[C---:B-----5:R-:W-:Y:S02]  /*175a0*/  IADD3 R12, P6, PT, R23.reuse, R49, RZ ;  /* 0x00000031170c7210 */ /* 0x060fe40007fde0ff */
[----:B---3--:R-:W-:Y:S01]  /*175b0*/  ISETP.LT.AND P4, PT, R2, UR4, !P0 ;  /* 0x0000000402007c0c */ /* 0x008fe2000c781270 */
[----:B------:R3:W-:Y:S01]  /*175c0*/  @P3 STG.E.U8 desc[UR24][R14.64], R51 ;  /* 0x000000330e003986 */ /* 0x0007e2000c101118 */
[----:B------:R-:W-:Y:S01]  /*175d0*/  LOP3.LUT R2, R0, 0x8a, RZ, 0xfc, !PT ;  /* 0x0000008a00027812 */ /* 0x000fe200078efcff */
[----:B------:R-:W4:Y:S01]  /*175e0*/  LDCU UR4, c[0x0][0x39c] ;  /* 0x00007380ff0477ac */ /* 0x000f220008000800 */
[----:B------:R-:W-:Y:S01]  /*175f0*/  LEA.HI.X.SX32 R13, R23, R50, 0x1, P6 ;  /* 0x00000032170d7211 */ /* 0x000fe200030f0eff */
[----:B------:R-:W-:Y:S01]  /*17600*/  IMAD R23, R48, 0x2, R23 ;  /* 0x0000000230177824 */ /* 0x000fe200078e0217 */
[----:B------:R-:W-:-:S02]  /*17610*/  PRMT R57, R68, 0x7771, RZ ;  /* 0x0000777144397816 */ /* 0x000fc400000000ff */
[----:B--2---:R-:W-:Y:S01]  /*17620*/  ISETP.LT.AND P3, PT, R2, UR6, !P0 ;  /* 0x0000000602007c0c */ /* 0x004fe2000c761270 */
[----:B------:R-:W-:Y:S01]  /*17630*/  IMAD R37, R48, 0x2, R23 ;  /* 0x0000000230257824 */ /* 0x000fe200078e0217 */
[----:B------:R-:W-:Y:S01]  /*17640*/  LOP3.LUT R2, R0, 0x8c, RZ, 0xfc, !PT ;  /* 0x0000008c00027812 */ /* 0x000fe200078efcff */
[----:B------:R2:W-:Y:S01]  /*17650*/  @P5 STG.E.U8 desc[UR24][R12.64], R57 ;  /* 0x000000390c005986 */ /* 0x0005e2000c101118 */
[CC--:B0-----:R-:W-:Y:S01]  /*17660*/  IADD3 R20, P6, PT, R23.reuse, R49.reuse, RZ ;  /* 0x0000003117147210 */ /* 0x0c1fe20007fde0ff */
[----:B------:R-:W0:Y:S01]  /*17670*/  LDCU UR6, c[0x0][0x39c] ;  /* 0x00007380ff0677ac */ /* 0x000e220008000800 */
[----:B------:R-:W-:Y:S01]  /*17680*/  ISETP.LT.AND P5, PT, R2, UR5, !P0 ;  /* 0x0000000502007c0c */ /* 0x000fe2000c7a1270 */
[----:B------:R-:W5:Y:S01]  /*17690*/  LDCU UR5, c[0x0][0x39c] ;  /* 0x00007380ff0577ac */ /* 0x000f620008000800 */
[----:B------:R-:W-:Y:S02]  /*176a0*/  LEA.HI.X.SX32 R21, R23, R50, 0x1, P6 ;  /* 0x0000003217157211 */ /* 0x000fe400030f0eff */
[----:B---3--:R-:W-:-:S02]  /*176b0*/  IADD3 R14, P6, PT, R37, R49, RZ ;  /* 0x00000031250e7210 */ /* 0x008fc40007fde0ff */
        /* <DEDUP_REMOVED lines=10> */
[----:B--2---:R-:W-:-:S02]  /*17760*/  IADD3 R12, P1, PT, R37, R49, RZ ;  /* 0x00000031250c7210 */ /* 0x004fc40007f3e0ff */
[----:B------:R-:W-:Y:S02]  /*17770*/  LOP3.LUT R2, R0, 0x92, RZ, 0xfc, !PT ;  /* 0x0000009200027812 */ /* 0x000fe400078efcff */
[-C--:B------:R-:W-:Y:S02]  /*17780*/  LEA.HI.X.SX32 R13, R37, R50.reuse, 0x1, P1 ;  /* 0x00000032250d7211 */ /* 0x080fe400008f0eff */
[----:B-----5:R-:W-:Y:S01]  /*17790*/  ISETP.LT.AND P1, PT, R2, UR5, !P0 ;  /* 0x0000000502007c0c */ /* 0x020fe2000c721270 */
[----:B------:R-:W2:Y:S01]  /*177a0*/  LDCU UR5, c[0x0][0x39c] ;  /* 0x00007380ff0577ac */ /* 0x000ea20008000800 */
[----:B---3--:R-:W-:Y:S02]  /*177b0*/  IADD3 R20, P6, PT, R23, R49, RZ ;  /* 0x0000003117147210 */ /* 0x008fe40007fde0ff */
[----:B------:R-:W-:Y:S02]  /*177c0*/  PRMT R37, R69, 0x7770, RZ ;  /* 0x0000777045257816 */ /* 0x000fe400000000ff */
[----:B------:R-:W-:Y:S01]  /*177d0*/  LEA.HI.X.SX32 R21, R23, R50, 0x1, P6 ;  /* 0x0000003217157211 */ /* 0x000fe200030f0eff */
[----:B------:R-:W-:Y:S01]  /*177e0*/  IMAD R23, R48, 0x2, R23 ;  /* 0x0000000230177824 */ /* 0x000fe200078e0217 */
[----:B0-----:R-:W-:Y:S01]  /*177f0*/  PRMT R39, R69, 0x7771, RZ ;  /* 0x0000777145277816 */ /* 0x001fe200000000ff */
[----:B------:R0:W-:Y:S01]  /*17800*/  @P4 STG.E.U8 desc[UR24][R12.64], R37 ;  /* 0x000000250c004986 */ /* 0x0001e2000c101118 */
[----:B------:R-:W-:-:S03]  /*17810*/  VIADD R15, R3, 0x8e ;  /* 0x0000008e030f7836 */ /* 0x000fc60000000000 */
[----:B------:R3:W-:Y:S01]  /*17820*/  @P3 STG.E.U8 desc[UR24][R20.64], R39 ;  /* 0x0000002714003986 */ /* 0x0007e2000c101118 */
[-C--:B------:R-:W-:Y:S01]  /*17830*/  IADD3 R14, P3, PT, R23, R49.reuse, RZ ;  /* 0x00000031170e7210 */ /* 0x080fe20007f7e0ff */
[C---:B------:R-:W-:Y:S01]  /*17840*/  IMAD R2, R15.reuse, R48, RZ ;  /* 0x000000300f027224 */ /* 0x040fe200078e02ff */
[----:B----4-:R-:W-:Y:S01]  /*17850*/  ISETP.LT.AND P4, PT, R15, UR4, !P0 ;  /* 0x000000040f007c0c */ /* 0x010fe2000c781270 */
[----:B------:R-:W4:Y:S01]  /*17860*/  LDCU UR4, c[0x0][0x39c] ;  /* 0x00007380ff0477ac */ /* 0x000f220008000800 */
[-C--:B------:R-:W-:Y:S02]  /*17870*/  LEA.HI.X.SX32 R15, R23, R50.reuse, 0x1, P3 ;  /* 0x00000032170f7211 */ /* 0x080fe400018f0eff */
[----:B0-----:R-:W-:Y:S01]  /*17880*/  PRMT R37, R69, 0x7772, RZ ;  /* 0x0000777245257816 */ /* 0x001fe200000000ff */
[----:B------:R-:W-:Y:S01]  /*17890*/  IMAD R23, R48, 0x4, R23 ;  /* 0x0000000430177824 */ /* 0x000fe200078e0217 */
[----:B------:R-:W-:Y:S02]  /*178a0*/  IADD3 R12, P6, PT, R2, R49, RZ ;  /* 0x00000031020c7210 */ /* 0x000fe40007fde0ff */
[----:B---3--:R-:W-:Y:S01]  /*178b0*/  LOP3.LUT R20, R0, 0x96, RZ, 0xfc, !PT ;  /* 0x0000009600147812 */ /* 0x008fe200078efcff */
[----:B------:R0:W-:Y:S01]  /*178c0*/  @P5 STG.E.U8 desc[UR24][R14.64], R37 ;  /* 0x000000250e005986 */ /* 0x0001e2000c101118 */
[----:B------:R-:W-:-:S02]  /*178d0*/  LEA.HI.X.SX32 R13, R2, R50, 0x1, P6 ;  /* 0x00000032020d7211 */ /* 0x000fc400030f0eff */
[----:B--2---:R-:W-:Y:S01]  /*178e0*/  ISETP.LT.AND P5, PT, R20, UR5, !P0 ;  /* 0x0000000514007c0c */ /* 0x004fe2000c7a1270 */
[----:B------:R-:W2:Y:S01]  /*178f0*/  LDCU UR5, c[0x0][0x39c] ;  /* 0x00007380ff0577ac */ /* 0x000ea20008000800 */
[C---:B------:R-:W-:Y:S02]  /*17900*/  IADD3 R20, P6, PT, R23.reuse, R49, RZ ;  /* 0x0000003117147210 */ /* 0x040fe40007fde0ff */
[----:B------:R-:W-:Y:S02]  /*17910*/  LOP3.LUT R22, R0, 0x94, RZ, 0xfc, !PT ;  /* 0x0000009400167812 */ /* 0x000fe400078efcff */
[----:B------:R-:W-:Y:S01]  /*17920*/  LEA.HI.X.SX32 R21, R23, R50, 0x1, P6 ;  /* 0x0000003217157211 */ /* 0x000fe200030f0eff */
[----:B------:R-:W-:Y:S01]  /*17930*/  IMAD R23, R48, 0x2, R23 ;  /* 0x0000000230177824 */ /* 0x000fe200078e0217 */
[----:B------:R-:W-:Y:S02]  /*17940*/  PRMT R69, R69, 0x7773, RZ ;  /* 0x0000777345457816 */ /* 0x000fe400000000ff */
[----:B------:R-:W-:-:S02]  /*17950*/  PRMT R39, R70, 0x7770, RZ ;  /* 0x0000777046277816 */ /* 0x000fc400000000ff */
[----:B------:R-:W-:Y:S01]  /*17960*/  ISETP.LT.AND P3, PT, R22, UR6, !P0 ;  /* 0x0000000616007c0c */ /* 0x000fe2000c761270 */
[----:B------:R-:W3:Y:S01]  /*17970*/  LDCU UR6, c[0x0][0x39c] ;  /* 0x00007380ff0677ac */ /* 0x000ee20008000800 */
[----:B------:R-:W-:Y:S01]  /*17980*/  LOP3.LUT R2, R0, 0x98, RZ, 0xfc, !PT ;  /* 0x0000009800027812 */ /* 0x000fe200078efcff */
[----:B0-----:R-:W-:Y:S01]  /*17990*/  IMAD R37, R48, 0x2, R23 ;  /* 0x0000000230257824 */ /* 0x001fe200078e0217 */
[----:B------:R0:W-:Y:S02]  /*179a0*/  @P4 STG.E.U8 desc[UR24][R12.64], R69 ;  /* 0x000000450c004986 */ /* 0x0001e4000c101118 */
[----:B----4-:R-:W-:Y:S01]  /*179b0*/  ISETP.LT.AND P4, PT, R2, UR4, !P0 ;  /* 0x0000000402007c0c */ /* 0x010fe2000c781270 */
[----:B------:R-:W4:Y:S01]  /*179c0*/  LDCU UR4, c[0x0][0x39c] ;  /* 0x00007380ff0477ac */ /* 0x000f220008000800 */
[----:B------:R5:W-:Y:S01]  /*179d0*/  @P2 STG.E.U8 desc[UR24][R20.64], R39 ;  /* 0x0000002714002986 */ /* 0x000be2000c101118 */
[----:B------:R-:W-:Y:S02]  /*179e0*/  IADD3 R14, P2, PT, R23, R49, RZ ;  /* 0x00000031170e7210 */ /* 0x000fe40007f5e0ff */
[----:B------:R-:W-:-:S02]  /*179f0*/  LOP3.LUT R2, R0, 0x9a, RZ, 0xfc, !PT ;  /* 0x0000009a00027812 */ /* 0x000fc400078efcff */
[-C--:B------:R-:W-:Y:S02]  /*17a00*/  LEA.HI.X.SX32 R15, R23, R50.reuse, 0x1, P2 ;  /* 0x00000032170f7211 */ /* 0x080fe400010f0eff */
[CC--:B0-----:R-:W-:Y:S02]  /*17a10*/  IADD3 R12, P6, PT, R37.reuse, R49.reuse, RZ ;  /* 0x00000031250c7210 */ /* 0x0c1fe40007fde0ff */
[----:B--2---:R-:W-:Y:S01]  /*17a20*/  ISETP.LT.AND P2, PT, R2, UR5, !P0 ;  /* 0x0000000502007c0c */ /* 0x004fe2000c741270 */
[----:B------:R-:W0:Y:S01]  /*17a30*/  LDCU UR5, c[0x0][0x39c] ;  /* 0x00007380ff0577ac */ /* 0x000e220008000800 */
[----:B------:R-:W-:Y:S01]  /*17a40*/  LEA.HI.X.SX32 R13, R37, R50, 0x1, P6 ;  /* 0x00000032250d7211 */ /* 0x000fe200030f0eff */
[----:B------:R-:W-:Y:S01]  /*17a50*/  IMAD R37, R48, 0x2, R37 ;  /* 0x0000000230257824 */ /* 0x000fe200078e0225 */
[----:B------:R-:W-:Y:S02]  /*17a60*/  PRMT R51, R70, 0x7771, RZ ;  /* 0x0000777146337816 */ /* 0x000fe400000000ff */
[----:B------:R-:W-:Y:S01]  /*17a70*/  LOP3.LUT R2, R0, 0x9c, RZ, 0xfc, !PT ;  /* 0x0000009c00027812 */ /* 0x000fe200078efcff */
[----:B------:R-:W-:Y:S01]  /*17a80*/  IMAD R23, R48, 0x2, R37 ;  /* 0x0000000230177824 */ /* 0x000fe200078e0225 */
[----:B-----5:R-:W-:Y:S01]  /*17a90*/  IADD3 R20, P6, PT, R37, R49, RZ ;  /* 0x0000003125147210 */ /* 0x020fe20007fde0ff */
[----:B------:R2:W-:Y:S01]  /*17aa0*/  @P1 STG.E.U8 desc[UR24][R14.64], R51 ;  /* 0x000000330e001986 */ /* 0x0005e2000c101118 */
[----:B------:R-:W-:-:S02]  /*17ab0*/  PRMT R39, R70, 0x7772, RZ ;  /* 0x0000777246277816 */ /* 0x000fc400000000ff */
[----:B---3--:R-:W-:Y:S01]  /*17ac0*/  ISETP.LT.AND P1, PT, R2, UR6, !P0 ;  /* 0x0000000602007c0c */ /* 0x008fe2000c721270 */
[----:B------:R-:W3:Y:S01]  /*17ad0*/  LDCU UR6, c[0x0][0x39c] ;  /* 0x00007380ff0677ac */ /* 0x000ee20008000800 */
[----:B------:R-:W-:Y:S02]  /*17ae0*/  LOP3.LUT R2, R0, 0xa0, RZ, 0xfc, !PT ;  /* 0x000000a000027812 */ /* 0x000fe400078efcff */
[----:B------:R-:W-:Y:S01]  /*17af0*/  LEA.HI.X.SX32 R21, R37, R50, 0x1, P6 ;  /* 0x0000003225157211 */ /* 0x000fe200030f0eff */
[----:B------:R5:W-:Y:S01]  /*17b00*/  @P3 STG.E.U8 desc[UR24][R12.64], R39 ;  /* 0x000000270c003986 */ /* 0x000be2000c101118 */
[----:B-1----:R-:W-:Y:S01]  /*17b10*/  ISETP.LT.AND P3, PT, R2, UR7, !P0 ;  /* 0x0000000702007c0c */ /* 0x002fe2000c761270 */
[----:B------:R-:W-:Y:S01]  /*17b20*/  VIADD R57, R3, 0x9e ;  /* 0x0000009e03397836 */ /* 0x000fe20000000000 */
[----:B--2---:R-:W-:Y:S01]  /*17b30*/  IADD3 R14, P6, PT, R23, R49, RZ ;  /* 0x00000031170e7210 */ /* 0x004fe20007fde0ff */
[----:B------:R-:W1:Y:S01]  /*17b40*/  LDCU UR7, c[0x0][0x39c] ;  /* 0x00007380ff0777ac */ /* 0x000e620008000800 */
[----:B------:R-:W-:-:S02]  /*17b50*/  PRMT R51, R70, 0x7773, RZ ;  /* 0x0000777346337816 */ /* 0x000fc400000000ff */
[----:B------:R-:W-:Y:S02]  /*17b60*/  LOP3.LUT R2, R0, 0xa2, RZ, 0xfc, !PT ;  /* 0x000000a200027812 */ /* 0x000fe400078efcff */
[----:B------:R-:W-:Y:S01]  /*17b70*/  LEA.HI.X.SX32 R15, R23, R50, 0x1, P6 ;  /* 0x00000032170f7211 */ /* 0x000fe200030f0eff */
[----:B------:R-:W-:Y:S01]  /*17b80*/  IMAD R23, R48, 0x2, R23 ;  /* 0x0000000230177824 */ /* 0x000fe200078e0217 */
[----:B-----5:R-:W-:Y:S01]  /*17b90*/  PRMT R39, R71, 0x7770, RZ ;  /* 0x0000777047277816 */ /* 0x020fe200000000ff */
        /* <DEDUP_REMOVED lines=9> */
[----:B--2---:R-:W-:Y:S02]  /*17c30*/  IADD3 R20, P6, PT, R37, R49, RZ ;  /* 0x0000003125147210 */ /* 0x004fe40007fde0ff */
[----:B----4-:R-:W-:Y:S01]  /*17c40*/  ISETP.LT.AND P4, PT, R57, UR4, !P0 ;  /* 0x0000000439007c0c */ /* 0x010fe2000c781270 */
[----:B------:R-:W2:Y:S01]  /*17c50*/  LDCU UR4, c[0x0][0x39c] ;  /* 0x00007380ff0477ac */ /* 0x000ea20008000800 */
        /* <DEDUP_REMOVED lines=21> */
[----:B--2---:R-:W-:Y:S01]  /*17db0*/  ISETP.LT.AND P4, PT, R2, UR4, !P0 ;  /* 0x0000000402007c0c */ /* 0x004fe2000c781270 */
        /* <DEDUP_REMOVED lines=15> */
[----:B--2---:R-:W-:-:S02]  /*17eb0*/  IADD3 R12, P6, PT, R37, R49, RZ ;  /* 0x00000031250c7210 */ /* 0x004fc40007fde0ff */
[C---:B------:R-:W-:Y:S02]  /*17ec0*/  PRMT R51, R24.reuse, 0x7772, RZ ;  /* 0x0000777218337816 */ /* 0x040fe400000000ff */
[----:B------:R-:W-:Y:S02]  /*17ed0*/  PRMT R39, R24, 0x7773, RZ ;  /* 0x0000777318277816 */ /* 0x000fe400000000ff */
[----:B------:R-:W-:Y:S01]  /*17ee0*/  LEA.HI.X.SX32 R13, R37, R50, 0x1, P6 ;  /* 0x00000032250d7211 */ /* 0x000fe200030f0eff */
[----:B------:R-:W-:Y:S01]  /*17ef0*/  IMAD R37, R48, 0x2, R37 ;  /* 0x0000000230257824 */ /* 0x000fe200078e0225 */
[----:B------:R-:W-:Y:S01]  /*17f00*/  LOP3.LUT R2, R0, 0xb0, RZ, 0xfc, !PT ;  /* 0x000000b000027812 */ /* 0x000fe200078efcff */
[----:B------:R2:W-:Y:S02]  /*17f10*/  @P2 STG.E.U8 desc[UR24][R14.64], R51 ;  /* 0x000000330e002986 */ /* 0x0005e4000c101118 */
[----:B------:R-:W-:Y:S01]  /*17f20*/  IMAD R23, R48, 0x2, R37 ;  /* 0x0000000230177824 */ /* 0x000fe200078e0225 */
[----:B----4-:R-:W-:Y:S01]  /*17f30*/  ISETP.LT.AND P2, PT, R2, UR4, !P0 ;  /* 0x0000000402007c0c */ /* 0x010fe2000c741270 */
[----:B------:R4:W-:Y:S01]  /*17f40*/  @P1 STG.E.U8 desc[UR24][R12.64], R39 ;  /* 0x000000270c001986 */ /* 0x0009e2000c101118 */
[----:B---3--:R-:W-:Y:S01]  /*17f50*/  IADD3 R20, P1, PT, R37, R49, RZ ;  /* 0x0000003125147210 */ /* 0x008fe20007f3e0ff */
[----:B------:R-:W3:Y:S01]  /*17f60*/  LDCU UR4, c[0x0][0x39c] ;  /* 0x00007380ff0477ac */ /* 0x000ee20008000800 */
[----:B------:R-:W-:-:S02]  /*17f70*/  LOP3.LUT R2, R0, 0xb2, RZ, 0xfc, !PT ;  /* 0x000000b200027812 */ /* 0x000fc400078efcff */
[-C--:B------:R-:W-:Y:S02]  /*17f80*/  LEA.HI.X.SX32 R21, R37, R50.reuse, 0x1, P1 ;  /* 0x0000003225157211 */ /* 0x080fe400008f0eff */
[----:B-----5:R-:W-:Y:S01]  /*17f90*/  ISETP.LT.AND P1, PT, R2, UR5, !P0 ;  /* 0x0000000502007c0c */ /* 0x020fe2000c721270 */
[----:B------:R-:W5:Y:S01]  /*17fa0*/  LDCU UR5, c[0x0][0x39c] ;  /* 0x00007380ff0577ac */ /* 0x000f620008000800 */
[----:B--2---:R-:W-:Y:S02]  /*17fb0*/  IADD3 R14, P6, PT, R23, R49, RZ ;  /* 0x00000031170e7210 */ /* 0x004fe40007fde0ff */
[----:B------:R-:W-:Y:S01]  /*17fc0*/  PRMT R37, R25, 0x7770, RZ ;  /* 0x0000777019257816 */ /* 0x000fe200000000ff */
[----:B----4-:R-:W-:Y:S01]  /*17fd0*/  VIADD R13, R3, 0xae ;  /* 0x000000ae030d7836 */ /* 0x010fe20000000000 */
[----:B------:R-:W-:Y:S01]  /*17fe0*/  LEA.HI.X.SX32 R15, R23, R50, 0x1, P6 ;  /* 0x00000032170f7211 */ /* 0x000fe200030f0eff */
[----:B------:R-:W-:Y:S01]  /*17ff0*/  IMAD R23, R48, 0x2, R23 ;  /* 0x0000000230177824 */ /* 0x000fe200078e0217 */
[----:B------:R-:W-:Y:S01]  /*18000*/  PRMT R39, R25, 0x7771, RZ ;  /* 0x0000777119277816 */ /* 0x000fe200000000ff */
[----:B------:R2:W-:Y:S01]  /*18010*/  @P4 STG.E.U8 desc[UR24][R20.64], R37 ;  /* 0x0000002514004986 */ /* 0x0005e2000c101118 */
[----:B------:R-:W-:-:S03]  /*18020*/  IMAD R2, R13, R48, RZ ;  /* 0x000000300d027224 */ /* 0x000fc600078e02ff */
[----:B------:R4:W-:Y:S01]  /*18030*/  @P3 STG.E.U8 desc[UR24][R14.64], R39 ;  /* 0x000000270e003986 */ /* 0x0009e2000c101118 */
[-C--:B------:R-:W-:Y:S02]  /*18040*/  IADD3 R12, P3, PT, R23, R49.reuse, RZ ;  /* 0x00000031170c7210 */ /* 0x080fe40007f7e0ff */
[----:B---3--:R-:W-:Y:S01]  /*18050*/  ISETP.LT.AND P6, PT, R13, UR4, !P0 ;  /* 0x000000040d007c0c */ /* 0x008fe2000c7c1270 */
[----:B------:R-:W3:Y:S01]  /*18060*/  LDCU UR4, c[0x0][0x39c] ;  /* 0x00007380ff0477ac */ /* 0x000ee20008000800 */
[-C--:B------:R-:W-:Y:S01]  /*18070*/  LEA.HI.X.SX32 R13, R23, R50.reuse, 0x1, P3 ;  /* 0x00000032170d7211 */ /* 0x080fe200018f0eff */
[----:B------:R-:W-:Y:S01]  /*18080*/  IMAD R23, R48, 0x4, R23 ;  /* 0x0000000430177824 */ /* 0x000fe200078e0217 */
[----:B--2---:R-:W-:Y:S02]  /*18090*/  PRMT R37, R25, 0x7772, RZ ;  /* 0x0000777219257816 */ /* 0x004fe400000000ff */
[----:B------:R-:W-:Y:S02]  /*180a0*/  IADD3 R20, P4, PT, R2, R49, RZ ;  /* 0x0000003102147210 */ /* 0x000fe40007f9e0ff */
[----:B----4-:R-:W-:Y:S01]  /*180b0*/  LOP3.LUT R14, R0, 0xb6, RZ, 0xfc, !PT ;  /* 0x000000b6000e7812 */ /* 0x010fe200078efcff */
[----:B------:R2:W-:Y:S01]  /*180c0*/  @P5 STG.E.U8 desc[UR24][R12.64], R37 ;  /* 0x000000250c005986 */ /* 0x0005e2000c101118 */
[----:B------:R-:W-:-:S02]  /*180d0*/  LEA.HI.X.SX32 R21, R2, R50, 0x1, P4 ;  /* 0x0000003202157211 */ /* 0x000fc400020f0eff */
[----:B-----5:R-:W-:Y:S01]  /*180e0*/  ISETP.LT.AND P4, PT, R14, UR5, !P0 ;  /* 0x000000050e007c0c */ /* 0x020fe2000c781270 */
[----:B------:R-:W4:Y:S01]  /*180f0*/  LDCU UR5, c[0x0][0x39c] ;  /* 0x00007380ff0577ac */ /* 0x000f220008000800 */
[----:B------:R-:W-:Y:S02]  /*18100*/  IADD3 R14, P5, PT, R23, R49, RZ ;  /* 0x00000031170e7210 */ /* 0x000fe40007fbe0ff */
[----:B------:R-:W-:Y:S02]  /*18110*/  PRMT R25, R25, 0x7773, RZ ;  /* 0x0000777319197816 */ /* 0x000fe400000000ff */
[----:B------:R-:W-:Y:S01]  /*18120*/  LEA.HI.X.SX32 R15, R23, R50, 0x1, P5 ;  /* 0x00000032170f7211 */ /* 0x000fe200028f0eff */
[----:B------:R-:W-:Y:S01]  /*18130*/  IMAD R23, R48, 0x2, R23 ;  /* 0x0000000230177824 */ /* 0x000fe200078e0217 */
[----:B------:R-:W-:Y:S01]  /*18140*/  LOP3.LUT R22, R0, 0xb4, RZ, 0xfc, !PT ;  /* 0x000000b400167812 */ /* 0x000fe200078efcff */
[----:B------:R5:W-:Y:S01]  /*18150*/  @P6 STG.E.U8 desc[UR24][R20.64], R25 ;  /* 0x0000001914006986 */ /* 0x000be2000c101118 */
[----:B--2---:R-:W-:-:S02]  /*18160*/  PRMT R37, R26, 0x7770, RZ ;  /* 0x000077701a257816 */ /* 0x004fc400000000ff */
[----:B0-----:R-:W-:Y:S01]  /*18170*/  ISETP.LT.AND P3, PT, R22, UR6, !P0 ;  /* 0x0000000616007c0c */ /* 0x001fe2000c761270 */
[----:B------:R-:W0:Y:S01]  /*18180*/  LDCU UR6, c[0x0][0x39c] ;  /* 0x00007380ff0677ac */ /* 0x000e220008000800 */
[----:B------:R-:W-:Y:S01]  /*18190*/  LOP3.LUT R2, R0, 0xb8, RZ, 0xfc, !PT ;  /* 0x000000b800027812 */ /* 0x000fe200078efcff */
[----:B------:R2:W-:Y:S01]  /*181a0*/  @P2 STG.E.U8 desc[UR24][R14.64], R37 ;  /* 0x000000250e002986 */ /* 0x0005e2000c101118 */
[-C--:B------:R-:W-:Y:S01]  /*181b0*/  IADD3 R12, P2, PT, R23, R49.reuse, RZ ;  /* 0x00000031170c7210 */ /* 0x080fe20007f5e0ff */
[----:B-----5:R-:W-:Y:S01]  /*181c0*/  IMAD R25, R48, 0x2, R23 ;  /* 0x0000000230197824 */ /* 0x020fe200078e0217 */
[----:B---3--:R-:W-:Y:S01]  /*181d0*/  ISETP.LT.AND P5, PT, R2, UR4, !P0 ;  /* 0x0000000402007c0c */ /* 0x008fe2000c7a1270 */
[----:B------:R-:W3:Y:S01]  /*181e0*/  LDCU UR4, c[0x0][0x39c] ;  /* 0x00007380ff0477ac */ /* 0x000ee20008000800 */
[----:B------:R-:W-:Y:S02]  /*181f0*/  LOP3.LUT R2, R0, 0xba, RZ, 0xfc, !PT ;  /* 0x000000ba00027812 */ /* 0x000fe400078efcff */
[----:B------:R-:W-:-:S02]  /*18200*/  IADD3 R20, P6, PT, R25, R49, RZ ;  /* 0x0000003119147210 */ /* 0x000fc40007fde0ff */
[-C--:B------:R-:W-:Y:S02]  /*18210*/  LEA.HI.X.SX32 R13, R23, R50.reuse, 0x1, P2 ;  /* 0x00000032170d7211 */ /* 0x080fe400010f0eff */
[----:B------:R-:W-:Y:S01]  /*18220*/  LEA.HI.X.SX32 R21, R25, R50, 0x1, P6 ;  /* 0x0000003219157211 */ /* 0x000fe200030f0eff */
[----:B------:R-:W-:Y:S01]  /*18230*/  IMAD R25, R48, 0x2, R25 ;  /* 0x0000000230197824 */ /* 0x000fe200078e0219 */
[----:B----4-:R-:W-:Y:S01]  /*18240*/  ISETP.LT.AND P2, PT, R2, UR5, !P0 ;  /* 0x0000000502007c0c */ /* 0x010fe2000c741270 */
[----:B------:R-:W4:Y:S01]  /*18250*/  LDCU UR5, c[0x0][0x39c] ;  /* 0x00007380ff0577ac */ /* 0x000f220008000800 */
[----:B------:R-:W-:Y:S01]  /*18260*/  PRMT R39, R26, 0x7771, RZ ;  /* 0x000077711a277816 */ /* 0x000fe200000000ff */
[----:B------:R-:W-:Y:S01]  /*18270*/  IMAD R23, R48, 0x2, R25 ;  /* 0x0000000230177824 */ /* 0x000fe200078e0219 */
[----:B------:R-:W-:Y:S02]  /*18280*/  LOP3.LUT R2, R0, 0xbc, RZ, 0xfc, !PT ;  /* 0x000000bc00027812 */ /* 0x000fe400078efcff */
[----:B--2---:R-:W-:Y:S01]  /*18290*/  IADD3 R14, P6, PT, R25, R49, RZ ;  /* 0x00000031190e7210 */ /* 0x004fe20007fde0ff */
[----:B------:R2:W-:Y:S01]  /*182a0*/  @P1 STG.E.U8 desc[UR24][R12.64], R39 ;  /* 0x000000270c001986 */ /* 0x0005e2000c101118 */
[----:B------:R-:W-:-:S02]  /*182b0*/  PRMT R37, R26, 0x7772, RZ ;  /* 0x000077721a257816 */ /* 0x000fc400000000ff */
[----:B0-----:R-:W-:Y:S01]  /*182c0*/  ISETP.LT.AND P1, PT, R2, UR6, !P0 ;  /* 0x0000000602007c0c */ /* 0x001fe2000c721270 */
[----:B------:R-:W0:Y:S01]  /*182d0*/  LDCU UR6, c[0x0][0x39c] ;  /* 0x00007380ff0677ac */ /* 0x000e220008000800 */
[-C--:B------:R-:W-:Y:S02]  /*182e0*/  LEA.HI.X.SX32 R15, R25, R50.reuse, 0x1, P6 ;  /* 0x00000032190f7211 */ /* 0x080fe400030f0eff */
[----:B------:R-:W-:Y:S01]  /*182f0*/  LOP3.LUT R2, R0, 0xc0, RZ, 0xfc, !PT ;  /* 0x000000c000027812 */ /* 0x000fe200078efcff */
[----:B------:R5:W-:Y:S01]  /*18300*/  @P3 STG.E.U8 desc[UR24][R20.64], R37 ;  /* 0x0000002514003986 */ /* 0x000be2000c101118 */
[C---:B--2---:R-:W-:Y:S02]  /*18310*/  IADD3 R12, P6, PT, R23.reuse, R49, RZ ;  /* 0x00000031170c7210 */ /* 0x044fe40007fde0ff */
[----:B------:R-:W-:Y:S02]  /*18320*/  PRMT R39, R26, 0x7773, RZ ;  /* 0x000077731a277816 */ /* 0x000fe400000000ff */
[----:B-1----:R-:W-:Y:S01]  /*18330*/  ISETP.LT.AND P3, PT, R2, UR7, !P0 ;  /* 0x0000000702007c0c */ /* 0x002fe2000c761270 */
[----:B------:R-:W1:Y:S01]  /*18340*/  LDCU UR7, c[0x0][0x39c] ;  /* 0x00007380ff0777ac */ /* 0x000e620008000800 */
[----:B------:R-:W-:Y:S01]  /*18350*/  LEA.HI.X.SX32 R13, R23, R50, 0x1, P6 ;  /* 0x00000032170d7211 */ /* 0x000fe200030f0eff */
[----:B------:R-:W-:Y:S01]  /*18360*/  IMAD R23, R48, 0x2, R23 ;  /* 0x0000000230177824 */ /* 0x000fe200078e0217 */
[----:B-----5:R-:W-:-:S02]  /*18370*/  PRMT R37, R27, 0x7770, RZ ;  /* 0x000077701b257816 */ /* 0x020fc400000000ff */
[----:B------:R-:W-:Y:S01]  /*18380*/  LOP3.LUT R2, R0, 0xc2, RZ, 0xfc, !PT ;  /* 0x000000c200027812 */ /* 0x000fe200078efcff */
[----:B------:R2:W-:Y:S03]  /*18390*/  @P4 STG.E.U8 desc[UR24][R14.64], R39 ;  /* 0x000000270e004986 */ /* 0x0005e6000c101118 */
[----:B----4-:R-:W-:Y:S01]  /*183a0*/  ISETP.LT.AND P4, PT, R2, UR5, !P0 ;  /* 0x0000000502007c0c */ /* 0x010fe2000c781270 */
[----:B------:R4:W-:Y:S01]  /*183b0*/  @P5 STG.E.U8 desc[UR24][R12.64], R37 ;  /* 0x000000250c005986 */ /* 0x0009e2000c101118 */
[C---:B------:R-:W-:Y:S01]  /*183c0*/  IADD3 R20, P5, PT, R23.reuse, R49, RZ ;  /* 0x0000003117147210 */ /* 0x040fe20007fbe0ff */
[----:B------:R-:W5:Y:S01]  /*183d0*/  LDCU UR5, c[0x0][0x39c] ;  /* 0x00007380ff0577ac */ /* 0x000f620008000800 */
[----:B------:R-:W-:Y:S02]  /*183e0*/  IMAD R25, R48, 0x2, R23 ;  /* 0x0000000230197824 */ /* 0x000fe400078e0217 */
[----:B------:R-:W-:-:S02]  /*183f0*/  LEA.HI.X.SX32 R21, R23, R50, 0x1, P5 ;  /* 0x0000003217157211 */ /* 0x000fc400028f0eff */
[----:B------:R-:W-:Y:S01]  /*18400*/  PRMT R23, R27, 0x7771, RZ ;  /* 0x000077711b177816 */ /* 0x000fe200000000ff */
[----:B--2---:R-:W-:Y:S01]  /*18410*/  VIADD R39, R3, 0xbe ;  /* 0x000000be03277836 */ /* 0x004fe20000000000 */
[----:B------:R-:W-:Y:S02]  /*18420*/  LOP3.LUT R2, R0, 0xc4, RZ, 0xfc, !PT ;  /* 0x000000c400027812 */ /* 0x000fe400078efcff */
[----:B------:R-:W-:Y:S01]  /*18430*/  IADD3 R14, P6, PT, R25, R49, RZ ;  /* 0x00000031190e7210 */ /* 0x000fe20007fde0ff */
[----:B------:R2:W-:Y:S01]  /*18440*/  @P2 STG.E.U8 desc[UR24][R20.64], R23 ;  /* 0x0000001714002986 */ /* 0x0005e2000c101118 */
[----:B0-----:R-:W-:Y:S01]  /*18450*/  ISETP.LT.AND P5, PT, R2, UR6, !P0 ;  /* 0x0000000602007c0c */ /* 0x001fe2000c7a1270 */
[C---:B------:R-:W-:Y:S01]  /*18460*/  IMAD R2, R39.reuse, R48, RZ ;  /* 0x0000003027027224 */ /* 0x040fe200078e02ff */
[----:B---3--:R-:W-:Y:S01]  /*18470*/  ISETP.LT.AND P2, PT, R39, UR4, !P0 ;  /* 0x0000000427007c0c */ /* 0x008fe2000c741270 */
[----:B------:R-:W0:Y:S01]  /*18480*/  LDCU UR4, c[0x0][0x39c] ;  /* 0x00007380ff0477ac */ /* 0x000e220008000800 */
[----:B------:R-:W-:-:S02]  /*18490*/  LEA.HI.X.SX32 R15, R25, R50, 0x1, P6 ;  /* 0x00000032190f7211 */ /* 0x000fc400030f0eff */
[----:B----4-:R-:W-:Y:S02]  /*184a0*/  PRMT R37, R27, 0x7772, RZ ;  /* 0x000077721b257816 */ /* 0x010fe400000000ff */
[----:B------:R-:W-:Y:S01]  /*184b0*/  LOP3.LUT R13, R0, 0xc6, RZ, 0xfc, !PT ;  /* 0x000000c6000d7812 */ /* 0x000fe200078efcff */
[----:B------:R-:W-:Y:S01]  /*184c0*/  IMAD R25, R48, 0x4, R25 ;  /* 0x0000000430197824 */ /* 0x000fe200078e0219 */
[CC--:B------:R-:W-:Y:S01]  /*184d0*/  IADD3 R12, P6, PT, R2.reuse, R49.reuse, RZ ;  /* 0x00000031020c7210 */ /* 0x0c0fe20007fde0ff */
[----:B------:R3:W-:Y:S01]  /*184e0*/  @P1 STG.E.U8 desc[UR24][R14.64], R37 ;  /* 0x000000250e001986 */ /* 0x0007e2000c101118 */
[----:B-----5:R-:W-:Y:S01]  /*184f0*/  ISETP.LT.AND P1, PT, R13, UR5, !P0 ;  /* 0x000000050d007c0c */ /* 0x020fe2000c721270 */
[----:B------:R-:W4:Y:S01]  /*18500*/  LDCU UR5, c[0x0][0x39c] ;  /* 0x00007380ff0577ac */ /* 0x000f220008000800 */
[----:B------:R-:W-:Y:S01]  /*18510*/  LEA.HI.X.SX32 R13, R2, R50, 0x1, P6 ;  /* 0x00000032020d7211 */ /* 0x000fe200030f0eff */
[----:B--2---:R-:W-:Y:S01]  /*18520*/  IMAD R23, R48, 0x2, R25 ;  /* 0x0000000230177824 */ /* 0x004fe200078e0219 */
[----:B------:R-:W-:Y:S01]  /*18530*/  IADD3 R20, P6, PT, R25, R49, RZ ;  /* 0x0000003119147210 */ /* 0x000fe20007fde0ff */
[----:B------:R-:W2:Y:S01]  /*18540*/  LDCU UR6, c[0x0][0x39c] ;  /* 0x00007380ff0677ac */ /* 0x000ea20008000800 */
[----:B------:R-:W-:-:S02]  /*18550*/  PRMT R27, R27, 0x7773, RZ ;  /* 0x000077731b1b7816 */ /* 0x000fc400000000ff */
[-C--:B------:R-:W-:Y:S02]  /*18560*/  LEA.HI.X.SX32 R21, R25, R50.reuse, 0x1, P6 ;  /* 0x0000003219157211 */ /* 0x080fe400030f0eff */
[----:B------:R-:W-:Y:S02]  /*18570*/  LOP3.LUT R2, R0, 0xc8, RZ, 0xfc, !PT ;  /* 0x000000c800027812 */ /* 0x000fe400078efcff */
[C---:B---3--:R-:W-:Y:S01]  /*18580*/  IADD3 R14, P6, PT, R23.reuse, R49, RZ ;  /* 0x00000031170e7210 */ /* 0x048fe20007fde0ff */
[----:B------:R3:W-:Y:S01]  /*18590*/  @P2 STG.E.U8 desc[UR24][R12.64], R27 ;  /* 0x0000001b0c002986 */ /* 0x0007e2000c101118 */
[----:B0-----:R-:W-:Y:S01]  /*185a0*/  ISETP.LT.AND P2, PT, R2, UR4, !P0 ;  /* 0x0000000402007c0c */ /* 0x001fe2000c741270 */
[----:B------:R-:W0:Y:S01]  /*185b0*/  LDCU UR4, c[0x0][0x39c] ;  /* 0x00007380ff0477ac */ /* 0x000e220008000800 */
[----:B------:R-:W-:Y:S01]  /*185c0*/  LEA.HI.X.SX32 R15, R23, R50, 0x1, P6 ;  /* 0x00000032170f7211 */ /* 0x000fe200030f0eff */
[----:B------:R-:W-:Y:S01]  /*185d0*/  IMAD R23, R48, 0x2, R23 ;  /* 0x0000000230177824 */ /* 0x000fe200078e0217 */
[----:B------:R-:W-:-:S02]  /*185e0*/  PRMT R37, R40, 0x7770, RZ ;  /* 0x0000777028257816 */ /* 0x000fc400000000ff */
[----:B------:R-:W-:Y:S01]  /*185f0*/  LOP3.LUT R2, R0, 0xca, RZ, 0xfc, !PT ;  /* 0x000000ca00027812 */ /* 0x000fe200078efcff */
[----:B------:R-:W-:Y:S02]  /*18600*/  IMAD R25, R48, 0x2, R23 ;  /* 0x0000000230197824 */ /* 0x000fe400078e0217 */
[----:B------:R5:W-:Y:S01]  /*18610*/  @P3 STG.E.U8 desc[UR24][R20.64], R37 ;  /* 0x0000002514003986 */ /* 0x000be2000c101118 */
[----:B----4-:R-:W-:Y:S01]  /*18620*/  ISETP.LT.AND P3, PT, R2, UR5, !P0 ;  /* 0x0000000502007c0c */ /* 0x010fe2000c761270 */
[----:B------:R-:W4:Y:S01]  /*18630*/  LDCU UR5, c[0x0][0x39c] ;  /* 0x00007380ff0577ac */ /* 0x000f220008000800 */
[----:B---3--:R-:W-:Y:S02]  /*18640*/  IADD3 R12, P6, PT, R23, R49, RZ ;  /* 0x00000031170c7210 */ /* 0x008fe40007fde0ff */
[----:B------:R-:W-:Y:S02]  /*18650*/  PRMT R51, R40, 0x7771, RZ ;  /* 0x0000777128337816 */ /* 0x000fe400000000ff */
[----:B------:R-:W-:-:S02]  /*18660*/  LOP3.LUT R2, R0, 0xcc, RZ, 0xfc, !PT ;  /* 0x000000cc00027812 */ /* 0x000fc400078efcff */
[----:B------:R-:W-:Y:S01]  /*18670*/  LEA.HI.X.SX32 R13, R23, R50, 0x1, P6 ;  /* 0x00000032170d7211 */ /* 0x000fe200030f0eff */
[----:B------:R3:W-:Y:S01]  /*18680*/  @P4 STG.E.U8 desc[UR24][R14.64], R51 ;  /* 0x000000330e004986 */ /* 0x0007e2000c101118 */
[----:B-----5:R-:W-:Y:S02]  /*18690*/  IADD3 R20, P6, PT, R25, R49, RZ ;  /* 0x0000003119147210 */ /* 0x020fe40007fde0ff */
[----:B------:R-:W-:Y:S02]  /*186a0*/  PRMT R37, R40, 0x7772, RZ ;  /* 0x0000777228257816 */ /* 0x000fe400000000ff */
[----:B--2---:R-:W-:Y:S01]  /*186b0*/  ISETP.LT.AND P4, PT, R2, UR6, !P0 ;  /* 0x0000000602007c0c */ /* 0x004fe2000c781270 */
[----:B------:R-:W2:Y:S01]  /*186c0*/  LDCU UR6, c[0x0][0x39c] ;  /* 0x00007380ff0677ac */ /* 0x000ea20008000800 */
[----:B------:R-:W-:Y:S02]  /*186d0*/  LOP3.LUT R2, R0, 0xd0, RZ, 0xfc, !PT ;  /* 0x000000d000027812 */ /* 0x000fe400078efcff */
[----:B------:R-:W-:-:S02]  /*186e0*/  PRMT R39, R40, 0x7773, RZ ;  /* 0x0000777328277816 */ /* 0x000fc400000000ff */
[-C--:B------:R-:W-:Y:S01]  /*186f0*/  LEA.HI.X.SX32 R21, R25, R50.reuse, 0x1, P6 ;  /* 0x0000003219157211 */ /* 0x080fe200030f0eff */
[----:B------:R-:W-:Y:S01]  /*18700*/  IMAD R25, R48, 0x2, R25 ;  /* 0x0000000230197824 */ /* 0x000fe200078e0219 */
[----:B------:R5:W-:Y:S01]  /*18710*/  @P5 STG.E.U8 desc[UR24][R12.64], R37 ;  /* 0x000000250c005986 */ /* 0x000be2000c101118 */
[----:B0-----:R-:W-:Y:S01]  /*18720*/  ISETP.LT.AND P5, PT, R2, UR4, !P0 ;  /* 0x0000000402007c0c */ /* 0x001fe2000c7a1270 */
[----:B------:R-:W0:Y:S01]  /*18730*/  LDCU UR4, c[0x0][0x39c] ;  /* 0x00007380ff0477ac */ /* 0x000e220008000800 */
[----:B------:R-:W-:Y:S01]  /*18740*/  IMAD R27, R48, 0x2, R25 ;  /* 0x00000002301b7824 */ /* 0x000fe200078e0219 */
[----:B------:R1:W-:Y:S01]  /*18750*/  @P1 STG.E.U8 desc[UR24][R20.64], R39 ;  /* 0x0000002714001986 */ /* 0x0003e2000c101118 */
[C---:B---3--:R-:W-:Y:S02]  /*18760*/  IADD3 R14, P1, PT, R25.reuse, R49, RZ ;  /* 0x00000031190e7210 */ /* 0x048fe40007f3e0ff */
[----:B------:R-:W-:Y:S02]  /*18770*/  LOP3.LUT R2, R0, 0xd2, RZ, 0xfc, !PT ;  /* 0x000000d200027812 */ /* 0x000fe400078efcff */
[----:B------:R-:W-:-:S02]  /*18780*/  LEA.HI.X.SX32 R15, R25, R50, 0x1, P1 ;  /* 0x00000032190f7211 */ /* 0x000fc400008f0eff */
[-C--:B------:R-:W-:Y:S02]  /*18790*/  IADD3 R22, P6, PT, R27, R49.reuse, RZ ;  /* 0x000000311b167210 */ /* 0x080fe40007fde0ff */
[----:B----4-:R-:W-:Y:S01]  /*187a0*/  ISETP.LT.AND P1, PT, R2, UR5, !P0 ;  /* 0x0000000502007c0c */ /* 0x010fe2000c721270 */
[----:B------:R-:W3:Y:S01]  /*187b0*/  LDCU UR5, c[0x0][0x39c] ;  /* 0x00007380ff0577ac */ /* 0x000ee20008000800 */
[----:B-----5:R-:W-:Y:S02]  /*187c0*/  PRMT R37, R41, 0x7770, RZ ;  /* 0x0000777029257816 */ /* 0x020fe400000000ff */
[----:B------:R-:W-:Y:S01]  /*187d0*/  LEA.HI.X.SX32 R23, R27, R50, 0x1, P6 ;  /* 0x000000321b177211 */ /* 0x000fe200030f0eff */
[----:B------:R-:W-:Y:S01]  /*187e0*/  IMAD R27, R48, 0x2, R27 ;  /* 0x00000002301b7824 */ /* 0x000fe200078e021b */
[----:B-1----:R-:W-:Y:S01]  /*187f0*/  PRMT R21, R41, 0x7771, RZ ;  /* 0x0000777129157816 */ /* 0x002fe200000000ff */
[----:B------:R-:W-:Y:S01]  /*18800*/  VIADD R13, R3, 0xce ;  /* 0x000000ce030d7836 */ /* 0x000fe20000000000 */
[----:B------:R1:W-:Y:S02]  /*18810*/  @P2 STG.E.U8 desc[UR24][R14.64], R37 ;  /* 0x000000250e002986 */ /* 0x0003e4000c101118 */
[----:B------:R-:W-:Y:S01]  /*18820*/  IADD3 R12, P2, PT, R27, R49, RZ ;  /* 0x000000311b0c7210 */ /* 0x000fe20007f5e0ff */
[C---:B------:R-:W-:Y:S01]  /*18830*/  IMAD R2, R13.reuse, R48, RZ ;  /* 0x000000300d027224 */ /* 0x040fe200078e02ff */
[----:B------:R4:W-:Y:S01]  /*18840*/  @P3 STG.E.U8 desc[UR24][R22.64], R21 ;  /* 0x0000001516003986 */ /* 0x0009e2000c101118 */
[----:B0-----:R-:W-:Y:S01]  /*18850*/  ISETP.LT.AND P3, PT, R13, UR4, !P0 ;  /* 0x000000040d007c0c */ /* 0x001fe2000c761270 */
[----:B------:R-:W0:Y:S01]  /*18860*/  LDCU UR4, c[0x0][0x39c] ;  /* 0x00007380ff0477ac */ /* 0x000e220008000800 */
[----:B------:R-:W-:-:S02]  /*18870*/  LEA.HI.X.SX32 R13, R27, R50, 0x1, P2 ;  /* 0x000000321b0d7211 */ /* 0x000fc400010f0eff */
[----:B------:R-:W-:Y:S01]  /*18880*/  PRMT R25, R41, 0x7772, RZ ;  /* 0x0000777229197816 */ /* 0x000fe200000000ff */
[----:B------:R-:W-:Y:S01]  /*18890*/  IMAD R27, R48, 0x4, R27 ;  /* 0x00000004301b7824 */ /* 0x000fe200078e021b */
[C---:B------:R-:W-:Y:S02]  /*188a0*/  LOP3.LUT R20, R0.reuse, 0xd4, RZ, 0xfc, !PT ;  /* 0x000000d400147812 */ /* 0x040fe400078efcff */
[----:B-1----:R-:W-:Y:S02]  /*188b0*/  LOP3.LUT R15, R0, 0xd6, RZ, 0xfc, !PT ;  /* 0x000000d6000f7812 */ /* 0x002fe400078efcff */
[----:B------:R-:W-:Y:S01]  /*188c0*/  IADD3 R14, P6, PT, R2, R49, RZ ;  /* 0x00000031020e7210 */ /* 0x000fe20007fde0ff */
[----:B------:R1:W-:Y:S01]  /*188d0*/  @P4 STG.E.U8 desc[UR24][R12.64], R25 ;  /* 0x000000190c004986 */ /* 0x0003e2000c101118 */
[----:B---3--:R-:W-:Y:S01]  /*188e0*/  ISETP.LT.AND P4, PT, R15, UR5, !P0 ;  /* 0x000000050f007c0c */ /* 0x008fe2000c781270 */
[----:B----4-:R-:W-:Y:S01]  /*188f0*/  IMAD R23, R48, 0x2, R27 ;  /* 0x0000000230177824 */ /* 0x010fe200078e021b */
[----:B--2---:R-:W-:Y:S01]  /*18900*/  ISETP.LT.AND P2, PT, R20, UR6, !P0 ;  /* 0x0000000614007c0c */ /* 0x004fe2000c741270 */
[----:B------:R-:W2:Y:S01]  /*18910*/  LDCU UR5, c[0x0][0x39c] ;  /* 0x00007380ff0577ac */ /* 0x000ea20008000800 */
[----:B------:R-:W-:-:S02]  /*18920*/  LEA.HI.X.SX32 R15, R2, R50, 0x1, P6 ;  /* 0x00000032020f7211 */ /* 0x000fc400030f0eff */
[----:B------:R-:W-:Y:S01]  /*18930*/  PRMT R41, R41, 0x7773, RZ ;  /* 0x0000777329297816 */ /* 0x000fe200000000ff */
[----:B------:R-:W3:Y:S01]  /*18940*/  LDCU UR6, c[0x0][0x39c] ;  /* 0x00007380ff0677ac */ /* 0x000ee20008000800 */
[CC--:B------:R-:W-:Y:S02]  /*18950*/  IADD3 R20, P6, PT, R27.reuse, R49.reuse, RZ ;  /* 0x000000311b147210 */ /* 0x0c0fe40007fde0ff */
[----:B------:R-:W-:Y:S01]  /*18960*/  LOP3.LUT R2, R0, 0xd8, RZ, 0xfc, !PT ;  /* 0x000000d800027812 */ /* 0x000fe200078efcff */
[----:B------:R4:W-:Y:S01]  /*18970*/  @P3 STG.E.U8 desc[UR24][R14.64], R41 ;  /* 0x000000290e003986 */ /* 0x0009e2000c101118 */
[----:B------:R-:W-:Y:S02]  /*18980*/  LEA.HI.X.SX32 R21, R27, R50, 0x1, P6 ;  /* 0x000000321b157211 */ /* 0x000fe400030f0eff */
[----:B-1----:R-:W-:Y:S02]  /*18990*/  IADD3 R12, P6, PT, R23, R49, RZ ;  /* 0x00000031170c7210 */ /* 0x002fe40007fde0ff */
[----:B------:R-:W-:-:S02]  /*189a0*/  PRMT R27, R42, 0x7770, RZ ;  /* 0x000077702a1b7816 */ /* 0x000fc400000000ff */
[----:B------:R-:W-:Y:S01]  /*189b0*/  ISETP.LT.AND P3, PT, R2, UR7, !P0 ;  /* 0x0000000702007c0c */ /* 0x000fe2000c761270 */
[----:B------:R-:W-:Y:S02]  /*189c0*/  VIADD R51, R3, 0xde ;  /* 0x000000de03337836 */ /* 0x000fe40000000000 */
[----:B----4-:R-:W-:Y:S01]  /*189d0*/  IMAD R15, R48, 0x2, R23 ;  /* 0x00000002300f7824 */ /* 0x010fe200078e0217 */
[----:B------:R-:W-:Y:S01]  /*189e0*/  LEA.HI.X.SX32 R13, R23, R50, 0x1, P6 ;  /* 0x00000032170d7211 */ /* 0x000fe200030f0eff */
[----:B------:R1:W-:Y:S01]  /*189f0*/  @P5 STG.E.U8 desc[UR24][R20.64], R27 ;  /* 0x0000001b14005986 */ /* 0x0003e2000c101118 */
[----:B------:R-:W-:Y:S01]  /*18a00*/  LOP3.LUT R2, R0, 0xda, RZ, 0xfc, !PT ;  /* 0x000000da00027812 */ /* 0x000fe200078efcff */
[----:B------:R-:W4:Y:S01]  /*18a10*/  LDCU UR7, c[0x0][0x39c] ;  /* 0x00007380ff0777ac */ /* 0x000f220008000800 */
[----:B------:R-:W-:Y:S02]  /*18a20*/  IADD3 R22, P6, PT, R15, R49, RZ ;  /* 0x000000310f167210 */ /* 0x000fe40007fde0ff */
[----:B------:R-:W-:-:S02]  /*18a30*/  PRMT R25, R42, 0x7771, RZ ;  /* 0x000077712a197816 */ /* 0x000fc400000000ff */
[----:B0-----:R-:W-:Y:S01]  /*18a40*/  ISETP.LT.AND P5, PT, R2, UR4, !P0 ;  /* 0x0000000402007c0c */ /* 0x001fe2000c7a1270 */
[----:B------:R-:W0:Y:S01]  /*18a50*/  LDCU UR4, c[0x0][0x39c] ;  /* 0x00007380ff0477ac */ /* 0x000e220008000800 */
[----:B------:R-:W-:Y:S01]  /*18a60*/  LEA.HI.X.SX32 R23, R15, R50, 0x1, P6 ;  /* 0x000000320f177211 */ /* 0x000fe200030f0eff */
[----:B------:R-:W-:Y:S01]  /*18a70*/  IMAD R15, R48, 0x2, R15 ;  /* 0x00000002300f7824 */ /* 0x000fe200078e020f */
[----:B------:R-:W-:Y:S02]  /*18a80*/  PRMT R37, R42, 0x7772, RZ ;  /* 0x000077722a257816 */ /* 0x000fe400000000ff */
[----:B------:R-:W-:Y:S01]  /*18a90*/  LOP3.LUT R2, R0, 0xdc, RZ, 0xfc, !PT ;  /* 0x000000dc00027812 */ /* 0x000fe200078efcff */
[----:B------:R5:W-:Y:S03]  /*18aa0*/  @P1 STG.E.U8 desc[UR24][R12.64], R25 ;  /* 0x000000190c001986 */ /* 0x000be6000c101118 */
[----:B--2---:R-:W-:Y:S01]  /*18ab0*/  ISETP.LT.AND P1, PT, R2, UR5, !P0 ;  /* 0x0000000502007c0c */ /* 0x004fe2000c721270 */
[----:B------:R2:W-:Y:S01]  /*18ac0*/  @P2 STG.E.U8 desc[UR24][R22.64], R37 ;  /* 0x0000002516002986 */ /* 0x0005e2000c101118 */
[----:B------:R-:W0:Y:S01]  /*18ad0*/  LDCU UR5, c[0x0][0x39c] ;  /* 0x00007380ff0577ac */ /* 0x000e220008000800 */
[----:B-1----:R-:W-:Y:S01]  /*18ae0*/  IADD3 R20, P2, PT, R15, R49, RZ ;  /* 0x000000310f147210 */ /* 0x002fe20007f5e0ff */
[----:B------:R-:W-:-:S03]  /*18af0*/  IMAD R27, R48, 0x2, R15 ;  /* 0x00000002301b7824 */ /* 0x000fc600078e020f */
[----:B------:R-:W-:Y:S02]  /*18b00*/  LEA.HI.X.SX32 R21, R15, R50, 0x1, P2 ;  /* 0x000000320f157211 */ /* 0x000fe400010f0eff */
[----:B------:R-:W1:Y:S01]  /*18b10*/  LDS.128 R12, [R160] ;  /* 0x00000000a00c7984 */ /* 0x000e620000000c00 */
[----:B------:R-:W-:Y:S02]  /*18b20*/  LOP3.LUT R2, R0, 0xe0, RZ, 0xfc, !PT ;  /* 0x000000e000027812 */ /* 0x000fe400078efcff */
[----:B------:R-:W-:Y:S01]  /*18b30*/  IADD3 R24, P2, PT, R27, R49, RZ ;  /* 0x000000311b187210 */ /* 0x000fe20007f5e0ff */
[----:B------:R-:W1:Y:S01]  /*18b40*/  LDS.128 R160, [R160+0x800] ;  /* 0x00080000a0a07984 */ /* 0x000e620000000c00 */
[----:B---3--:R-:W-:Y:S01]  /*18b50*/  ISETP.LT.AND P6, PT, R2, UR6, !P0 ;  /* 0x0000000602007c0c */ /* 0x008fe2000c7c1270 */
[----:B------:R-:W3:Y:S01]  /*18b60*/  LDCU UR6, c[0x0][0x39c] ;  /* 0x00007380ff0677ac */ /* 0x000ee20008000800 */
[----:B------:R-:W-:Y:S02]  /*18b70*/  LOP3.LUT R2, R0, 0xe2, RZ, 0xfc, !PT ;  /* 0x000000e200027812 */ /* 0x000fe400078efcff */
[----:B------:R-:W-:-:S02]  /*18b80*/  PRMT R41, R42, 0x7773, RZ ;  /* 0x000077732a297816 */ /* 0x000fc400000000ff */
[----:B------:R-:W-:Y:S02]  /*18b90*/  PRMT R39, R43, 0x7770, RZ ;  /* 0x000077702b277816 */ /* 0x000fe400000000ff */
[----:B-----5:R-:W-:Y:S01]  /*18ba0*/  LEA.HI.X.SX32 R25, R27, R50, 0x1, P2 ;  /* 0x000000321b197211 */ /* 0x020fe200010f0eff */
[----:B------:R-:W-:Y:S01]  /*18bb0*/  IMAD R27, R48, 0x2, R27 ;  /* 0x00000002301b7824 */ /* 0x000fe200078e021b */
[----:B0-----:R-:W-:Y:S01]  /*18bc0*/  ISETP.LT.AND P2, PT, R2, UR5, !P0 ;  /* 0x0000000502007c0c */ /* 0x001fe2000c741270 */
[----:B------:R0:W-:Y:S01]  /*18bd0*/  @P4 STG.E.U8 desc[UR24][R20.64], R41 ;  /* 0x0000002914004986 */ /* 0x0001e2000c101118 */
[----:B------:R-:W5:Y:S01]  /*18be0*/  LDCU UR5, c[0x0][0x39c] ;  /* 0x00007380ff0577ac */ /* 0x000f620008000800 */
[----:B--2---:R-:W-:Y:S02]  /*18bf0*/  IMAD R37, R48, 0x2, R27 ;  /* 0x0000000230257824 */ /* 0x004fe400078e021b */
[----:B------:R2:W-:Y:S01]  /*18c00*/  @P3 STG.E.U8 desc[UR24][R24.64], R39 ;  /* 0x0000002718003986 */ /* 0x0005e2000c101118 */
[----:B------:R-:W-:Y:S01]  /*18c10*/  IADD3 R22, P3, PT, R27, R49, RZ ;  /* 0x000000311b167210 */ /* 0x000fe20007f7e0ff */
[----:B------:R-:W-:-:S03]  /*18c20*/  IMAD R2, R51, R48, RZ ;  /* 0x0000003033027224 */ /* 0x000fc600078e02ff */
[-C--:B------:R-:W-:Y:S02]  /*18c30*/  LEA.HI.X.SX32 R23, R27, R50.reuse, 0x1, P3 ;  /* 0x000000321b177211 */ /* 0x080fe400018f0eff */
[----:B------:R-:W-:Y:S02]  /*18c40*/  PRMT R27, R43, 0x7771, RZ ;  /* 0x000077712b1b7816 */ /* 0x000fe400000000ff */
[----:B0-----:R-:W-:Y:S02]  /*18c50*/  IADD3 R20, P4, PT, R37, R49, RZ ;  /* 0x0000003125147210 */ /* 0x001fe40007f9e0ff */
[----:B------:R-:W-:Y:S01]  /*18c60*/  ISETP.LT.AND P3, PT, R51, UR4, !P0 ;  /* 0x0000000433007c0c */ /* 0x000fe2000c761270 */
[----:B------:R-:W0:Y:S01]  /*18c70*/  LDCU UR4, c[0x0][0x39c] ;  /* 0x00007380ff0477ac */ /* 0x000e220008000800 */
[----:B------:R-:W-:Y:S01]  /*18c80*/  LOP3.LUT R26, R0, 0xe4, RZ, 0xfc, !PT ;  /* 0x000000e4001a7812 */ /* 0x000fe200078efcff */
[----:B------:R0:W-:Y:S01]  /*18c90*/  @P5 STG.E.U8 desc[UR24][R22.64], R27 ;  /* 0x0000001b16005986 */ /* 0x0001e2000c101118 */
[----:B------:R-:W-:-:S02]  /*18ca0*/  LEA.HI.X.SX32 R21, R37, R50, 0x1, P4 ;  /* 0x0000003225157211 */ /* 0x000fc400020f0eff */
[C---:B--2---:R-:W-:Y:S02]  /*18cb0*/  PRMT R39, R43.reuse, 0x7773, RZ ;  /* 0x000077732b277816 */ /* 0x044fe400000000ff */
[-C--:B------:R-:W-:Y:S02]  /*18cc0*/  IADD3 R24, P4, PT, R2, R49.reuse, RZ ;  /* 0x0000003102187210 */ /* 0x080fe40007f9e0ff */
[----:B------:R-:W-:Y:S02]  /*18cd0*/  PRMT R43, R43, 0x7772, RZ ;  /* 0x000077722b2b7816 */ /* 0x000fe400000000ff */
[----:B---3--:R-:W-:Y:S01]  /*18ce0*/  ISETP.LT.AND P5, PT, R26, UR6, !P0 ;  /* 0x000000061a007c0c */ /* 0x008fe2000c7a1270 */
[----:B------:R-:W2:Y:S01]  /*18cf0*/  LDCU UR6, c[0x0][0x39c] ;  /* 0x00007380ff0677ac */ /* 0x000ea20008000800 */
[----:B------:R-:W-:Y:S01]  /*18d00*/  LOP3.LUT R26, R0, 0xe6, RZ, 0xfc, !PT ;  /* 0x000000e6001a7812 */ /* 0x000fe200078efcff */
[----:B------:R3:W-:Y:S01]  /*18d10*/  @P1 STG.E.U8 desc[UR24][R20.64], R43 ;  /* 0x0000002b14001986 */ /* 0x0007e2000c101118 */
[----:B------:R-:W-:Y:S01]  /*18d20*/  LEA.HI.X.SX32 R25, R2, R50, 0x1, P4 ;  /* 0x0000003202197211 */ /* 0x000fe200020f0eff */
[----:B------:R-:W-:Y:S01]  /*18d30*/  IMAD R37, R48, 0x4, R37 ;  /* 0x0000000430257824 */ /* 0x000fe200078e0225 */
[----:B-----5:R-:W-:Y:S01]  /*18d40*/  ISETP.LT.AND P1, PT, R26, UR5, !P0 ;  /* 0x000000051a007c0c */ /* 0x020fe2000c721270 */
[----:B------:R-:W5:Y:S02]  /*18d50*/  LDCU UR5, c[0x0][0x39c] ;  /* 0x00007380ff0577ac */ /* 0x000f640008000800 */
[----:B------:R2:W-:Y:S01]  /*18d60*/  @P3 STG.E.U8 desc[UR24][R24.64], R39 ;  /* 0x0000002718003986 */ /* 0x0005e2000c101118 */
[----:B0-----:R-:W-:Y:S01]  /*18d70*/  IMAD R27, R48, 0x2, R37 ;  /* 0x00000002301b7824 */ /* 0x001fe200078e0225 */
[----:B------:R-:W-:-:S02]  /*18d80*/  IADD3 R22, P3, PT, R37, R49, RZ ;  /* 0x0000003125167210 */ /* 0x000fc40007f7e0ff */
[----:B------:R-:W-:Y:S02]  /*18d90*/  LOP3.LUT R2, R0, 0xe8, RZ, 0xfc, !PT ;  /* 0x000000e800027812 */ /* 0x000fe400078efcff */
[-C--:B------:R-:W-:Y:S02]  /*18da0*/  LEA.HI.X.SX32 R23, R37, R50.reuse, 0x1, P3 ;  /* 0x0000003225177211 */ /* 0x080fe400018f0eff */
[----:B-1----:R-:W-:Y:S02]  /*18db0*/  PRMT R41, R12, 0x7770, RZ ;  /* 0x000077700c297816 */ /* 0x002fe400000000ff */
[C---:B---3--:R-:W-:Y:S02]  /*18dc0*/  IADD3 R20, P4, PT, R27.reuse, R49, RZ ;  /* 0x000000311b147210 */ /* 0x048fe40007f9e0ff */
[----:B------:R-:W-:Y:S01]  /*18dd0*/  ISETP.LT.AND P3, PT, R2, UR4, !P0 ;  /* 0x0000000402007c0c */ /* 0x000fe2000c761270 */
[----:B------:R0:W-:Y:S01]  /*18de0*/  @P6 STG.E.U8 desc[UR24][R22.64], R41 ;  /* 0x0000002916006986 */ /* 0x0001e2000c101118 */
[----:B------:R-:W-:Y:S01]  /*18df0*/  LOP3.LUT R2, R0, 0xea, RZ, 0xfc, !PT ;  /* 0x000000ea00027812 */ /* 0x000fe200078efcff */
[----:B------:R-:W1:Y:S01]  /*18e00*/  LDCU UR4, c[0x0][0x39c] ;  /* 0x00007380ff0477ac */ /* 0x000e620008000800 */
[----:B------:R-:W-:Y:S01]  /*18e10*/  LEA.HI.X.SX32 R21, R27, R50, 0x1, P4 ;  /* 0x000000321b157211 */ /* 0x000fe200020f0eff */
[----:B------:R-:W-:Y:S01]  /*18e20*/  IMAD R27, R48, 0x2, R27 ;  /* 0x00000002301b7824 */ /* 0x000fe200078e021b */
[----:B------:R-:W-:-:S02]  /*18e30*/  PRMT R43, R12, 0x7771, RZ ;  /* 0x000077710c2b7816 */ /* 0x000fc400000000ff */
[----:B--2---:R-:W-:Y:S01]  /*18e40*/  ISETP.LT.AND P6, PT, R2, UR6, !P0 ;  /* 0x0000000602007c0c */ /* 0x004fe2000c7c1270 */
[----:B------:R-:W-:Y:S01]  /*18e50*/  IMAD R37, R48, 0x2, R27 ;  /* 0x0000000230257824 */ /* 0x000fe200078e021b */
[----:B------:R-:W-:Y:S01]  /*18e60*/  LOP3.LUT R2, R0, 0xec, RZ, 0xfc, !PT ;  /* 0x000000ec00027812 */ /* 0x000fe200078efcff */
[----:B------:R2:W-:Y:S01]  /*18e70*/  @P2 STG.E.U8 desc[UR24][R20.64], R43 ;  /* 0x0000002b14002986 */ /* 0x0005e2000c101118 */
[CC--:B------:R-:W-:Y:S01]  /*18e80*/  IADD3 R24, P4, PT, R27.reuse, R49.reuse, RZ ;  /* 0x000000311b187210 */ /* 0x0c0fe20007f9e0ff */
[----:B------:R-:W3:Y:S01]  /*18e90*/  LDCU UR6, c[0x0][0x39c] ;  /* 0x00007380ff0677ac */ /* 0x000ee20008000800 */
[----:B-----5:R-:W-:Y:S01]  /*18ea0*/  ISETP.LT.AND P2, PT, R2, UR5, !P0 ;  /* 0x0000000502007c0c */ /* 0x020fe2000c741270 */
[----:B------:R-:W5:Y:S01]  /*18eb0*/  LDCU UR5, c[0x0][0x39c] ;  /* 0x00007380ff0577ac */ /* 0x000f620008000800 */
        /* <DEDUP_REMOVED lines=8> */
[----:B-1----:R-:W-:Y:S01]  /*18f40*/  ISETP.LT.AND P4, PT, R2, UR4, !P0 ;  /* 0x0000000402007c0c */ /* 0x002fe2000c781270 */
[----:B------:R-:W1:Y:S01]  /*18f50*/  LDCU UR4, c[0x0][0x39c] ;  /* 0x00007380ff0477ac */ /* 0x000e620008000800 */
[----:B------:R-:W-:Y:S01]  /*18f60*/  IMAD R27, R48, 0x2, R37 ;  /* 0x00000002301b7824 */ /* 0x000fe200078e0225 */
[----:B------:R3:W-:Y:S01]  /*18f70*/  @P1 STG.E.U8 desc[UR24][R22.64], R39 ;  /* 0x0000002716001986 */ /* 0x0007e2000c101118 */
[----:B--2---:R-:W-:-:S02]  /*18f80*/  IADD3 R20, P1, PT, R37, R49, RZ ;  /* 0x0000003125147210 */ /* 0x004fc40007f3e0ff */
[----:B------:R-:W-:Y:S02]  /*18f90*/  LOP3.LUT R2, R0, 0xf2, RZ, 0xfc, !PT ;  /* 0x000000f200027812 */ /* 0x000fe400078efcff */
[-C--:B------:R-:W-:Y:S02]  /*18fa0*/  LEA.HI.X.SX32 R21, R37, R50.reuse, 0x1, P1 ;  /* 0x0000003225157211 */ /* 0x080fe400008f0eff */
[----:B-----5:R-:W-:Y:S01]  /*18fb0*/  ISETP.LT.AND P1, PT, R2, UR5, !P0 ;  /* 0x0000000502007c0c */ /* 0x020fe2000c721270 */
[----:B------:R-:W2:Y:S01]  /*18fc0*/  LDCU UR5, c[0x0][0x39c] ;  /* 0x00007380ff0577ac */ /* 0x000ea20008000800 */
[----:B0-----:R-:W-:Y:S02]  /*18fd0*/  IADD3 R24, P5, PT, R27, R49, RZ ;  /* 0x000000311b187210 */ /* 0x001fe40007fbe0ff */
[----:B------:R-:W-:Y:S02]  /*18fe0*/  PRMT R37, R13, 0x7770, RZ ;  /* 0x000077700d257816 */ /* 0x000fe400000000ff */
[----:B------:R-:W-:Y:S01]  /*18ff0*/  LEA.HI.X.SX32 R25, R27, R50, 0x1, P5 ;  /* 0x000000321b197211 */ /* 0x000fe200028f0eff */
[----:B------:R-:W-:Y:S01]  /*19000*/  IMAD R27, R48, 0x2, R27 ;  /* 0x00000002301b7824 */ /* 0x000fe200078e021b */
[----:B---3--:R-:W-:Y:S01]  /*19010*/  PRMT R39, R13, 0x7771, RZ ;  /* 0x000077710d277816 */ /* 0x008fe200000000ff */
[----:B------:R-:W-:Y:S01]  /*19020*/  VIADD R23, R3, 0xee ;  /* 0x000000ee03177836 */ /* 0x000fe20000000000 */
[----:B------:R0:W-:Y:S01]  /*19030*/  @P3 STG.E.U8 desc[UR24][R20.64], R37 ;  /* 0x0000002514003986 */ /* 0x0001e2000c101118 */
[----:B------:R-:W-:-:S02]  /*19040*/  LOP3.LUT R12, R0, 0xf4, RZ, 0xfc, !PT ;  /* 0x000000f4000c7812 */ /* 0x000fc400078efcff */
[-C--:B------:R-:W-:Y:S01]  /*19050*/  IADD3 R22, P3, PT, R27, R49.reuse, RZ ;  /* 0x000000311b167210 */ /* 0x080fe20007f7e0ff */
[C---:B------:R-:W-:Y:S01]  /*19060*/  IMAD R2, R23.reuse, R48, RZ ;  /* 0x0000003017027224 */ /* 0x040fe200078e02ff */
[----:B------:R3:W-:Y:S01]  /*19070*/  @P6 STG.E.U8 desc[UR24][R24.64], R39 ;  /* 0x0000002718006986 */ /* 0x0007e2000c101118 */
[----:B-1----:R-:W-:Y:S01]  /*19080*/  ISETP.LT.AND P6, PT, R23, UR4, !P0 ;  /* 0x0000000417007c0c */ /* 0x002fe2000c7c1270 */
[----:B------:R-:W1:Y:S01]  /*19090*/  LDCU UR4, c[0x0][0x39c] ;  /* 0x00007380ff0477ac */ /* 0x000e620008000800 */
[----:B------:R-:W-:Y:S01]  /*190a0*/  LEA.HI.X.SX32 R23, R27, R50, 0x1, P3 ;  /* 0x000000321b177211 */ /* 0x000fe200018f0eff */
[----:B------:R-:W-:Y:S01]  /*190b0*/  IMAD R27, R48, 0x4, R27 ;  /* 0x00000004301b7824 */ /* 0x000fe200078e021b */
[----:B------:R-:W-:Y:S01]  /*190c0*/  ISETP.LT.AND P3, PT, R12, UR6, !P0 ;  /* 0x000000060c007c0c */ /* 0x000fe2000c761270 */
[----:B------:R-:W5:Y:S01]  /*190d0*/  LDCU UR6, c[0x0][0x39c] ;  /* 0x00007380ff0677ac */ /* 0x000f620008000800 */
[----:B0-----:R-:W-:Y:S02]  /*190e0*/  PRMT R37, R13, 0x7772, RZ ;  /* 0x000077720d257816 */ /* 0x001fe400000000ff */
[----:B------:R-:W-:-:S02]  /*190f0*/  IADD3 R20, P5, PT, R2, R49, RZ ;  /* 0x0000003102147210 */ /* 0x000fc40007fbe0ff */
[----:B------:R-:W-:Y:S01]  /*19100*/  LOP3.LUT R12, R0, 0xf6, RZ, 0xfc, !PT ;  /* 0x000000f6000c7812 */ /* 0x000fe200078efcff */
[----:B------:R0:W-:Y:S01]  /*19110*/  @P2 STG.E.U8 desc[UR24][R22.64], R37 ;  /* 0x0000002516002986 */ /* 0x0001e2000c101118 */
[-C--:B------:R-:W-:Y:S02]  /*19120*/  LEA.HI.X.SX32 R21, R2, R50.reuse, 0x1, P5 ;  /* 0x0000003202157211 */ /* 0x080fe400028f0eff */
[----:B--2---:R-:W-:Y:S01]  /*19130*/  ISETP.LT.AND P5, PT, R12, UR5, !P0 ;  /* 0x000000050c007c0c */ /* 0x004fe2000c7a1270 */
[----:B------:R-:W2:Y:S01]  /*19140*/  LDCU UR5, c[0x0][0x39c] ;  /* 0x00007380ff0577ac */ /* 0x000ea20008000800 */
[----:B------:R-:W-:Y:S02]  /*19150*/  IADD3 R12, P2, PT, R27, R49, RZ ;  /* 0x000000311b0c7210 */ /* 0x000fe40007f5e0ff */
[----:B---3--:R-:W-:Y:S02]  /*19160*/  PRMT R25, R13, 0x7773, RZ ;  /* 0x000077730d197816 */ /* 0x008fe400000000ff */
[----:B------:R-:W-:Y:S01]  /*19170*/  LEA.HI.X.SX32 R13, R27, R50, 0x1, P2 ;  /* 0x000000321b0d7211 */ /* 0x000fe200010f0eff */
[----:B------:R-:W-:-:S02]  /*19180*/  IMAD R27, R48, 0x2, R27 ;  /* 0x00000002301b7824 */ /* 0x000fc400078e021b */
[----:B------:R3:W-:Y:S01]  /*19190*/  @P6 STG.E.U8 desc[UR24][R20.64], R25 ;  /* 0x0000001914006986 */ /* 0x0007e2000c101118 */
[----:B0-----:R-:W-:Y:S02]  /*191a0*/  PRMT R37, R14, 0x7770, RZ ;  /* 0x000077700e257816 */ /* 0x001fe400000000ff */
[----:B------:R-:W-:-:S03]  /*191b0*/  LOP3.LUT R2, R0, 0xf8, RZ, 0xfc, !PT ;  /* 0x000000f800027812 */ /* 0x000fc600078efcff */
[----:B------:R0:W-:Y:S01]  /*191c0*/  @P4 STG.E.U8 desc[UR24][R12.64], R37 ;  /* 0x000000250c004986 */ /* 0x0001e2000c101118 */
[----:B-1----:R-:W-:Y:S01]  /*191d0*/  ISETP.LT.AND P2, PT, R2, UR4, !P0 ;  /* 0x0000000402007c0c */ /* 0x002fe2000c741270 */
[----:B------:R-:W1:Y:S01]  /*191e0*/  LDCU UR4, c[0x0][0x39c] ;  /* 0x00007380ff0477ac */ /* 0x000e620008000800 */
[----:B---3--:R-:W-:Y:S01]  /*191f0*/  IMAD R25, R48, 0x2, R27 ;  /* 0x0000000230197824 */ /* 0x008fe200078e021b */
[-C--:B------:R-:W-:Y:S02]  /*19200*/  IADD3 R22, P4, PT, R27, R49.reuse, RZ ;  /* 0x000000311b167210 */ /* 0x080fe40007f9e0ff */
[----:B------:R-:W-:Y:S02]  /*19210*/  LOP3.LUT R2, R0, 0xfa, RZ, 0xfc, !PT ;  /* 0x000000fa00027812 */ /* 0x000fe400078efcff */
[----:B------:R-:W-:Y:S02]  /*19220*/  IADD3 R20, P6, PT, R25, R49, RZ ;  /* 0x0000003119147210 */ /* 0x000fe40007fde0ff */
[----:B------:R-:W-:-:S02]  /*19230*/  LEA.HI.X.SX32 R23, R27, R50, 0x1, P4 ;  /* 0x000000321b177211 */ /* 0x000fc400020f0eff */
[----:B------:R-:W-:Y:S01]  /*19240*/  LEA.HI.X.SX32 R21, R25, R50, 0x1, P6 ;  /* 0x0000003219157211 */ /* 0x000fe200030f0eff */
[----:B------:R-:W-:Y:S01]  /*19250*/  IMAD R25, R48, 0x2, R25 ;  /* 0x0000000230197824 */ /* 0x000fe200078e0219 */
[----:B--2---:R-:W-:Y:S01]  /*19260*/  ISETP.LT.AND P4, PT, R2, UR5, !P0 ;  /* 0x0000000502007c0c */ /* 0x004fe2000c781270 */
[----:B------:R-:W2:Y:S01]  /*19270*/  LDCU UR5, c[0x0][0x39c] ;  /* 0x00007380ff0577ac */ /* 0x000ea20008000800 */
[----:B------:R-:W-:Y:S01]  /*19280*/  PRMT R39, R14, 0x7771, RZ ;  /* 0x000077710e277816 */ /* 0x000fe200000000ff */
[----:B------:R-:W-:Y:S01]  /*19290*/  IMAD R27, R48, 0x2, R25 ;  /* 0x00000002301b7824 */ /* 0x000fe200078e0219 */
[----:B------:R-:W-:Y:S02]  /*192a0*/  LOP3.LUT R2, R0, 0xfc, RZ, 0xfc, !PT ;  /* 0x000000fc00027812 */ /* 0x000fe400078efcff */
[----:B0-----:R-:W-:Y:S01]  /*192b0*/  IADD3 R12, P6, PT, R25, R49, RZ ;  /* 0x00000031190c7210 */ /* 0x001fe20007fde0ff */
[----:B------:R0:W-:Y:S01]  /*192c0*/  @P1 STG.E.U8 desc[UR24][R22.64], R39 ;  /* 0x0000002716001986 */ /* 0x0001e2000c101118 */
[----:B------:R-:W-:-:S02]  /*192d0*/  PRMT R37, R14, 0x7772, RZ ;  /* 0x000077720e257816 */ /* 0x000fc400000000ff */
[----:B-----5:R-:W-:Y:S01]  /*192e0*/  ISETP.LT.AND P1, PT, R2, UR6, !P0 ;  /* 0x0000000602007c0c */ /* 0x020fe2000c721270 */
[----:B------:R-:W3:Y:S01]  /*192f0*/  LDCU UR6, c[0x0][0x39c] ;  /* 0x00007380ff0677ac */ /* 0x000ee20008000800 */
[-C--:B------:R-:W-:Y:S02]  /*19300*/  LEA.HI.X.SX32 R13, R25, R50.reuse, 0x1, P6 ;  /* 0x00000032190d7211 */ /* 0x080fe400030f0eff */
[----:B------:R-:W-:Y:S01]  /*19310*/  LOP3.LUT R2, R0, 0x100, RZ, 0xfc, !PT ;  /* 0x0000010000027812 */ /* 0x000fe200078efcff */
[----:B------:R5:W-:Y:S01]  /*19320*/  @P3 STG.E.U8 desc[UR24][R20.64], R37 ;  /* 0x0000002514003986 */ /* 0x000be2000c101118 */
[-C--:B0-----:R-:W-:Y:S02]  /*19330*/  IADD3 R22, P6, PT, R27, R49.reuse, RZ ;  /* 0x000000311b167210 */ /* 0x081fe40007fde0ff */
[----:B------:R-:W-:Y:S02]  /*19340*/  PRMT R39, R14, 0x7773, RZ ;  /* 0x000077730e277816 */ /* 0x000fe400000000ff */
[----:B----4-:R-:W-:Y:S01]  /*19350*/  ISETP.LT.AND P3, PT, R2, UR7, !P0 ;  /* 0x0000000702007c0c */ /* 0x010fe2000c761270 */
[----:B------:R-:W-:Y:S01]  /*19360*/  VIADD R41, R3, 0xfe ;  /* 0x000000fe03297836 */ /* 0x000fe20000000000 */
[----:B------:R-:W-:Y:S01]  /*19370*/  LEA.HI.X.SX32 R23, R27, R50, 0x1, P6 ;  /* 0x000000321b177211 */ /* 0x000fe200030f0eff */
[----:B------:R-:W-:Y:S01]  /*19380*/  IMAD R27, R48, 0x2, R27 ;  /* 0x00000002301b7824 */ /* 0x000fe200078e021b */
[----:B-----5:R-:W-:Y:S01]  /*19390*/  PRMT R37, R15, 0x7770, RZ ;  /* 0x000077700f257816 */ /* 0x020fe200000000ff */
[----:B------:R0:W-:Y:S01]  /*193a0*/  @P5 STG.E.U8 desc[UR24][R12.64], R39 ;  /* 0x000000270c005986 */ /* 0x0001e2000c101118 */
[----:B------:R-:W-:Y:S01]  /*193b0*/  LOP3.LUT R2, R0, 0x102, RZ, 0xfc, !PT ;  /* 0x0000010200027812 */ /* 0x000fe200078efcff */
[----:B------:R-:W4:Y:S02]  /*193c0*/  LDCU UR7, c[0x0][0x39c] ;  /* 0x00007380ff0777ac */ /* 0x000f240008000800 */
[----:B------:R5:W-:Y:S01]  /*193d0*/  @P2 STG.E.U8 desc[UR24][R22.64], R37 ;  /* 0x0000002516002986 */ /* 0x000be2000c101118 */
[----:B--2---:R-:W-:Y:S01]  /*193e0*/  ISETP.LT.AND P5, PT, R2, UR5, !P0 ;  /* 0x0000000502007c0c */ /* 0x004fe2000c7a1270 */
[----:B------:R-:W2:Y:S01]  /*193f0*/  LDCU UR5, c[0x0][0x39c] ;  /* 0x00007380ff0577ac */ /* 0x000ea20008000800 */
[----:B------:R-:W-:Y:S01]  /*19400*/  IADD3 R20, P2, PT, R27, R49, RZ ;  /* 0x000000311b147210 */ /* 0x000fe20007f5e0ff */
[----:B------:R-:W-:-:S03]  /*19410*/  IMAD R25, R48, 0x2, R27 ;  /* 0x0000000230197824 */ /* 0x000fc600078e021b */
[----:B------:R-:W-:Y:S02]  /*19420*/  LEA.HI.X.SX32 R21, R27, R50, 0x1, P2 ;  /* 0x000000321b157211 */ /* 0x000fe400010f0eff */
[----:B------:R-:W-:Y:S01]  /*19430*/  PRMT R27, R15, 0x7771, RZ ;  /* 0x000077710f1b7816 */ /* 0x000fe200000000ff */
[----:B------:R-:W-:Y:S01]  /*19440*/  IMAD R2, R41, R48, RZ ;  /* 0x0000003029027224 */ /* 0x000fe200078e02ff */
[----:B------:R-:W-:Y:S02]  /*19450*/  LOP3.LUT R14, R0, 0x104, RZ, 0xfc, !PT ;  /* 0x00000104000e7812 */ /* 0x000fe400078efcff */
[----:B0-----:R-:W-:Y:S02]  /*19460*/  IADD3 R12, P6, PT, R25, R49, RZ ;  /* 0x00000031190c7210 */ /* 0x001fe40007fde0ff */
[----:B-1----:R-:W-:Y:S01]  /*19470*/  ISETP.LT.AND P2, PT, R41, UR4, !P0 ;  /* 0x0000000429007c0c */ /* 0x002fe2000c741270 */
[----:B------:R-:W0:Y:S01]  /*19480*/  LDCU UR4, c[0x0][0x39c] ;  /* 0x00007380ff0477ac */ /* 0x000e220008000800 */
[----:B------:R1:W-:Y:S01]  /*19490*/  @P4 STG.E.U8 desc[UR24][R20.64], R27 ;  /* 0x0000001b14004986 */ /* 0x0003e2000c101118 */
[----:B---3--:R-:W-:-:S02]  /*194a0*/  ISETP.LT.AND P4, PT, R14, UR6, !P0 ;  /* 0x000000060e007c0c */ /* 0x008fc4000c781270 */
[-C--:B------:R-:W-:Y:S01]  /*194b0*/  LEA.HI.X.SX32 R13, R25, R50.reuse, 0x1, P6 ;  /* 0x00000032190d7211 */ /* 0x080fe200030f0eff */
[----:B------:R-:W3:Y:S01]  /*194c0*/  LDCU UR6, c[0x0][0x39c] ;  /* 0x00007380ff0677ac */ /* 0x000ee20008000800 */
[-C--:B------:R-:W-:Y:S02]  /*194d0*/  IADD3 R14, P6, PT, R2, R49.reuse, RZ ;  /* 0x00000031020e7210 */ /* 0x080fe40007fde0ff */
[C---:B------:R-:W-:Y:S02]  /*194e0*/  PRMT R39, R15.reuse, 0x7772, RZ ;  /* 0x000077720f277816 */ /* 0x040fe400000000ff */
[----:B-----5:R-:W-:Y:S02]  /*194f0*/  LOP3.LUT R22, R0, 0x106, RZ, 0xfc, !PT ;  /* 0x0000010600167812 */ /* 0x020fe400078efcff */
[----:B------:R-:W-:Y:S01]  /*19500*/  PRMT R37, R15, 0x7773, RZ ;  /* 0x000077730f257816 */ /* 0x000fe200000000ff */
[----:B------:R5:W-:Y:S01]  /*19510*/  @P1 STG.E.U8 desc[UR24][R12.64], R39 ;  /* 0x000000270c001986 */ /* 0x000be2000c101118 */
[----:B------:R-:W-:Y:S01]  /*19520*/  LEA.HI.X.SX32 R15, R2, R50, 0x1, P6 ;  /* 0x00000032020f7211 */ /* 0x000fe200030f0eff */
[----:B------:R-:W-:Y:S01]  /*19530*/  IMAD R25, R48, 0x4, R25 ;  /* 0x0000000430197824 */ /* 0x000fe200078e0219 */
[----:B--2---:R-:W-:Y:S01]  /*19540*/  ISETP.LT.AND P1, PT, R22, UR5, !P0 ;  /* 0x0000000516007c0c */ /* 0x004fe2000c721270 */
[----:B------:R-:W2:Y:S02]  /*19550*/  LDCU UR5, c[0x0][0x39c] ;  /* 0x00007380ff0577ac */ /* 0x000ea40008000800 */
[----:B------:R0:W-:Y:S01]  /*19560*/  @P2 STG.E.U8 desc[UR24][R14.64], R37 ;  /* 0x000000250e002986 */ /* 0x0001e2000c101118 */
[----:B------:R-:W-:Y:S01]  /*19570*/  IMAD R23, R48, 0x2, R25 ;  /* 0x0000000230177824 */ /* 0x000fe200078e0219 */
[----:B-1----:R-:W-:-:S02]  /*19580*/  IADD3 R20, P2, PT, R25, R49, RZ ;  /* 0x0000003119147210 */ /* 0x002fc40007f5e0ff */
[----:B------:R-:W-:Y:S02]  /*19590*/  LOP3.LUT R2, R0, 0x108, RZ, 0xfc, !PT ;  /* 0x0000010800027812 */ /* 0x000fe400078efcff */
[-C--:B------:R-:W-:Y:S02]  /*195a0*/  LEA.HI.X.SX32 R21, R25, R50.reuse, 0x1, P2 ;  /* 0x0000003219157211 */ /* 0x080fe400010f0eff */
[----:B------:R-:W-:Y:S02]  /*195b0*/  PRMT R27, R4, 0x7770, RZ ;  /* 0x00007770041b7816 */ /* 0x000fe400000000ff */
[C---:B-----5:R-:W-:Y:S02]  /*195c0*/  IADD3 R12, P6, PT, R23.reuse, R49, RZ ;  /* 0x00000031170c7210 */ /* 0x060fe40007fde0ff */
[----:B0-----:R-:W-:Y:S01]  /*195d0*/  ISETP.LT.AND P2, PT, R2, UR4, !P0 ;  /* 0x0000000402007c0c */ /* 0x001fe2000c741270 */
[----:B------:R0:W-:Y:S01]  /*195e0*/  @P3 STG.E.U8 desc[UR24][R20.64], R27 ;  /* 0x0000001b14003986 */ /* 0x0001e2000c101118 */
[----:B------:R-:W-:Y:S01]  /*195f0*/  LOP3.LUT R2, R0, 0x10a, RZ, 0xfc, !PT ;  /* 0x0000010a00027812 */ /* 0x000fe200078efcff */
[----:B------:R-:W1:Y:S01]  /*19600*/  LDCU UR4, c[0x0][0x39c] ;  /* 0x00007380ff0477ac */ /* 0x000e620008000800 */
        /* <DEDUP_REMOVED lines=9> */
[----:B--2---:R-:W-:Y:S01]  /*196a0*/  ISETP.LT.AND P5, PT, R2, UR5, !P0 ;  /* 0x0000000502007c0c */ /* 0x004fe2000c7a1270 */
[----:B------:R-:W2:Y:S01]  /*196b0*/  LDCU UR5, c[0x0][0x39c] ;  /* 0x00007380ff0577ac */ /* 0x000ea20008000800 */
        /* <DEDUP_REMOVED lines=12> */
[----:B---3--:R-:W-:-:S02]  /*19780*/  IADD3 R12, P1, PT, R25, R49, RZ ;  /* 0x00000031190c7210 */ /* 0x008fc40007f3e0ff */
[----:B------:R-:W-:Y:S02]  /*19790*/  LOP3.LUT R2, R0, 0x112, RZ, 0xfc, !PT ;  /* 0x0000011200027812 */ /* 0x000fe400078efcff */
[-C--:B------:R-:W-:Y:S02]  /*197a0*/  LEA.HI.X.SX32 R13, R25, R50.reuse, 0x1, P1 ;  /* 0x00000032190d7211 */ /* 0x080fe400008f0eff */
[----:B--2---:R-:W-:Y:S01]  /*197b0*/  ISETP.LT.AND P1, PT, R2, UR5, !P0 ;  /* 0x0000000502007c0c */ /* 0x004fe2000c721270 */
[----:B------:R-:W2:Y:S01]  /*197c0*/  LDCU UR5, c[0x0][0x39c] ;  /* 0x00007380ff0577ac */ /* 0x000ea20008000800 */
[----:B0-----:R-:W-:Y:S02]  /*197d0*/  IADD3 R14, P6, PT, R23, R49, RZ ;  /* 0x00000031170e7210 */ /* 0x001fe40007fde0ff */
[----:B------:R-:W-:Y:S02]  /*197e0*/  PRMT R25, R5, 0x7770, RZ ;  /* 0x0000777005197816 */ /* 0x000fe400000000ff */
[----:B------:R-:W-:Y:S01]  /*197f0*/  LEA.HI.X.SX32 R15, R23, R50, 0x1, P6 ;  /* 0x00000032170f7211 */ /* 0x000fe200030f0eff */
[----:B------:R-:W-:Y:S01]  /*19800*/  IMAD R23, R48, 0x2, R23 ;  /* 0x0000000230177824 */ /* 0x000fe200078e0217 */
[----:B----4-:R-:W-:Y:S01]  /*19810*/  PRMT R27, R5, 0x7771, RZ ;  /* 0x00007771051b7816 */ /* 0x010fe200000000ff */
        /* <DEDUP_REMOVED lines=10> */
[----:B-----5:R-:W-:Y:S01]  /*198c0*/  ISETP.LT.AND P2, PT, R4, UR6, !P0 ;  /* 0x0000000604007c0c */ /* 0x020fe2000c741270 */
[----:B------:R-:W4:Y:S01]  /*198d0*/  LDCU UR6, c[0x0][0x39c] ;  /* 0x00007380ff0677ac */ /* 0x000f220008000800 */
        /* <DEDUP_REMOVED lines=10> */
[----:B------:R-:W-:Y:S01]  /*19980*/  IMAD R23, R48, 0x2, R23 ;  /* 0x0000000230177824 */ /* 0x000fe200078e0217 */
[----:B0-----:R-:W-:-:S02]  /*19990*/  PRMT R25, R6, 0x7770, RZ ;  /* 0x0000777006197816 */ /* 0x001fc400000000ff */
[----:B------:R-:W-:Y:S01]  /*199a0*/  LOP3.LUT R2, R0, 0x118, RZ, 0xfc, !PT ;  /* 0x0000011800027812 */ /* 0x000fe200078efcff */
[----:B------:R-:W-:Y:S01]  /*199b0*/  IMAD R21, R48, 0x2, R23 ;  /* 0x0000000230157824 */ /* 0x000fe200078e0217 */
[----:B------:R0:W-:Y:S02]  /*199c0*/  @P3 STG.E.U8 desc[UR24][R12.64], R27 ;  /* 0x0000001b0c003986 */ /* 0x0001e4000c101118 */
[----:B-1----:R-:W-:Y:S01]  /*199d0*/  ISETP.LT.AND P3, PT, R2, UR4, !P0 ;  /* 0x0000000402007c0c */ /* 0x002fe2000c761270 */
[----:B------:R-:W1:Y:S01]  /*199e0*/  LDCU UR4, c[0x0][0x39c] ;  /* 0x00007380ff0477ac */ /* 0x000e620008000800 */
[----:B------:R3:W-:Y:S01]  /*199f0*/  @P4 STG.E.U8 desc[UR24][R4.64], R25 ;  /* 0x0000001904004986 */ /* 0x0007e2000c101118 */
[C---:B------:R-:W-:Y:S02]  /*19a00*/  IADD3 R14, P4, PT, R23.reuse, R49, RZ ;  /* 0x00000031170e7210 */ /* 0x040fe40007f9e0ff */
[----:B------:R-:W-:Y:S02]  /*19a10*/  LOP3.LUT R2, R0, 0x11a, RZ, 0xfc, !PT ;  /* 0x0000011a00027812 */ /* 0x000fe400078efcff */
[----:B------:R-:W-:-:S02]  /*19a20*/  LEA.HI.X.SX32 R15, R23, R50, 0x1, P4 ;  /* 0x00000032170f7211 */ /* 0x000fc400020f0eff */
        /* <DEDUP_REMOVED lines=8> */
[----:B---3--:R-:W-:Y:S01]  /*19ab0*/  IADD3 R4, P6, PT, R21, R49, RZ ;  /* 0x0000003115047210 */ /* 0x008fe20007fde0ff */
[----:B------:R2:W-:Y:S01]  /*19ac0*/  @P1 STG.E.U8 desc[UR24][R14.64], R27 ;  /* 0x0000001b0e001986 */ /* 0x0005e2000c101118 */
[----:B------:R-:W-:-:S02]  /*19ad0*/  PRMT R25, R6, 0x7772, RZ ;  /* 0x0000777206197816 */ /* 0x000fc400000000ff */
[----:B----4-:R-:W-:Y:S01]  /*19ae0*/  ISETP.LT.AND P1, PT, R2, UR6, !P0 ;  /* 0x0000000602007c0c */ /* 0x010fe2000c721270 */
[----:B------:R-:W3:Y:S01]  /*19af0*/  LDCU UR6, c[0x0][0x39c] ;  /* 0x00007380ff0677ac */ /* 0x000ee20008000800 */
[----:B------:R-:W-:Y:S02]  /*19b00*/  LOP3.LUT R2, R0, 0x120, RZ, 0xfc, !PT ;  /* 0x0000012000027812 */ /* 0x000fe400078efcff */
[-C--:B------:R-:W-:Y:S01]  /*19b10*/  LEA.HI.X.SX32 R5, R21, R50.reuse, 0x1, P6 ;  /* 0x0000003215057211 */ /* 0x080fe200030f0eff */
[----:B------:R4:W-:Y:S01]  /*19b20*/  @P2 STG.E.U8 desc[UR24][R12.64], R25 ;  /* 0x000000190c002986 */ /* 0x0009e2000c101118 */
[----:B------:R-:W-:Y:S02]  /*19b30*/  PRMT R37, R6, 0x7773, RZ ;  /* 0x0000777306257816 */ /* 0x000fe400000000ff */
[----:B--2---:R-:W-:Y:S02]  /*19b40*/  IADD3 R14, P6, PT, R23, R49, RZ ;  /* 0x00000031170e7210 */ /* 0x004fe40007fde0ff */
[----:B------:R-:W-:Y:S01]  /*19b50*/  ISETP.LT.AND P2, PT, R2, UR7, !P0 ;  /* 0x0000000702007c0c */ /* 0x000fe2000c741270 */
[----:B------:R2:W-:Y:S01]  /*19b60*/  @P5 STG.E.U8 desc[UR24][R4.64], R37 ;  /* 0x0000002504005986 */ /* 0x0005e2000c101118 */
[----:B------:R-:W-:Y:S01]  /*19b70*/  LOP3.LUT R2, R0, 0x122, RZ, 0xfc, !PT ;  /* 0x0000012200027812 */ /* 0x000fe200078efcff */
[----:B------:R-:W-:Y:S01]  /*19b80*/  VIADD R39, R3, 0x11e ;  /* 0x0000011e03277836 */ /* 0x000fe20000000000 */
[----:B------:R-:W-:Y:S01]  /*19b90*/  LEA.HI.X.SX32 R15, R23, R50, 0x1, P6 ;  /* 0x00000032170f7211 */ /* 0x000fe200030f0eff */
[----:B------:R-:W-:Y:S01]  /*19ba0*/  IMAD R23, R48, 0x2, R23 ;  /* 0x0000000230177824 */ /* 0x000fe200078e0217 */
[----:B----4-:R-:W-:Y:S01]  /*19bb0*/  PRMT R25, R7, 0x7770, RZ ;  /* 0x0000777007197816 */ /* 0x010fe200000000ff */
[----:B------:R-:W4:Y:S01]  /*19bc0*/  LDCU UR7, c[0x0][0x39c] ;  /* 0x00007380ff0777ac */ /* 0x000f220008000800 */
[----:B0-----:R-:W-:Y:S01]  /*19bd0*/  ISETP.LT.AND P5, PT, R2, UR5, !P0 ;  /* 0x0000000502007c0c */ /* 0x001fe2000c7a1270 */
[----:B------:R-:W-:-:S02]  /*19be0*/  IMAD R21, R48, 0x2, R23 ;  /* 0x0000000230157824 */ /* 0x000fc400078e0217 */
[----:B------:R0:W-:Y:S01]  /*19bf0*/  @P3 STG.E.U8 desc[UR24][R14.64], R25 ;  /* 0x000000190e003986 */ /* 0x0001e2000c101118 */
[----:B------:R-:W5:Y:S01]  /*19c00*/  LDCU UR5, c[0x0][0x39c] ;  /* 0x00007380ff0577ac */ /* 0x000f620008000800 */
[-C--:B------:R-:W-:Y:S02]  /*19c10*/  IADD3 R12, P3, PT, R23, R49.reuse, RZ ;  /* 0x00000031170c7210 */ /* 0x080fe40007f7e0ff */
[----:B------:R-:W-:Y:S02]  /*19c20*/  PRMT R27, R7, 0x7771, RZ ;  /* 0x00007771071b7816 */ /* 0x000fe400000000ff */
[----:B------:R-:W-:Y:S01]  /*19c30*/  LEA.HI.X.SX32 R13, R23, R50, 0x1, P3 ;  /* 0x00000032170d7211 */ /* 0x000fe200018f0eff */
[----:B------:R-:W-:Y:S01]  /*19c40*/  IMAD R2, R39, R48, RZ ;  /* 0x0000003027027224 */ /* 0x000fe200078e02ff */
[----:B------:R-:W-:Y:S02]  /*19c50*/  LOP3.LUT R6, R0, 0x124, RZ, 0xfc, !PT ;  /* 0x0000012400067812 */ /* 0x000fe400078efcff */
[----:B--2---:R-:W-:-:S02]  /*19c60*/  IADD3 R4, P6, PT, R21, R49, RZ ;  /* 0x0000003115047210 */ /* 0x004fc40007fde0ff */
[----:B-1----:R-:W-:Y:S01]  /*19c70*/  ISETP.LT.AND P3, PT, R39, UR4, !P0 ;  /* 0x0000000427007c0c */ /* 0x002fe2000c761270 */
[----:B------:R-:W1:Y:S01]  /*19c80*/  LDCU UR4, c[0x0][0x39c] ;  /* 0x00007380ff0477ac */ /* 0x000e620008000800 */
[----:B------:R2:W-:Y:S01]  /*19c90*/  @P4 STG.E.U8 desc[UR24][R12.64], R27 ;  /* 0x0000001b0c004986 */ /* 0x0005e2000c101118 */
[----:B---3--:R-:W-:Y:S02]  /*19ca0*/  ISETP.LT.AND P4, PT, R6, UR6, !P0 ;  /* 0x0000000606007c0c */ /* 0x008fe4000c781270 */
[----:B------:R-:W-:Y:S01]  /*19cb0*/  LEA.HI.X.SX32 R5, R21, R50, 0x1, P6 ;  /* 0x0000003215057211 */ /* 0x000fe200030f0eff */
[----:B------:R-:W3:Y:S01]  /*19cc0*/  LDCU UR6, c[0x0][0x39c] ;  /* 0x00007380ff0677ac */ /* 0x000ee20008000800 */
[----:B------:R-:W-:Y:S02]  /*19cd0*/  IADD3 R6, P6, PT, R2, R49, RZ ;  /* 0x0000003102067210 */ /* 0x000fe40007fde0ff */
[----:B0-----:R-:W-:Y:S02]  /*19ce0*/  PRMT R25, R7, 0x7772, RZ ;  /* 0x0000777207197816 */ /* 0x001fe400000000ff */
[----:B------:R-:W-:-:S02]  /*19cf0*/  LOP3.LUT R14, R0, 0x126, RZ, 0xfc, !PT ;  /* 0x00000126000e7812 */ /* 0x000fc400078efcff */
[----:B------:R-:W-:Y:S01]  /*19d00*/  PRMT R23, R7, 0x7773, RZ ;  /* 0x0000777307177816 */ /* 0x000fe200000000ff */
[----:B------:R0:W-:Y:S01]  /*19d10*/  @P1 STG.E.U8 desc[UR24][R4.64], R25 ;  /* 0x0000001904001986 */ /* 0x0001e2000c101118 */
[----:B------:R-:W-:Y:S01]  /*19d20*/  LEA.HI.X.SX32 R7, R2, R50, 0x1, P6 ;  /* 0x0000003202077211 */ /* 0x000fe200030f0eff */
[----:B------:R-:W-:Y:S01]  /*19d30*/  IMAD R21, R48, 0x4, R21 ;  /* 0x0000000430157824 */ /* 0x000fe200078e0215 */
[----:B-----5:R-:W-:Y:S01]  /*19d40*/  ISETP.LT.AND P1, PT, R14, UR5, !P0 ;  /* 0x000000050e007c0c */ /* 0x020fe2000c721270 */
[----:B------:R-:W5:Y:S02]  /*19d50*/  LDCU UR5, c[0x0][0x39c] ;  /* 0x00007380ff0577ac */ /* 0x000f640008000800 */
[----:B------:R1:W-:Y:S01]  /*19d60*/  @P3 STG.E.U8 desc[UR24][R6.64], R23 ;  /* 0x0000001706003986 */ /* 0x0003e2000c101118 */
[----:B------:R-:W-:Y:S01]  /*19d70*/  IMAD R15, R48, 0x2, R21 ;  /* 0x00000002300f7824 */ /* 0x000fe200078e0215 */
[----:B--2---:R-:W-:Y:S02]  /*19d80*/  IADD3 R12, P3, PT, R21, R49, RZ ;  /* 0x00000031150c7210 */ /* 0x004fe40007f7e0ff */
[----:B------:R-:W-:-:S02]  /*19d90*/  LOP3.LUT R2, R0, 0x128, RZ, 0xfc, !PT ;  /* 0x0000012800027812 */ /* 0x000fc400078efcff */
[-C--:B------:R-:W-:Y:S02]  /*19da0*/  LEA.HI.X.SX32 R13, R21, R50.reuse, 0x1, P3 ;  /* 0x00000032150d7211 */ /* 0x080fe400018f0eff */
[----:B------:R-:W-:Y:S02]  /*19db0*/  PRMT R37, R28, 0x7770, RZ ;  /* 0x000077701c257816 */ /* 0x000fe400000000ff */
[C---:B0-----:R-:W-:Y:S02]  /*19dc0*/  IADD3 R4, P6, PT, R15.reuse, R49, RZ ;  /* 0x000000310f047210 */ /* 0x041fe40007fde0ff */
[----:B-1----:R-:W-:Y:S01]  /*19dd0*/  ISETP.LT.AND P3, PT, R2, UR4, !P0 ;  /* 0x0000000402007c0c */ /* 0x002fe2000c761270 */
        /* <DEDUP_REMOVED lines=36> */
[----:B------:R0:W-:Y:S01]  /*1a020*/  @P3 STG.E.U8 desc[UR24][R4.64], R21 ;  /* 0x0000001504003986 */ /* 0x0001e2000c101118 */
[----:B------:R-:W-:-:S03]  /*1a030*/  VIADD R13, R3, 0x12e ;  /* 0x0000012e030d7836 */ /* 0x000fc60000000000 */
[----:B------:R3:W-:Y:S01]  /*1a040*/  @P2 STG.E.U8 desc[UR24][R6.64], R23 ;  /* 0x0000001706002986 */ /* 0x0007e2000c101118 */
[-C--:B------:R-:W-:Y:S01]  /*1a050*/  IADD3 R12, P2, PT, R15, R49.reuse, RZ ;  /* 0x000000310f0c7210 */ /* 0x080fe20007f5e0ff */
[C---:B------:R-:W-:Y:S01]  /*1a060*/  IMAD R2, R13.reuse, R48, RZ ;  /* 0x000000300d027224 */ /* 0x040fe200078e02ff */
[----:B-1----:R-:W-:Y:S01]  /*1a070*/  ISETP.LT.AND P3, PT, R13, UR4, !P0 ;  /* 0x000000040d007c0c */ /* 0x002fe2000c761270 */
[----:B------:R-:W1:Y:S01]  /*1a080*/  LDCU UR4, c[0x0][0x39c] ;  /* 0x00007380ff0477ac */ /* 0x000e620008000800 */
        /* <DEDUP_REMOVED lines=20> */
[----:B-1----:R-:W-:Y:S01]  /*1a1d0*/  ISETP.LT.AND P3, PT, R2, UR4, !P0 ;  /* 0x0000000402007c0c */ /* 0x002fe2000c761270 */
[----:B------:R-:W1:Y:S01]  /*1a1e0*/  LDCU UR4, c[0x0][0x39c] ;  /* 0x00007380ff0477ac */ /* 0x000e620008000800 */
        /* <DEDUP_REMOVED lines=20> */
[----:B----4-:R-:W-:Y:S01]  /*1a330*/  ISETP.LT.AND P2, PT, R2, UR7, !P0 ;  /* 0x0000000702007c0c */ /* 0x010fe2000c741270 */
[----:B------:R-:W-:Y:S01]  /*1a340*/  VIADD R27, R3, 0x13e ;  /* 0x0000013e031b7836 */ /* 0x000fe20000000000 */
[----:B--2---:R-:W-:Y:S01]  /*1a350*/  IADD3 R12, P6, PT, R15, R49, RZ ;  /* 0x000000310f0c7210 */ /* 0x004fe20007fde0ff */
[----:B------:R-:W2:Y:S01]  /*1a360*/  LDCU UR7, c[0x0][0x39c] ;  /* 0x00007380ff0777ac */ /* 0x000ea20008000800 */
        /* <DEDUP_REMOVED lines=15> */
[----:B-1----:R-:W-:Y:S01]  /*1a460*/  ISETP.LT.AND P3, PT, R27, UR4, !P0 ;  /* 0x000000041b007c0c */ /* 0x002fe2000c761270 */
[----:B------:R-:W1:Y:S01]  /*1a470*/  LDCU UR4, c[0x0][0x39c] ;  /* 0x00007380ff0477ac */ /* 0x000e620008000800 */
        /* <DEDUP_REMOVED lines=21> */
[----:B-1----:R-:W-:Y:S01]  /*1a5d0*/  ISETP.LT.AND P3, PT, R2, UR4, !P0 ;  /* 0x0000000402007c0c */ /* 0x002fe2000c761270 */
        /* <DEDUP_REMOVED lines=15> */
[----:B-1----:R-:W-:-:S02]  /*1a6d0*/  IADD3 R4, P6, PT, R21, R49, RZ ;  /* 0x0000003115047210 */ /* 0x002fc40007fde0ff */
        /* <DEDUP_REMOVED lines=13> */
[----:B-----5:R-:W-:Y:S01]  /*1a7b0*/  ISETP.LT.AND P1, PT, R2, UR5, !P0 ;  /* 0x0000000502007c0c */ /* 0x020fe2000c721270 */
[----:B------:R-:W3:Y:S01]  /*1a7c0*/  LDCU UR5, c[0x0][0x39c] ;  /* 0x00007380ff0577ac */ /* 0x000ee20008000800 */
[----:B-1----:R-:W-:Y:S02]  /*1a7d0*/  IADD3 R12, P6, PT, R15, R49, RZ ;  /* 0x000000310f0c7210 */ /* 0x002fe40007fde0ff */
        /* <DEDUP_REMOVED lines=15> */
[----:B-1----:R-:W-:Y:S01]  /*1a8d0*/  LOP3.LUT R12, R0, 0x156, RZ, 0xfc, !PT ;  /* 0x00000156000c7812 */ /* 0x002fe200078efcff */
[----:B------:R0:W-:Y:S01]  /*1a8e0*/  @P5 STG.E.U8 desc[UR24][R4.64], R21 ;  /* 0x0000001504005986 */ /* 0x0001e2000c101118 */
[----:B------:R-:W-:-:S02]  /*1a8f0*/  LEA.HI.X.SX32 R7, R2, R50, 0x1, P6 ;  /* 0x0000003202077211 */ /* 0x000fc400030f0eff */
[----:B---3--:R-:W-:Y:S01]  /*1a900*/  ISETP.LT.AND P5, PT, R12, UR5, !P0 ;  /* 0x000000050c007c0c */ /* 0x008fe2000c7a1270 */
[----:B------:R-:W1:Y:S01]  /*1a910*/  LDCU UR5, c[0x0][0x39c] ;  /* 0x00007380ff0577ac */ /* 0x000e620008000800 */
        /* <DEDUP_REMOVED lines=33> */
[----:B--2---:R-:W-:Y:S01]  /*1ab30*/  ISETP.LT.AND P2, PT, R2, UR7, !P0 ;  /* 0x0000000702007c0c */ /* 0x004fe2000c741270 */
[----:B------:R-:W-:Y:S01]  /*1ab40*/  VIADD R27, R3, 0x15e ;  /* 0x0000015e031b7836 */ /* 0x000fe20000000000 */
[----:B-1----:R-:W-:Y:S01]  /*1ab50*/  IADD3 R4, P6, PT, R15, R49, RZ ;  /* 0x000000310f047210 */ /* 0x002fe20007fde0ff */
        /* <DEDUP_REMOVED lines=71> */
[----:B--2---:R-:W-:Y:S02]  /*1afd0*/  IADD3 R4, P6, PT, R15, R49, RZ ;  /* 0x000000310f047210 */ /* 0x004fe40007fde0ff */
        /* <DEDUP_REMOVED lines=15> */
[----:B--2---:R-:W-:Y:S01]  /*1b0d0*/  LOP3.LUT R4, R0, 0x176, RZ, 0xfc, !PT ;  /* 0x0000017600047812 */ /* 0x004fe200078efcff */
[----:B------:R0:W-:Y:S01]  /*1b0e0*/  @P5 STG.E.U8 desc[UR24][R6.64], R21 ;  /* 0x0000001506005986 */ /* 0x0001e2000c101118 */
[----:B------:R-:W-:-:S02]  /*1b0f0*/  LEA.HI.X.SX32 R13, R2, R50, 0x1, P6 ;  /* 0x00000032020d7211 */ /* 0x000fc400030f0eff */
[----:B---3--:R-:W-:Y:S01]  /*1b100*/  ISETP.LT.AND P5, PT, R4, UR5, !P0 ;  /* 0x0000000504007c0c */ /* 0x008fe2000c7a1270 */
        /* <DEDUP_REMOVED lines=129> */
[----:B------:R-:W-:Y:S02]  /*1b920*/  IADD3 R6, P6, PT, R15, R49, RZ ;  /* 0x000000310f067210 */ /* 0x000fe40007fde0ff */
[----:B------:R-:W-:Y:S02]  /*1b930*/  LOP3.LUT R8, R0, 0x194, RZ, 0xfc, !PT ;  /* 0x0000019400087812 */ /* 0x000fe400078efcff */
[----:B------:R-:W-:Y:S02]  /*1b940*/  PRMT R23, R9, 0x7773, RZ ;  /* 0x0000777309177816 */ /* 0x000fe400000000ff */
[----:B------:R-:W-:Y:S01]  /*1b950*/  LEA.HI.X.SX32 R7, R15, R50, 0x1, P6 ;  /* 0x000000320f077211 */ /* 0x000fe200030f0eff */
[----:B------:R-:W-:Y:S01]  /*1b960*/  IMAD R15, R48, 0x2, R15 ;  /* 0x00000002300f7824 */ /* 0x000fe200078e020f */
[----:B0-----:R-:W-:-:S02]  /*1b970*/  PRMT R21, R10, 0x7770, RZ ;  /* 0x000077700a157816 */ /* 0x001fc400000000ff */
[----:B------:R-:W-:Y:S01]  /*1b980*/  ISETP.LT.AND P2, PT, R8, UR6, !P0 ;  /* 0x0000000608007c0c */ /* 0x000fe2000c741270 */
[----:B------:R-:W0:Y:S01]  /*1b990*/  LDCU UR6, c[0x0][0x39c] ;  /* 0x00007380ff0677ac */ /* 0x000e220008000800 */
[----:B------:R-:W-:Y:S01]  /*1b9a0*/  LOP3.LUT R2, R0, 0x198, RZ, 0xfc, !PT ;  /* 0x0000019800027812 */ /* 0x000fe200078efcff */
[----:B------:R3:W-:Y:S01]  /*1b9b0*/  @P3 STG.E.U8 desc[UR24][R4.64], R23 ;  /* 0x0000001704003986 */ /* 0x0007e2000c101118 */
[----:B------:R-:W-:Y:S02]  /*1b9c0*/  IMAD R13, R48, 0x2, R15 ;  /* 0x00000002300d7824 */ /* 0x000fe400078e020f */
[----:B----4-:R-:W-:Y:S01]  /*1b9d0*/  ISETP.LT.AND P3, PT, R2, UR4, !P0 ;  /* 0x0000000402007c0c */ /* 0x010fe2000c761270 */
[----:B------:R4:W-:Y:S01]  /*1b9e0*/  @P4 STG.E.U8 desc[UR24][R6.64], R21 ;  /* 0x0000001506004986 */ /* 0x0009e2000c101118 */
[----:B------:R-:W-:Y:S01]  /*1b9f0*/  IADD3 R8, P4, PT, R15, R49, RZ ;  /* 0x000000310f087210 */ /* 0x000fe20007f9e0ff */
[----:B------:R-:W5:Y:S01]  /*1ba00*/  LDCU UR4, c[0x0][0x39c] ;  /* 0x00007380ff0477ac */ /* 0x000f620008000800 */
[----:B------:R-:W-:-:S02]  /*1ba10*/  LOP3.LUT R2, R0, 0x19a, RZ, 0xfc, !PT ;  /* 0x0000019a00027812 */ /* 0x000fc400078efcff */
[-C--:B------:R-:W-:Y:S02]  /*1ba20*/  LEA.HI.X.SX32 R9, R15, R50.reuse, 0x1, P4 ;  /* 0x000000320f097211 */ /* 0x080fe400020f0eff */
[CC--:B---3--:R-:W-:Y:S02]  /*1ba30*/  IADD3 R4, P6, PT, R13.reuse, R49.reuse, RZ ;  /* 0x000000310d047210 */ /* 0x0c8fe40007fde0ff */
[----:B--2---:R-:W-:Y:S01]  /*1ba40*/  ISETP.LT.AND P4, PT, R2, UR5, !P0 ;  /* 0x0000000502007c0c */ /* 0x004fe2000c781270 */
[----:B------:R-:W2:Y:S01]  /*1ba50*/  LDCU UR5, c[0x0][0x39c] ;  /* 0x00007380ff0577ac */ /* 0x000ea20008000800 */
[----:B------:R-:W-:Y:S01]  /*1ba60*/  LEA.HI.X.SX32 R5, R13, R50, 0x1, P6 ;  /* 0x000000320d057211 */ /* 0x000fe200030f0eff */
[----:B------:R-:W-:Y:S01]  /*1ba70*/  IMAD R13, R48, 0x2, R13 ;  /* 0x00000002300d7824 */ /* 0x000fe200078e020d */
[----:B------:R-:W-:Y:S02]  /*1ba80*/  PRMT R23, R10, 0x7771, RZ ;  /* 0x000077710a177816 */ /* 0x000fe400000000ff */
[----:B------:R-:W-:Y:S01]  /*1ba90*/  LOP3.LUT R2, R0, 0x19c, RZ, 0xfc, !PT ;  /* 0x0000019c00027812 */ /* 0x000fe200078efcff */
[----:B------:R-:W-:Y:S01]  /*1baa0*/  IMAD R15, R48, 0x2, R13 ;  /* 0x00000002300f7824 */ /* 0x000fe200078e020d */
[----:B----4-:R-:W-:Y:S01]  /*1bab0*/  PRMT R21, R10, 0x7772, RZ ;  /* 0x000077720a157816 */ /* 0x010fe200000000ff */
[----:B------:R3:W-:Y:S01]  /*1bac0*/  @P1 STG.E.U8 desc[UR24][R8.64], R23 ;  /* 0x0000001708001986 */ /* 0x0007e2000c101118 */
[----:B------:R-:W-:-:S02]  /*1bad0*/  IADD3 R6, P6, PT, R13, R49, RZ ;  /* 0x000000310d067210 */ /* 0x000fc40007fde0ff */
[----:B0-----:R-:W-:Y:S01]  /*1bae0*/  ISETP.LT.AND P1, PT, R2, UR6, !P0 ;  /* 0x0000000602007c0c */ /* 0x001fe2000c721270 */
[----:B------:R0:W-:Y:S01]  /*1baf0*/  @P2 STG.E.U8 desc[UR24][R4.64], R21 ;  /* 0x0000001504002986 */ /* 0x0001e2000c101118 */
[----:B------:R-:W-:Y:S01]  /*1bb00*/  LOP3.LUT R2, R0, 0x1a0, RZ, 0xfc, !PT ;  /* 0x000001a000027812 */ /* 0x000fe200078efcff */
[----:B------:R-:W4:Y:S01]  /*1bb10*/  LDCU UR6, c[0x0][0x39c] ;  /* 0x00007380ff0677ac */ /* 0x000f220008000800 */
[----:B------:R-:W-:Y:S02]  /*1bb20*/  LEA.HI.X.SX32 R7, R13, R50, 0x1, P6 ;  /* 0x000000320d077211 */ /* 0x000fe400030f0eff */
[----:B------:R-:W-:Y:S02]  /*1bb30*/  PRMT R25, R10, 0x7773, RZ ;  /* 0x000077730a197816 */ /* 0x000fe400000000ff */
[----:B-1----:R-:W-:Y:S01]  /*1bb40*/  ISETP.LT.AND P2, PT, R2, UR7, !P0 ;  /* 0x0000000702007c0c */ /* 0x002fe2000c741270 */
[----:B------:R-:W-:Y:S01]  /*1bb50*/  VIADD R27, R3, 0x19e ;  /* 0x0000019e031b7836 */ /* 0x000fe20000000000 */
[----:B---3--:R-:W-:Y:S01]  /*1bb60*/  IADD3 R8, P6, PT, R15, R49, RZ ;  /* 0x000000310f087210 */ /* 0x008fe20007fde0ff */
[----:B------:R1:W-:Y:S01]  /*1bb70*/  @P5 STG.E.U8 desc[UR24][R6.64], R25 ;  /* 0x0000001906005986 */ /* 0x0003e2000c101118 */
[----:B------:R-:W-:Y:S01]  /*1bb80*/  LOP3.LUT R2, R0, 0x1a2, RZ, 0xfc, !PT ;  /* 0x000001a200027812 */ /* 0x000fe200078efcff */
[----:B------:R-:W3:Y:S01]  /*1bb90*/  LDCU UR7, c[0x0][0x39c] ;  /* 0x00007380ff0777ac */ /* 0x000ee20008000800 */
[----:B0-----:R-:W-:-:S02]  /*1bba0*/  PRMT R21, R11, 0x7770, RZ ;  /* 0x000077700b157816 */ /* 0x001fc400000000ff */
[----:B------:R-:W-:Y:S01]  /*1bbb0*/  LEA.HI.X.SX32 R9, R15, R50, 0x1, P6 ;  /* 0x000000320f097211 */ /* 0x000fe200030f0eff */
[----:B------:R-:W-:Y:S01]  /*1bbc0*/  IMAD R15, R48, 0x2, R15 ;  /* 0x00000002300f7824 */ /* 0x000fe200078e020f */
[----:B--2---:R-:W-:Y:S01]  /*1bbd0*/  ISETP.LT.AND P5, PT, R2, UR5, !P0 ;  /* 0x0000000502007c0c */ /* 0x004fe2000c7a1270 */
[----:B------:R-:W0:Y:S02]  /*1bbe0*/  LDCU UR5, c[0x0][0x39c] ;  /* 0x00007380ff0577ac */ /* 0x000e240008000800 */
[----:B------:R2:W-:Y:S01]  /*1bbf0*/  @P3 STG.E.U8 desc[UR24][R8.64], R21 ;  /* 0x0000001508003986 */ /* 0x0005e2000c101118 */
[----:B------:R-:W-:Y:S01]  /*1bc00*/  IMAD R13, R48, 0x2, R15 ;  /* 0x00000002300d7824 */ /* 0x000fe200078e020f */
[----:B------:R-:W-:Y:S01]  /*1bc10*/  IADD3 R4, P3, PT, R15, R49, RZ ;  /* 0x000000310f047210 */ /* 0x000fe20007f7e0ff */
[----:B------:R-:W-:Y:S01]  /*1bc20*/  IMAD R2, R27, R48, RZ ;  /* 0x000000301b027224 */ /* 0x000fe200078e02ff */
[----:B------:R-:W-:Y:S02]  /*1bc30*/  PRMT R23, R11, 0x7771, RZ ;  /* 0x000077710b177816 */ /* 0x000fe400000000ff */
[----:B------:R-:W-:-:S02]  /*1bc40*/  LEA.HI.X.SX32 R5, R15, R50, 0x1, P3 ;  /* 0x000000320f057211 */ /* 0x000fc400018f0eff */
[-C--:B-1----:R-:W-:Y:S02]  /*1bc50*/  IADD3 R6, P6, PT, R13, R49.reuse, RZ ;  /* 0x000000310d067210 */ /* 0x082fe40007fde0ff */
[----:B-----5:R-:W-:Y:S01]  /*1bc60*/  ISETP.LT.AND P3, PT, R27, UR4, !P0 ;  /* 0x000000041b007c0c */ /* 0x020fe2000c761270 */
[----:B------:R-:W1:Y:S01]  /*1bc70*/  LDCU UR4, c[0x0][0x39c] ;  /* 0x00007380ff0477ac */ /* 0x000e620008000800 */
[----:B------:R-:W-:Y:S01]  /*1bc80*/  LOP3.LUT R10, R0, 0x1a4, RZ, 0xfc, !PT ;  /* 0x000001a4000a7812 */ /* 0x000fe200078efcff */
[----:B------:R5:W-:Y:S01]  /*1bc90*/  @P4 STG.E.U8 desc[UR24][R4.64], R23 ;  /* 0x0000001704004986 */ /* 0x000be2000c101118 */
[----:B------:R-:W-:Y:S02]  /*1bca0*/  LEA.HI.X.SX32 R7, R13, R50, 0x1, P6 ;  /* 0x000000320d077211 */ /* 0x000fe400030f0eff */
[----:B--2---:R-:W-:Y:S02]  /*1bcb0*/  IADD3 R8, P6, PT, R2, R49, RZ ;  /* 0x0000003102087210 */ /* 0x004fe40007fde0ff */
[----:B------:R-:W-:-:S02]  /*1bcc0*/  PRMT R21, R11, 0x7772, RZ ;  /* 0x000077720b157816 */ /* 0x000fc400000000ff */
[----:B----4-:R-:W-:Y:S01]  /*1bcd0*/  ISETP.LT.AND P4, PT, R10, UR6, !P0 ;  /* 0x000000060a007c0c */ /* 0x010fe2000c781270 */
[----:B------:R-:W2:Y:S01]  /*1bce0*/  LDCU UR6, c[0x0][0x39c] ;  /* 0x00007380ff0677ac */ /* 0x000ea20008000800 */
[----:B------:R-:W-:Y:S01]  /*1bcf0*/  LOP3.LUT R10, R0, 0x1a6, RZ, 0xfc, !PT ;  /* 0x000001a6000a7812 */ /* 0x000fe200078efcff */
[----:B------:R4:W-:Y:S01]  /*1bd00*/  @P1 STG.E.U8 desc[UR24][R6.64], R21 ;  /* 0x0000001506001986 */ /* 0x0009e2000c101118 */
[----:B------:R-:W-:Y:S01]  /*1bd10*/  PRMT R15, R11, 0x7773, RZ ;  /* 0x000077730b0f7816 */ /* 0x000fe200000000ff */
[----:B------:R-:W-:Y:S01]  /*1bd20*/  IMAD R13, R48, 0x4, R13 ;  /* 0x00000004300d7824 */ /* 0x000fe200078e020d */
[----:B------:R-:W-:Y:S02]  /*1bd30*/  LEA.HI.X.SX32 R9, R2, R50, 0x1, P6 ;  /* 0x0000003202097211 */ /* 0x000fe400030f0eff */
[----:B0-----:R-:W-:Y:S01]  /*1bd40*/  ISETP.LT.AND P1, PT, R10, UR5, !P0 ;  /* 0x000000050a007c0c */ /* 0x001fe2000c721270 */
[----:B------:R-:W0:Y:S01]  /*1bd50*/  LDCU UR5, c[0x0][0x39c] ;  /* 0x00007380ff0577ac */ /* 0x000e220008000800 */
[----:B------:R-:W-:Y:S01]  /*1bd60*/  IMAD R11, R48, 0x2, R13 ;  /* 0x00000002300b7824 */ /* 0x000fe200078e020d */
[----:B------:R0:W-:Y:S01]  /*1bd70*/  @P3 STG.E.U8 desc[UR24][R8.64], R15 ;  /* 0x0000000f08003986 */ /* 0x0001e2000c101118 */
[----:B-----5:R-:W-:-:S02]  /*1bd80*/  IADD3 R4, P3, PT, R13, R49, RZ ;  /* 0x000000310d047210 */ /* 0x020fc40007f7e0ff */
[----:B------:R-:W-:Y:S02]  /*1bd90*/  LOP3.LUT R2, R0, 0x1a8, RZ, 0xfc, !PT ;  /* 0x000001a800027812 */ /* 0x000fe400078efcff */
[-C--:B------:R-:W-:Y:S02]  /*1bda0*/  LEA.HI.X.SX32 R5, R13, R50.reuse, 0x1, P3 ;  /* 0x000000320d057211 */ /* 0x080fe400018f0eff */
[----:B------:R-:W-:Y:S02]  /*1bdb0*/  PRMT R25, R16, 0x7770, RZ ;  /* 0x0000777010197816 */ /* 0x000fe400000000ff */
[C---:B----4-:R-:W-:Y:S02]  /*1bdc0*/  IADD3 R6, P6, PT, R11.reuse, R49, RZ ;  /* 0x000000310b067210 */ /* 0x050fe40007fde0ff */
[----:B-1----:R-:W-:Y:S01]  /*1bdd0*/  ISETP.LT.AND P3, PT, R2, UR4, !P0 ;  /* 0x0000000402007c0c */ /* 0x002fe2000c761270 */
        /* <DEDUP_REMOVED lines=25> */
[----:B--2---:R-:W-:Y:S01]  /*1bf70*/  IADD3 R6, P1, PT, R13, R49, RZ ;  /* 0x000000310d067210 */ /* 0x004fe20007f3e0ff */
[----:B------:R-:W2:Y:S01]  /*1bf80*/  LDCU UR4, c[0x0][0x39c] ;  /* 0x00007380ff0477ac */ /* 0x000ea20008000800 */
[----:B------:R-:W-:-:S02]  /*1bf90*/  LOP3.LUT R2, R0, 0x1b2, RZ, 0xfc, !PT ;  /* 0x000001b200027812 */ /* 0x000fc400078efcff */
[-C--:B------:R-:W-:Y:S02]  /*1bfa0*/  LEA.HI.X.SX32 R7, R13, R50.reuse, 0x1, P1 ;  /* 0x000000320d077211 */ /* 0x080fe400008f0eff */
[----:B-----5:R-:W-:Y:S01]  /*1bfb0*/  ISETP.LT.AND P1, PT, R2, UR5, !P0 ;  /* 0x0000000502007c0c */ /* 0x020fe2000c721270 */
[----:B------:R-:W5:Y:S01]  /*1bfc0*/  LDCU UR5, c[0x0][0x39c] ;  /* 0x00007380ff0577ac */ /* 0x000f620008000800 */
[----:B-1----:R-:W-:Y:S02]  /*1bfd0*/  IADD3 R8, P6, PT, R11, R49, RZ ;  /* 0x000000310b087210 */ /* 0x002fe40007fde0ff */
        /* <DEDUP_REMOVED lines=9> */
[----:B--2---:R-:W-:Y:S01]  /*1c070*/  ISETP.LT.AND P6, PT, R5, UR4, !P0 ;  /* 0x0000000405007c0c */ /* 0x004fe2000c7c1270 */
[----:B------:R-:W2:Y:S01]  /*1c080*/  LDCU UR4, c[0x0][0x39c] ;  /* 0x00007380ff0477ac */ /* 0x000ea20008000800 */
[-C--:B------:R-:W-:Y:S01]  /*1c090*/  LEA.HI.X.SX32 R5, R11, R50.reuse, 0x1, P2 ;  /* 0x000000320b057211 */ /* 0x080fe200010f0eff */
[----:B------:R-:W-:Y:S01]  /*1c0a0*/  IMAD R11, R48, 0x4, R11 ;  /* 0x00000004300b7824 */ /* 0x000fe200078e020b */
[----:B-1----:R-:W-:Y:S02]  /*1c0b0*/  PRMT R13, R17, 0x7772, RZ ;  /* 0x00007772110d7816 */ /* 0x002fe400000000ff */
[----:B------:R-:W-:Y:S02]  /*1c0c0*/  IADD3 R6, P3, PT, R2, R49, RZ ;  /* 0x0000003102067210 */ /* 0x000fe40007f7e0ff */
[----:B----4-:R-:W-:Y:S01]  /*1c0d0*/  LOP3.LUT R8, R0, 0x1b6, RZ, 0xfc, !PT ;  /* 0x000001b600087812 */ /* 0x010fe200078efcff */
[----:B------:R1:W-:Y:S01]  /*1c0e0*/  @P5 STG.E.U8 desc[UR24][R4.64], R13 ;  /* 0x0000000d04005986 */ /* 0x0003e2000c101118 */
[----:B------:R-:W-:-:S02]  /*1c0f0*/  LEA.HI.X.SX32 R7, R2, R50, 0x1, P3 ;  /* 0x0000003202077211 */ /* 0x000fc400018f0eff */
[----:B-----5:R-:W-:Y:S01]  /*1c100*/  ISETP.LT.AND P3, PT, R8, UR5, !P0 ;  /* 0x0000000508007c0c */ /* 0x020fe2000c761270 */
[----:B------:R-:W4:Y:S01]  /*1c110*/  LDCU UR5, c[0x0][0x39c] ;  /* 0x00007380ff0577ac */ /* 0x000f220008000800 */
[CC--:B------:R-:W-:Y:S02]  /*1c120*/  IADD3 R8, P5, PT, R11.reuse, R49.reuse, RZ ;  /* 0x000000310b087210 */ /* 0x0c0fe40007fbe0ff */
[----:B------:R-:W-:Y:S02]  /*1c130*/  LOP3.LUT R10, R0, 0x1b4, RZ, 0xfc, !PT ;  /* 0x000001b4000a7812 */ /* 0x000fe400078efcff */
[----:B------:R-:W-:Y:S01]  /*1c140*/  LEA.HI.X.SX32 R9, R11, R50, 0x1, P5 ;  /* 0x000000320b097211 */ /* 0x000fe200028f0eff */
[----:B------:R-:W-:Y:S01]  /*1c150*/  IMAD R11, R48, 0x2, R11 ;  /* 0x00000002300b7824 */ /* 0x000fe200078e020b */
[----:B------:R-:W-:Y:S02]  /*1c160*/  PRMT R17, R17, 0x7773, RZ ;  /* 0x0000777311117816 */ /* 0x000fe400000000ff */
[----:B------:R-:W-:Y:S01]  /*1c170*/  PRMT R15, R18, 0x7770, RZ ;  /* 0x00007770120f7816 */ /* 0x000fe200000000ff */
[----:B-1----:R-:W-:Y:S01]  /*1c180*/  IMAD R13, R48, 0x2, R11 ;  /* 0x00000002300d7824 */ /* 0x002fe200078e020b */
[----:B0-----:R-:W-:Y:S01]  /*1c190*/  ISETP.LT.AND P2, PT, R10, UR6, !P0 ;  /* 0x000000060a007c0c */ /* 0x001fe2000c741270 */
[----:B------:R-:W0:Y:S01]  /*1c1a0*/  LDCU UR6, c[0x0][0x39c] ;  /* 0x00007380ff0677ac */ /* 0x000e220008000800 */
[----:B------:R-:W-:Y:S01]  /*1c1b0*/  LOP3.LUT R2, R0, 0x1b8, RZ, 0xfc, !PT ;  /* 0x000001b800027812 */ /* 0x000fe200078efcff */
[----:B------:R1:W-:Y:S03]  /*1c1c0*/  @P6 STG.E.U8 desc[UR24][R6.64], R17 ;  /* 0x0000001106006986 */ /* 0x0003e6000c101118 */
[----:B--2---:R-:W-:Y:S01]  /*1c1d0*/  ISETP.LT.AND P5, PT, R2, UR4, !P0 ;  /* 0x0000000402007c0c */ /* 0x004fe2000c7a1270 */
[----:B------:R2:W-:Y:S01]  /*1c1e0*/  @P4 STG.E.U8 desc[UR24][R8.64], R15 ;  /* 0x0000000f08004986 */ /* 0x0005e2000c101118 */
[----:B------:R-:W-:Y:S01]  /*1c1f0*/  IADD3 R4, P4, PT, R11, R49, RZ ;  /* 0x000000310b047210 */ /* 0x000fe20007f9e0ff */
[----:B------:R-:W5:Y:S01]  /*1c200*/  LDCU UR4, c[0x0][0x39c] ;  /* 0x00007380ff0477ac */ /* 0x000f620008000800 */
[----:B------:R-:W-:-:S02]  /*1c210*/  LOP3.LUT R2, R0, 0x1ba, RZ, 0xfc, !PT ;  /* 0x000001ba00027812 */ /* 0x000fc400078efcff */
[----:B-1----:R-:W-:Y:S02]  /*1c220*/  IADD3 R6, P6, PT, R13, R49, RZ ;  /* 0x000000310d067210 */ /* 0x002fe40007fde0ff */
[-C--:B------:R-:W-:Y:S02]  /*1c230*/  LEA.HI.X.SX32 R5, R11, R50.reuse, 0x1, P4 ;  /* 0x000000320b057211 */ /* 0x080fe400020f0eff */
[----:B------:R-:W-:Y:S01]  /*1c240*/  LEA.HI.X.SX32 R7, R13, R50, 0x1, P6 ;  /* 0x000000320d077211 */ /* 0x000fe200030f0eff */
[----:B------:R-:W-:Y:S01]  /*1c250*/  IMAD R13, R48, 0x2, R13 ;  /* 0x00000002300d7824 */ /* 0x000fe200078e020d */
[----:B----4-:R-:W-:Y:S01]  /*1c260*/  ISETP.LT.AND P4, PT, R2, UR5, !P0 ;  /* 0x0000000502007c0c */ /* 0x010fe2000c781270 */
[----:B------:R-:W1:Y:S01]  /*1c270*/  LDCU UR5, c[0x0][0x39c] ;  /* 0x00007380ff0577ac */ /* 0x000e620008000800 */
[----:B------:R-:W-:Y:S01]  /*1c280*/  PRMT R17, R18, 0x7771, RZ ;  /* 0x0000777112117816 */ /* 0x000fe200000000ff */
[----:B------:R-:W-:Y:S01]  /*1c290*/  IMAD R11, R48, 0x2, R13 ;  /* 0x00000002300b7824 */ /* 0x000fe200078e020d */
[----:B------:R-:W-:-:S02]  /*1c2a0*/  LOP3.LUT R2, R0, 0x1bc, RZ, 0xfc, !PT ;  /* 0x000001bc00027812 */ /* 0x000fc400078efcff */
[CC--:B--2---:R-:W-:Y:S01]  /*1c2b0*/  IADD3 R8, P6, PT, R13.reuse, R49.reuse, RZ ;  /* 0x000000310d087210 */ /* 0x0c4fe20007fde0ff */
[----:B------:R2:W-:Y:S01]  /*1c2c0*/  @P1 STG.E.U8 desc[UR24][R4.64], R17 ;  /* 0x0000001104001986 */ /* 0x0005e2000c101118 */
[----:B------:R-:W-:Y:S02]  /*1c2d0*/  PRMT R15, R18, 0x7772, RZ ;  /* 0x00007772120f7816 */ /* 0x000fe400000000ff */
[----:B0-----:R-:W-:Y:S01]  /*1c2e0*/  ISETP.LT.AND P1, PT, R2, UR6, !P0 ;  /* 0x0000000602007c0c */ /* 0x001fe2000c721270 */
[----:B------:R-:W0:Y:S01]  /*1c2f0*/  LDCU UR6, c[0x0][0x39c] ;  /* 0x00007380ff0677ac */ /* 0x000e220008000800 */
[----:B------:R-:W-:Y:S02]  /*1c300*/  LEA.HI.X.SX32 R9, R13, R50, 0x1, P6 ;  /* 0x000000320d097211 */ /* 0x000fe400030f0eff */
[----:B------:R-:W-:Y:S01]  /*1c310*/  LOP3.LUT R2, R0, 0x1c0, RZ, 0xfc, !PT ;  /* 0x000001c000027812 */ /* 0x000fe200078efcff */
[----:B------:R4:W-:Y:S01]  /*1c320*/  @P2 STG.E.U8 desc[UR24][R6.64], R15 ;  /* 0x0000000f06002986 */ /* 0x0009e2000c101118 */
[----:B--2---:R-:W-:-:S02]  /*1c330*/  IADD3 R4, P6, PT, R11, R49, RZ ;  /* 0x000000310b047210 */ /* 0x004fc40007fde0ff */
[----:B------:R-:W-:Y:S02]  /*1c340*/  PRMT R17, R18, 0x7773, RZ ;  /* 0x0000777312117816 */ /* 0x000fe400000000ff */
[----:B---3--:R-:W-:Y:S01]  /*1c350*/  ISETP.LT.AND P2, PT, R2, UR7, !P0 ;  /* 0x0000000702007c0c */ /* 0x008fe2000c741270 */
[----:B------:R-:W2:Y:S01]  /*1c360*/  LDCU UR7, c[0x0][0x39c] ;  /* 0x00007380ff0777ac */ /* 0x000ea20008000800 */
[----:B------:R-:W-:Y:S01]  /*1c370*/  LEA.HI.X.SX32 R5, R11, R50, 0x1, P6 ;  /* 0x000000320b057211 */ /* 0x000fe200030f0eff */
[----:B------:R-:W-:Y:S01]  /*1c380*/  IMAD R11, R48, 0x2, R11 ;  /* 0x00000002300b7824 */ /* 0x000fe200078e020b */
[----:B----4-:R-:W-:Y:S02]  /*1c390*/  PRMT R15, R19, 0x7770, RZ ;  /* 0x00007770130f7816 */ /* 0x010fe400000000ff */
[----:B------:R-:W-:Y:S01]  /*1c3a0*/  LOP3.LUT R2, R0, 0x1c2, RZ, 0xfc, !PT ;  /* 0x000001c200027812 */ /* 0x000fe200078efcff */
[----:B------:R3:W-:Y:S03]  /*1c3b0*/  @P3 STG.E.U8 desc[UR24][R8.64], R17 ;  /* 0x0000001108003986 */ /* 0x0007e6000c101118 */
[----:B-1----:R-:W-:Y:S01]  /*1c3c0*/  ISETP.LT.AND P3, PT, R2, UR5, !P0 ;  /* 0x0000000502007c0c */ /* 0x002fe2000c761270 */
[----:B------:R1:W-:Y:S01]  /*1c3d0*/  @P5 STG.E.U8 desc[UR24][R4.64], R15 ;  /* 0x0000000f04005986 */ /* 0x0003e2000c101118 */
[----:B------:R-:W-:Y:S01]  /*1c3e0*/  IADD3 R6, P5, PT, R11, R49, RZ ;  /* 0x000000310b067210 */ /* 0x000fe20007fbe0ff */
[----:B------:R-:W4:Y:S01]  /*1c3f0*/  LDCU UR5, c[0x0][0x39c] ;  /* 0x00007380ff0577ac */ /* 0x000f220008000800 */
[----:B------:R-:W-:-:S02]  /*1c400*/  IMAD R13, R48, 0x2, R11 ;  /* 0x00000002300d7824 */ /* 0x000fc400078e020b */
[----:B------:R-:W-:Y:S02]  /*1c410*/  LEA.HI.X.SX32 R7, R11, R50, 0x1, P5 ;  /* 0x000000320b077211 */ /* 0x000fe400028f0eff */
[----:B------:R-:W-:Y:S01]  /*1c420*/  PRMT R11, R19, 0x7771, RZ ;  /* 0x00007771130b7816 */ /* 0x000fe200000000ff */
[----:B---3--:R-:W-:Y:S01]  /*1c430*/  VIADD R17, R3, 0x1be ;  /* 0x000001be03117836 */ /* 0x008fe20000000000 */
[----:B------:R-:W-:Y:S02]  /*1c440*/  LOP3.LUT R2, R0, 0x1c4, RZ, 0xfc, !PT ;  /* 0x000001c400027812 */ /* 0x000fe400078efcff */
[----:B------:R-:W-:Y:S01]  /*1c450*/  IADD3 R8, P6, PT, R13, R49, RZ ;  /* 0x000000310d087210 */ /* 0x000fe20007fde0ff */
[----:B------:R3:W-:Y:S01]  /*1c460*/  @P4 STG.E.U8 desc[UR24][R6.64], R11 ;  /* 0x0000000b06004986 */ /* 0x0007e2000c101118 */
[----:B0-----:R-:W-:Y:S01]  /*1c470*/  ISETP.LT.AND P5, PT, R2, UR6, !P0 ;  /* 0x0000000602007c0c */ /* 0x001fe2000c7a1270 */
[C---:B------:R-:W-:Y:S01]  /*1c480*/  IMAD R2, R17.reuse, R48, RZ ;  /* 0x0000003011027224 */ /* 0x040fe200078e02ff */
[----:B-----5:R-:W-:Y:S01]  /*1c490*/  ISETP.LT.AND P4, PT, R17, UR4, !P0 ;  /* 0x0000000411007c0c */ /* 0x020fe2000c781270 */
[----:B------:R-:W0:Y:S01]  /*1c4a0*/  LDCU UR4, c[0x0][0x39c] ;  /* 0x00007380ff0477ac */ /* 0x000e220008000800 */
[----:B------:R-:W-:-:S02]  /*1c4b0*/  LEA.HI.X.SX32 R9, R13, R50, 0x1, P6 ;  /* 0x000000320d097211 */ /* 0x000fc400030f0eff */
[----:B-1----:R-:W-:Y:S02]  /*1c4c0*/  PRMT R15, R19, 0x7772, RZ ;  /* 0x00007772130f7816 */ /* 0x002fe400000000ff */
[----:B------:R-:W-:Y:S01]  /*1c4d0*/  LOP3.LUT R5, R0, 0x1c6, RZ, 0xfc, !PT ;  /* 0x000001c600057812 */ /* 0x000fe200078efcff */
[----:B------:R-:W-:Y:S01]  /*1c4e0*/  IMAD R13, R48, 0x4, R13 ;  /* 0x00000004300d7824 */ /* 0x000fe200078e020d */
[CC--:B------:R-:W-:Y:S01]  /*1c4f0*/  IADD3 R4, P6, PT, R2.reuse, R49.reuse, RZ ;  /* 0x0000003102047210 */ /* 0x0c0fe20007fde0ff */
[----:B------:R1:W-:Y:S01]  /*1c500*/  @P1 STG.E.U8 desc[UR24][R8.64], R15 ;  /* 0x0000000f08001986 */ /* 0x0003e2000c101118 */
[----:B----4-:R-:W-:Y:S01]  /*1c510*/  ISETP.LT.AND P1, PT, R5, UR5, !P0 ;  /* 0x0000000505007c0c */ /* 0x010fe2000c721270 */
[----:B------:R-:W4:Y:S01]  /*1c520*/  LDCU UR5, c[0x0][0x39c] ;  /* 0x00007380ff0577ac */ /* 0x000f220008000800 */
[----:B------:R-:W-:Y:S01]  /*1c530*/  LEA.HI.X.SX32 R5, R2, R50, 0x1, P6 ;  /* 0x0000003202057211 */ /* 0x000fe200030f0eff */
[----:B---3--:R-:W-:Y:S01]  /*1c540*/  IMAD R11, R48, 0x2, R13 ;  /* 0x00000002300b7824 */ /* 0x008fe200078e020d */
[----:B------:R-:W-:Y:S01]  /*1c550*/  IADD3 R6, P6, PT, R13, R49, RZ ;  /* 0x000000310d067210 */ /* 0x000fe20007fde0ff */
[----:B------:R-:W3:Y:S01]  /*1c560*/  LDCU UR6, c[0x0][0x39c] ;  /* 0x00007380ff0677ac */ /* 0x000ee20008000800 */
[----:B------:R-:W-:-:S02]  /*1c570*/  PRMT R19, R19, 0x7773, RZ ;  /* 0x0000777313137816 */ /* 0x000fc400000000ff */
[-C--:B------:R-:W-:Y:S02]  /*1c580*/  LEA.HI.X.SX32 R7, R13, R50.reuse, 0x1, P6 ;  /* 0x000000320d077211 */ /* 0x080fe400030f0eff */
[----:B------:R-:W-:Y:S02]  /*1c590*/  LOP3.LUT R2, R0, 0x1c8, RZ, 0xfc, !PT ;  /* 0x000001c800027812 */ /* 0x000fe400078efcff */
[C---:B-1----:R-:W-:Y:S01]  /*1c5a0*/  IADD3 R8, P6, PT, R11.reuse, R49, RZ ;  /* 0x000000310b087210 */ /* 0x042fe20007fde0ff */
        /* <DEDUP_REMOVED lines=11> */
[----:B-1----:R-:W-:Y:S02]  /*1c660*/  IADD3 R4, P6, PT, R11, R49, RZ ;  /* 0x000000310b047210 */ /* 0x002fe40007fde0ff */
[----:B------:R-:W-:Y:S02]  /*1c670*/  PRMT R15, R32, 0x7771, RZ ;  /* 0x00007771200f7816 */ /* 0x000fe400000000ff */
[----:B------:R-:W-:-:S02]  /*1c680*/  LOP3.LUT R2, R0, 0x1cc, RZ, 0xfc, !PT ;  /* 0x000001cc00027812 */ /* 0x000fc400078efcff */
[----:B------:R-:W-:Y:S01]  /*1c690*/  LEA.HI.X.SX32 R5, R11, R50, 0x1, P6 ;  /* 0x000000320b057211 */ /* 0x000fe200030f0eff */
[----:B------:R1:W-:Y:S01]  /*1c6a0*/  @P3 STG.E.U8 desc[UR24][R8.64], R15 ;  /* 0x0000000f08003986 */ /* 0x0003e2000c101118 */
[----:B-----5:R-:W-:Y:S02]  /*1c6b0*/  IADD3 R6, P6, PT, R13, R49, RZ ;  /* 0x000000310d067210 */ /* 0x020fe40007fde0ff */
[----:B------:R-:W-:Y:S02]  /*1c6c0*/  PRMT R17, R32, 0x7772, RZ ;  /* 0x0000777220117816 */ /* 0x000fe400000000ff */
[----:B---3--:R-:W-:Y:S01]  /*1c6d0*/  ISETP.LT.AND P3, PT, R2, UR6, !P0 ;  /* 0x0000000602007c0c */ /* 0x008fe2000c761270 */
[----:B------:R-:W3:Y:S01]  /*1c6e0*/  LDCU UR6, c[0x0][0x39c] ;  /* 0x00007380ff0677ac */ /* 0x000ee20008000800 */
[----:B------:R-:W-:Y:S02]  /*1c6f0*/  LOP3.LUT R2, R0, 0x1d0, RZ, 0xfc, !PT ;  /* 0x000001d000027812 */ /* 0x000fe400078efcff */
[----:B------:R-:W-:-:S02]  /*1c700*/  PRMT R19, R32, 0x7773, RZ ;  /* 0x0000777320137816 */ /* 0x000fc400000000ff */
[-C--:B------:R-:W-:Y:S01]  /*1c710*/  LEA.HI.X.SX32 R7, R13, R50.reuse, 0x1, P6 ;  /* 0x000000320d077211 */ /* 0x080fe200030f0eff */
[----:B------:R-:W-:Y:S01]  /*1c720*/  IMAD R13, R48, 0x2, R13 ;  /* 0x00000002300d7824 */ /* 0x000fe200078e020d */
[----:B------:R5:W-:Y:S01]  /*1c730*/  @P5 STG.E.U8 desc[UR24][R4.64], R17 ;  /* 0x0000001104005986 */ /* 0x000be2000c101118 */
[----:B0-----:R-:W-:Y:S01]  /*1c740*/  ISETP.LT.AND P5, PT, R2, UR4, !P0 ;  /* 0x0000000402007c0c */ /* 0x001fe2000c7a1270 */
[----:B------:R-:W0:Y:S01]  /*1c750*/  LDCU UR4, c[0x0][0x39c] ;  /* 0x00007380ff0477ac */ /* 0x000e220008000800 */
[----:B-1----:R-:W-:Y:S01]  /*1c760*/  IMAD R15, R48, 0x2, R13 ;  /* 0x00000002300f7824 */ /* 0x002fe200078e020d */
[----:B------:R1:W-:Y:S01]  /*1c770*/  @P1 STG.E.U8 desc[UR24][R6.64], R19 ;  /* 0x0000001306001986 */ /* 0x0003e2000c101118 */
[C---:B------:R-:W-:Y:S02]  /*1c780*/  IADD3 R8, P1, PT, R13.reuse, R49, RZ ;  /* 0x000000310d087210 */ /* 0x040fe40007f3e0ff */
[----:B------:R-:W-:Y:S02]  /*1c790*/  LOP3.LUT R2, R0, 0x1d2, RZ, 0xfc, !PT ;  /* 0x000001d200027812 */ /* 0x000fe400078efcff */
[----:B------:R-:W-:-:S02]  /*1c7a0*/  LEA.HI.X.SX32 R9, R13, R50, 0x1, P1 ;  /* 0x000000320d097211 */ /* 0x000fc400008f0eff */
[----:B------:R-:W-:Y:S02]  /*1c7b0*/  IADD3 R10, P6, PT, R15, R49, RZ ;  /* 0x000000310f0a7210 */ /* 0x000fe40007fde0ff */
[----:B----4-:R-:W-:Y:S01]  /*1c7c0*/  ISETP.LT.AND P1, PT, R2, UR5, !P0 ;  /* 0x0000000502007c0c */ /* 0x010fe2000c721270 */
[----:B------:R-:W4:Y:S01]  /*1c7d0*/  LDCU UR5, c[0x0][0x39c] ;  /* 0x00007380ff0577ac */ /* 0x000f220008000800 */
[----:B-----5:R-:W-:Y:S02]  /*1c7e0*/  PRMT R17, R33, 0x7770, RZ ;  /* 0x0000777021117816 */ /* 0x020fe400000000ff */
[----:B------:R-:W-:Y:S01]  /*1c7f0*/  LEA.HI.X.SX32 R11, R15, R50, 0x1, P6 ;  /* 0x000000320f0b7211 */ /* 0x000fe200030f0eff */
[----:B------:R-:W-:Y:S01]  /*1c800*/  IMAD R15, R48, 0x2, R15 ;  /* 0x00000002300f7824 */ /* 0x000fe200078e020f */
[----:B-1----:R-:W-:Y:S01]  /*1c810*/  PRMT R7, R33, 0x7771, RZ ;  /* 0x0000777121077816 */ /* 0x002fe200000000ff */
[----:B------:R1:W-:Y:S01]  /*1c820*/  @P4 STG.E.U8 desc[UR24][R8.64], R17 ;  /* 0x0000001108004986 */ /* 0x0003e2000c101118 */
[----:B------:R-:W-:-:S03]  /*1c830*/  VIADD R5, R3, 0x1ce ;  /* 0x000001ce03057836 */ /* 0x000fc60000000000 */
[----:B------:R5:W-:Y:S01]  /*1c840*/  @P2 STG.E.U8 desc[UR24][R10.64], R7 ;  /* 0x000000070a002986 */ /* 0x000be2000c101118 */
[----:B------:R-:W-:Y:S01]  /*1c850*/  IADD3 R4, P2, PT, R15, R49, RZ ;  /* 0x000000310f047210 */ /* 0x000fe20007f5e0ff */
[C---:B------:R-:W-:Y:S01]  /*1c860*/  IMAD R2, R5.reuse, R48, RZ ;  /* 0x0000003005027224 */ /* 0x040fe200078e02ff */
[----:B------:R-:W-:Y:S02]  /*1c870*/  LOP3.LUT R6, R0, 0x1d4, RZ, 0xfc, !PT ;  /* 0x000001d400067812 */ /* 0x000fe400078efcff */
[----:B0-----:R-:W-:Y:S01]  /*1c880*/  ISETP.LT.AND P4, PT, R5, UR4, !P0 ;  /* 0x0000000405007c0c */ /* 0x001fe2000c781270 */
[----:B------:R-:W0:Y:S01]  /*1c890*/  LDCU UR4, c[0x0][0x39c] ;  /* 0x00007380ff0477ac */ /* 0x000e220008000800 */
[----:B------:R-:W-:Y:S02]  /*1c8a0*/  LEA.HI.X.SX32 R5, R15, R50, 0x1, P2 ;  /* 0x000000320f057211 */ /* 0x000fe400010f0eff */
[----:B------:R-:W-:Y:S01]  /*1c8b0*/  PRMT R13, R33, 0x7772, RZ ;  /* 0x00007772210d7816 */ /* 0x000fe200000000ff */
[----:B------:R-:W-:Y:S01]  /*1c8c0*/  IMAD R15, R48, 0x4, R15 ;  /* 0x00000004300f7824 */ /* 0x000fe200078e020f */
[----:B---3--:R-:W-:Y:S01]  /*1c8d0*/  ISETP.LT.AND P2, PT, R6, UR6, !P0 ;  /* 0x0000000606007c0c */ /* 0x008fe2000c741270 */
[----:B------:R-:W3:Y:S01]  /*1c8e0*/  LDCU UR6, c[0x0][0x39c] ;  /* 0x00007380ff0677ac */ /* 0x000ee20008000800 */
[----:B-1----:R-:W-:-:S02]  /*1c8f0*/  LOP3.LUT R8, R0, 0x1d6, RZ, 0xfc, !PT ;  /* 0x000001d600087812 */ /* 0x002fc400078efcff */
[-C--:B------:R-:W-:Y:S01]  /*1c900*/  IADD3 R6, P6, PT, R2, R49.reuse, RZ ;  /* 0x0000003102067210 */ /* 0x080fe20007fde0ff */
[----:B------:R1:W-:Y:S01]  /*1c910*/  @P3 STG.E.U8 desc[UR24][R4.64], R13 ;  /* 0x0000000d04003986 */ /* 0x0003e2000c101118 */
[----:B----4-:R-:W-:Y:S01]  /*1c920*/  ISETP.LT.AND P3, PT, R8, UR5, !P0 ;  /* 0x0000000508007c0c */ /* 0x010fe2000c761270 */
[----:B------:R-:W4:Y:S01]  /*1c930*/  LDCU UR5, c[0x0][0x39c] ;  /* 0x00007380ff0577ac */ /* 0x000f220008000800 */
[----:B-----5:R-:W-:Y:S01]  /*1c940*/  LEA.HI.X.SX32 R7, R2, R50, 0x1, P6 ;  /* 0x0000003202077211 */ /* 0x020fe200030f0eff */
[----:B------:R-:W-:Y:S01]  /*1c950*/  IMAD R11, R48, 0x2, R15 ;  /* 0x00000002300b7824 */ /* 0x000fe200078e020f */
[----:B------:R-:W-:Y:S02]  /*1c960*/  IADD3 R8, P6, PT, R15, R49, RZ ;  /* 0x000000310f087210 */ /* 0x000fe40007fde0ff */
[----:B------:R-:W-:Y:S02]  /*1c970*/  PRMT R33, R33, 0x7773, RZ ;  /* 0x0000777321217816 */ /* 0x000fe400000000ff */
[----:B------:R-:W-:-:S02]  /*1c980*/  LOP3.LUT R2, R0, 0x1d8, RZ, 0xfc, !PT ;  /* 0x000001d800027812 */ /* 0x000fc400078efcff */
[-C--:B------:R-:W-:Y:S01]  /*1c990*/  LEA.HI.X.SX32 R9, R15, R50.reuse, 0x1, P6 ;  /* 0x000000320f097211 */ /* 0x080fe200030f0eff */
[----:B------:R5:W-:Y:S01]  /*1c9a0*/  @P4 STG.E.U8 desc[UR24][R6.64], R33 ;  /* 0x0000002106004986 */ /* 0x000be2000c101118 */
[----:B-1----:R-:W-:Y:S02]  /*1c9b0*/  IADD3 R4, P6, PT, R11, R49, RZ ;  /* 0x000000310b047210 */ /* 0x002fe40007fde0ff */
[----:B------:R-:W-:Y:S02]  /*1c9c0*/  PRMT R15, R34, 0x7770, RZ ;  /* 0x00007770220f7816 */ /* 0x000fe400000000ff */
[----:B--2---:R-:W-:Y:S01]  /*1c9d0*/  ISETP.LT.AND P4, PT, R2, UR7, !P0 ;  /* 0x0000000702007c0c */ /* 0x004fe2000c781270 */
[----:B------:R-:W-:Y:S01]  /*1c9e0*/  VIADD R21, R3, 0x1de ;  /* 0x000001de03157836 */ /* 0x000fe20000000000 */
[----:B------:R-:W-:Y:S02]  /*1c9f0*/  LOP3.LUT R2, R0, 0x1da, RZ, 0xfc, !PT ;  /* 0x000001da00027812 */ /* 0x000fe400078efcff */
[----:B------:R-:W-:Y:S01]  /*1ca00*/  LEA.HI.X.SX32 R5, R11, R50, 0x1, P6 ;  /* 0x000000320b057211 */ /* 0x000fe200030f0eff */
[----:B------:R-:W-:Y:S01]  /*1ca10*/  IMAD R11, R48, 0x2, R11 ;  /* 0x00000002300b7824 */ /* 0x000fe200078e020b */
[----:B------:R1:W-:Y:S01]  /*1ca20*/  @P5 STG.E.U8 desc[UR24][R8.64], R15 ;  /* 0x0000000f08005986 */ /* 0x0003e2000c101118 */
[----:B------:R-:W-:Y:S01]  /*1ca30*/  PRMT R13, R34, 0x7771, RZ ;  /* 0x00007771220d7816 */ /* 0x000fe200000000ff */
[----:B------:R-:W2:Y:S01]  /*1ca40*/  LDCU UR7, c[0x0][0x39c] ;  /* 0x00007380ff0777ac */ /* 0x000ea20008000800 */
[----:B0-----:R-:W-:-:S02]  /*1ca50*/  ISETP.LT.AND P5, PT, R2, UR4, !P0 ;  /* 0x0000000402007c0c */ /* 0x001fc4000c7a1270 */
[----:B------:R-:W-:Y:S01]  /*1ca60*/  LOP3.LUT R2, R0, 0x1dc, RZ, 0xfc, !PT ;  /* 0x000001dc00027812 */ /* 0x000fe200078efcff */
[----:B------:R0:W-:Y:S01]  /*1ca70*/  @P1 STG.E.U8 desc[UR24][R4.64], R13 ;  /* 0x0000000d04001986 */ /* 0x0001e2000c101118 */
[C---:B-----5:R-:W-:Y:S01]  /*1ca80*/  IADD3 R6, P6, PT, R11.reuse, R49, RZ ;  /* 0x000000310b067210 */ /* 0x060fe20007fde0ff */
[----:B------:R-:W5:Y:S01]  /*1ca90*/  LDCU UR4, c[0x0][0x39c] ;  /* 0x00007380ff0477ac */ /* 0x000f620008000800 */
[----:B----4-:R-:W-:Y:S02]  /*1caa0*/  ISETP.LT.AND P1, PT, R2, UR5, !P0 ;  /* 0x0000000502007c0c */ /* 0x010fe4000c721270 */
[----:B------:R-:W-:Y:S01]  /*1cab0*/  LEA.HI.X.SX32 R7, R11, R50, 0x1, P6 ;  /* 0x000000320b077211 */ /* 0x000fe200030f0eff */
[----:B------:R-:W4:Y:S01]  /*1cac0*/  LDCU UR5, c[0x0][0x39c] ;  /* 0x00007380ff0577ac */ /* 0x000f220008000800 */
[----:B-1----:R-:W-:Y:S01]  /*1cad0*/  PRMT R15, R34, 0x7772, RZ ;  /* 0x00007772220f7816 */ /* 0x002fe200000000ff */
[----:B------:R-:W-:Y:S01]  /*1cae0*/  IMAD R11, R48, 0x2, R11 ;  /* 0x00000002300b7824 */ /* 0x000fe200078e020b */
[----:B------:R-:W-:-:S03]  /*1caf0*/  LOP3.LUT R2, R0, 0x1e0, RZ, 0xfc, !PT ;  /* 0x000001e000027812 */ /* 0x000fc600078efcff */
[----:B------:R1:W-:Y:S01]  /*1cb00*/  @P2 STG.E.U8 desc[UR24][R6.64], R15 ;  /* 0x0000000f06002986 */ /* 0x0003e2000c101118 */
[CC--:B0-----:R-:W-:Y:S01]  /*1cb10*/  IADD3 R4, P2, PT, R11.reuse, R49.reuse, RZ ;  /* 0x000000310b047210 */ /* 0x0c1fe20007f5e0ff */
[----:B------:R-:W-:Y:S01]  /*1cb20*/  IMAD R13, R48, 0x2, R11 ;  /* 0x00000002300d7824 */ /* 0x000fe200078e020b */
[----:B---3--:R-:W-:Y:S01]  /*1cb30*/  ISETP.LT.AND P6, PT, R2, UR6, !P0 ;  /* 0x0000000602007c0c */ /* 0x008fe2000c7c1270 */
[----:B------:R-:W0:Y:S01]  /*1cb40*/  LDCU UR6, c[0x0][0x39c] ;  /* 0x00007380ff0677ac */ /* 0x000e220008000800 */
[----:B------:R-:W-:Y:S02]  /*1cb50*/  LEA.HI.X.SX32 R5, R11, R50, 0x1, P2 ;  /* 0x000000320b057211 */ /* 0x000fe400010f0eff */
[----:B------:R-:W-:Y:S02]  /*1cb60*/  IADD3 R8, P2, PT, R13, R49, RZ ;  /* 0x000000310d087210 */ /* 0x000fe40007f5e0ff */
[----:B------:R-:W-:Y:S02]  /*1cb70*/  LOP3.LUT R2, R0, 0x1e2, RZ, 0xfc, !PT ;  /* 0x000001e200027812 */ /* 0x000fe400078efcff */
[----:B------:R-:W-:-:S02]  /*1cb80*/  PRMT R19, R34, 0x7773, RZ ;  /* 0x0000777322137816 */ /* 0x000fc400000000ff */
[-C--:B------:R-:W-:Y:S01]  /*1cb90*/  LEA.HI.X.SX32 R9, R13, R50.reuse, 0x1, P2 ;  /* 0x000000320d097211 */ /* 0x080fe200010f0eff */
[----:B------:R-:W-:Y:S01]  /*1cba0*/  IMAD R13, R48, 0x2, R13 ;  /* 0x00000002300d7824 */ /* 0x000fe200078e020d */
[----:B----4-:R-:W-:Y:S01]  /*1cbb0*/  ISETP.LT.AND P2, PT, R2, UR5, !P0 ;  /* 0x0000000502007c0c */ /* 0x010fe2000c741270 */
[----:B------:R-:W3:Y:S01]  /*1cbc0*/  LDCU UR5, c[0x0][0x39c] ;  /* 0x00007380ff0577ac */ /* 0x000ee20008000800 */
[----:B------:R-:W-:Y:S01]  /*1cbd0*/  PRMT R17, R35, 0x7770, RZ ;  /* 0x0000777023117816 */ /* 0x000fe200000000ff */
[----:B------:R4:W-:Y:S01]  /*1cbe0*/  @P3 STG.E.U8 desc[UR24][R4.64], R19 ;  /* 0x0000001304003986 */ /* 0x0009e2000c101118 */
[----:B-1----:R-:W-:Y:S01]  /*1cbf0*/  IADD3 R6, P3, PT, R13, R49, RZ ;  /* 0x000000310d067210 */ /* 0x002fe20007f7e0ff */
[----:B------:R-:W-:Y:S01]  /*1cc00*/  IMAD R11, R48, 0x2, R13 ;  /* 0x00000002300b7824 */ /* 0x000fe200078e020d */
[----:B------:R-:W-:Y:S01]  /*1cc10*/  PRMT R15, R35, 0x7771, RZ ;  /* 0x00007771230f7816 */ /* 0x000fe200000000ff */
[----:B------:R1:W-:Y:S01]  /*1cc20*/  @P4 STG.E.U8 desc[UR24][R8.64], R17 ;  /* 0x0000001108004986 */ /* 0x0003e2000c101118 */
[----:B------:R-:W-:Y:S01]  /*1cc30*/  LEA.HI.X.SX32 R7, R13, R50, 0x1, P3 ;  /* 0x000000320d077211 */ /* 0x000fe200018f0eff */
[----:B------:R-:W-:Y:S01]  /*1cc40*/  IMAD R2, R21, R48, RZ ;  /* 0x0000003015027224 */ /* 0x000fe200078e02ff */
[----:B------:R-:W-:-:S02]  /*1cc50*/  LOP3.LUT R10, R0, 0x1e4, RZ, 0xfc, !PT ;  /* 0x000001e4000a7812 */ /* 0x000fc400078efcff */
[----:B------:R-:W-:Y:S02]  /*1cc60*/  PRMT R13, R35, 0x7773, RZ ;  /* 0x00007773230d7816 */ /* 0x000fe400000000ff */
[----:B----4-:R-:W-:Y:S01]  /*1cc70*/  IADD3 R4, P4, PT, R11, R49, RZ ;  /* 0x000000310b047210 */ /* 0x010fe20007f9e0ff */
[----:B------:R4:W-:Y:S01]  /*1cc80*/  @P5 STG.E.U8 desc[UR24][R6.64], R15 ;  /* 0x0000000f06005986 */ /* 0x0009e2000c101118 */
[----:B------:R-:W-:Y:S02]  /*1cc90*/  PRMT R35, R35, 0x7772, RZ ;  /* 0x0000777223237816 */ /* 0x000fe400000000ff */
[----:B------:R-:W-:Y:S01]  /*1cca0*/  LEA.HI.X.SX32 R5, R11, R50, 0x1, P4 ;  /* 0x000000320b057211 */ /* 0x000fe200020f0eff */
[----:B------:R-:W-:Y:S01]  /*1ccb0*/  IMAD R11, R48, 0x4, R11 ;  /* 0x00000004300b7824 */ /* 0x000fe200078e020b */
[----:B-----5:R-:W-:Y:S01]  /*1ccc0*/  ISETP.LT.AND P3, PT, R21, UR4, !P0 ;  /* 0x0000000415007c0c */ /* 0x020fe2000c761270 */
[----:B------:R-:W5:Y:S01]  /*1ccd0*/  LDCU UR4, c[0x0][0x39c] ;  /* 0x00007380ff0477ac */ /* 0x000f620008000800 */
[----:B0-----:R-:W-:-:S02]  /*1cce0*/  ISETP.LT.AND P5, PT, R10, UR6, !P0 ;  /* 0x000000060a007c0c */ /* 0x001fc4000c7a1270 */
[-C--:B-1----:R-:W-:Y:S01]  /*1ccf0*/  IADD3 R8, P4, PT, R2, R49.reuse, RZ ;  /* 0x0000003102087210 */ /* 0x082fe20007f9e0ff */
[----:B------:R0:W-:Y:S01]  /*1cd00*/  @P1 STG.E.U8 desc[UR24][R4.64], R35 ;  /* 0x0000002304001986 */ /* 0x0001e2000c101118 */
[----:B------:R-:W-:Y:S01]  /*1cd10*/  LOP3.LUT R10, R0, 0x1e6, RZ, 0xfc, !PT ;  /* 0x000001e6000a7812 */ /* 0x000fe200078efcff */
[----:B------:R-:W1:Y:S01]  /*1cd20*/  LDCU UR6, c[0x0][0x39c] ;  /* 0x00007380ff0677ac */ /* 0x000e620008000800 */
[----:B------:R-:W-:Y:S02]  /*1cd30*/  LEA.HI.X.SX32 R9, R2, R50, 0x1, P4 ;  /* 0x0000003202097211 */ /* 0x000fe400020f0eff */
[----:B---3--:R-:W-:Y:S01]  /*1cd40*/  ISETP.LT.AND P1, PT, R10, UR5, !P0 ;  /* 0x000000050a007c0c */ /* 0x008fe2000c721270 */
[----:B------:R-:W3:Y:S01]  /*1cd50*/  LDCU UR5, c[0x0][0x39c] ;  /* 0x00007380ff0577ac */ /* 0x000ee20008000800 */
[----:B----4-:R-:W-:-:S04]  /*1cd60*/  IADD3 R6, P4, PT, R11, R49, RZ ;  /* 0x000000310b067210 */ /* 0x010fc80007f9e0ff */
[----:B------:R-:W-:Y:S01]  /*1cd70*/  LEA.HI.X.SX32 R7, R11, R50, 0x1, P4 ;  /* 0x000000320b077211 */ /* 0x000fe200020f0eff */
[----:B------:R-:W-:Y:S01]  /*1cd80*/  IMAD R11, R48, 0x2, R11 ;  /* 0x00000002300b7824 */ /* 0x000fe200078e020b */
[----:B------:R4:W-:Y:S01]  /*1cd90*/  @P3 STG.E.U8 desc[UR24][R8.64], R13 ;  /* 0x0000000d08003986 */ /* 0x0009e2000c101118 */
[----:B------:R-:W-:Y:S02]  /*1cda0*/  PRMT R15, R160, 0x7770, RZ ;  /* 0x00007770a00f7816 */ /* 0x000fe400000000ff */
[----:B------:R-:W-:Y:S02]  /*1cdb0*/  LOP3.LUT R2, R0, 0x1e8, RZ, 0xfc, !PT ;  /* 0x000001e800027812 */ /* 0x000fe400078efcff */
[----:B0-----:R-:W-:Y:S01]  /*1cdc0*/  IADD3 R4, P4, PT, R11, R49, RZ ;  /* 0x000000310b047210 */ /* 0x001fe20007f9e0ff */
[----:B------:R0:W-:Y:S01]  /*1cdd0*/  @P6 STG.E.U8 desc[UR24][R6.64], R15 ;  /* 0x0000000f06006986 */ /* 0x0001e2000c101118 */
[----:B-----5:R-:W-:Y:S01]  /*1cde0*/  ISETP.LT.AND P3, PT, R2, UR4, !P0 ;  /* 0x0000000402007c0c */ /* 0x020fe2000c761270 */
[----:B------:R-:W5:Y:S01]  /*1cdf0*/  LDCU UR4, c[0x0][0x39c] ;  /* 0x00007380ff0477ac */ /* 0x000f620008000800 */
[----:B----4-:R-:W-:Y:S01]  /*1ce00*/  IMAD R13, R48, 0x2, R11 ;  /* 0x00000002300d7824 */ /* 0x010fe200078e020b */
[----:B------:R-:W-:-:S04]  /*1ce10*/  LOP3.LUT R2, R0, 0x1ea, RZ, 0xfc, !PT ;  /* 0x000001ea00027812 */ /* 0x000fc800078efcff */
[----:B------:R-:W-:Y:S02]  /*1ce20*/  IADD3 R8, P6, PT, R13, R49, RZ ;  /* 0x000000310d087210 */ /* 0x000fe40007fde0ff */
[-C--:B------:R-:W-:Y:S02]  /*1ce30*/  LEA.HI.X.SX32 R5, R11, R50.reuse, 0x1, P4 ;  /* 0x000000320b057211 */ /* 0x080fe400020f0eff */
[----:B------:R-:W-:Y:S01]  /*1ce40*/  LEA.HI.X.SX32 R9, R13, R50, 0x1, P6 ;  /* 0x000000320d097211 */ /* 0x000fe200030f0eff */
[----:B------:R-:W-:Y:S01]  /*1ce50*/  IMAD R13, R48, 0x2, R13 ;  /* 0x00000002300d7824 */ /* 0x000fe200078e020d */
[----:B---3--:R-:W-:Y:S01]  /*1ce60*/  ISETP.LT.AND P4, PT, R2, UR5, !P0 ;  /* 0x0000000502007c0c */ /* 0x008fe2000c781270 */
[----:B------:R-:W3:Y:S01]  /*1ce70*/  LDCU UR5, c[0x0][0x39c] ;  /* 0x00007380ff0577ac */ /* 0x000ee20008000800 */
[----:B------:R-:W-:Y:S01]  /*1ce80*/  PRMT R17, R160, 0x7771, RZ ;  /* 0x00007771a0117816 */ /* 0x000fe200000000ff */
[----:B------:R-:W-:Y:S01]  /*1ce90*/  IMAD R11, R48, 0x2, R13 ;  /* 0x00000002300b7824 */ /* 0x000fe200078e020d */
[----:B------:R-:W-:-:S02]  /*1cea0*/  LOP3.LUT R2, R0, 0x1ec, RZ, 0xfc, !PT ;  /* 0x000001ec00027812 */ /* 0x000fc400078efcff */
[CC--:B0-----:R-:W-:Y:S01]  /*1ceb0*/  IADD3 R6, P6, PT, R13.reuse, R49.reuse, RZ ;  /* 0x000000310d067210 */ /* 0x0c1fe20007fde0ff */
[----:B------:R0:W-:Y:S01]  /*1cec0*/  @P2 STG.E.U8 desc[UR24][R4.64], R17 ;  /* 0x0000001104002986 */ /* 0x0001e2000c101118 */
[----:B------:R-:W-:Y:S02]  /*1ced0*/  PRMT R15, R160, 0x7772, RZ ;  /* 0x00007772a00f7816 */ /* 0x000fe400000000ff */
[----:B-1----:R-:W-:Y:S01]  /*1cee0*/  ISETP.LT.AND P2, PT, R2, UR6, !P0 ;  /* 0x0000000602007c0c */ /* 0x002fe2000c741270 */
[----:B------:R-:W1:Y:S01]  /*1cef0*/  LDCU UR6, c[0x0][0x39c] ;  /* 0x00007380ff0677ac */ /* 0x000e620008000800 */
[----:B------:R-:W-:Y:S02]  /*1cf00*/  LEA.HI.X.SX32 R7, R13, R50, 0x1, P6 ;  /* 0x000000320d077211 */ /* 0x000fe400030f0eff */
[----:B------:R-:W-:Y:S01]  /*1cf10*/  LOP3.LUT R2, R0, 0x1f0, RZ, 0xfc, !PT ;  /* 0x000001f000027812 */ /* 0x000fe200078efcff */
[----:B------:R4:W-:Y:S01]  /*1cf20*/  @P5 STG.E.U8 desc[UR24][R8.64], R15 ;  /* 0x0000000f08005986 */ /* 0x0009e2000c101118 */
[----:B0-----:R-:W-:-:S02]  /*1cf30*/  IADD3 R4, P6, PT, R11, R49, RZ ;  /* 0x000000310b047210 */ /* 0x001fc40007fde0ff */
[----:B------:R-:W-:Y:S02]  /*1cf40*/  PRMT R17, R160, 0x7773, RZ ;  /* 0x00007773a0117816 */ /* 0x000fe400000000ff */
[----:B--2---:R-:W-:Y:S02]  /*1cf50*/  ISETP.LT.AND P5, PT, R2, UR7, !P0 ;  /* 0x0000000702007c0c */ /* 0x004fe4000c7a1270 */
[----:B------:R-:W-:Y:S01]  /*1cf60*/  LEA.HI.X.SX32 R5, R11, R50, 0x1, P6 ;  /* 0x000000320b057211 */ /* 0x000fe200030f0eff */
[----:B------:R-:W-:Y:S01]  /*1cf70*/  IMAD R11, R48, 0x2, R11 ;  /* 0x00000002300b7824 */ /* 0x000fe200078e020b */
[----:B----4-:R-:W-:Y:S02]  /*1cf80*/  PRMT R15, R161, 0x7770, RZ ;  /* 0x00007770a10f7816 */ /* 0x010fe400000000ff */
[----:B------:R-:W-:Y:S01]  /*1cf90*/  LOP3.LUT R2, R0, 0x1f2, RZ, 0xfc, !PT ;  /* 0x000001f200027812 */ /* 0x000fe200078efcff */
[----:B------:R0:W-:Y:S01]  /*1cfa0*/  @P1 STG.E.U8 desc[UR24][R6.64], R17 ;  /* 0x0000001106001986 */ /* 0x0001e2000c101118 */
[----:B------:R-:W-:-:S02]  /*1cfb0*/  IMAD R13, R48, 0x2, R11 ;  /* 0x00000002300d7824 */ /* 0x000fc400078e020b */
[----:B---3--:R-:W-:Y:S01]  /*1cfc0*/  ISETP.LT.AND P1, PT, R2, UR5, !P0 ;  /* 0x0000000502007c0c */ /* 0x008fe2000c721270 */
[----:B------:R2:W-:Y:S01]  /*1cfd0*/  @P3 STG.E.U8 desc[UR24][R4.64], R15 ;  /* 0x0000000f04003986 */ /* 0x0005e2000c101118 */
[----:B------:R-:W3:Y:S01]  /*1cfe0*/  LDCU UR5, c[0x0][0x39c] ;  /* 0x00007380ff0577ac */ /* 0x000ee20008000800 */
[----:B------:R-:W-:Y:S01]  /*1cff0*/  IADD3 R8, P3, PT, R11, R49, RZ ;  /* 0x000000310b087210 */ /* 0x000fe20007f7e0ff */
[----:B------:R-:W-:-:S03]  /*1d000*/  VIADD R19, R3, 0x1ee ;  /* 0x000001ee03137836 */ /* 0x000fc60000000000 */
[----:B------:R-:W-:Y:S01]  /*1d010*/  LEA.HI.X.SX32 R9, R11, R50, 0x1, P3 ;  /* 0x000000320b097211 */ /* 0x000fe200018f0eff */
[----:B------:R-:W-:Y:S01]  /*1d020*/  IMAD R2, R19, R48, RZ ;  /* 0x0000003013027224 */ /* 0x000fe200078e02ff */
[----:B0-----:R-:W-:Y:S02]  /*1d030*/  IADD3 R6, P6, PT, R13, R49, RZ ;  /* 0x000000310d067210 */ /* 0x001fe40007fde0ff */
[----:B-----5:R-:W-:Y:S01]  /*1d040*/  ISETP.LT.AND P3, PT, R19, UR4, !P0 ;  /* 0x0000000413007c0c */ /* 0x020fe2000c761270 */
[----:B------:R-:W0:Y:S01]  /*1d050*/  LDCU UR4, c[0x0][0x39c] ;  /* 0x00007380ff0477ac */ /* 0x000e220008000800 */
[----:B------:R-:W-:Y:S02]  /*1d060*/  PRMT R11, R161, 0x7771, RZ ;  /* 0x00007771a10b7816 */ /* 0x000fe400000000ff */
[----:B------:R-:W-:Y:S01]  /*1d070*/  LEA.HI.X.SX32 R7, R13, R50, 0x1, P6 ;  /* 0x000000320d077211 */ /* 0x000fe200030f0eff */
[----:B------:R-:W-:Y:S01]  /*1d080*/  IMAD R13, R48, 0x4, R13 ;  /* 0x00000004300d7824 */ /* 0x000fe200078e020d */
[----:B------:R-:W-:-:S02]  /*1d090*/  LOP3.LUT R10, R0, 0x1f4, RZ, 0xfc, !PT ;  /* 0x000001f4000a7812 */ /* 0x000fc400078efcff */
[-C--:B--2---:R-:W-:Y:S01]  /*1d0a0*/  IADD3 R4, P6, PT, R2, R49.reuse, RZ ;  /* 0x0000003102047210 */ /* 0x084fe20007fde0ff */
[----:B------:R2:W-:Y:S01]  /*1d0b0*/  @P4 STG.E.U8 desc[UR24][R8.64], R11 ;  /* 0x0000000b08004986 */ /* 0x0005e2000c101118 */
[C---:B------:R-:W-:Y:S01]  /*1d0c0*/  PRMT R19, R161.reuse, 0x7772, RZ ;  /* 0x00007772a1137816 */ /* 0x040fe200000000ff */
[----:B------:R-:W-:Y:S01]  /*1d0d0*/  IMAD R15, R48, 0x2, R13 ;  /* 0x00000002300f7824 */ /* 0x000fe200078e020d */
[----:B-1----:R-:W-:Y:S01]  /*1d0e0*/  ISETP.LT.AND P4, PT, R10, UR6, !P0 ;  /* 0x000000060a007c0c */ /* 0x002fe2000c781270 */
[----:B------:R-:W1:Y:S01]  /*1d0f0*/  LDCU UR6, c[0x0][0x39c] ;  /* 0x00007380ff0677ac */ /* 0x000e620008000800 */
[----:B------:R-:W-:Y:S02]  /*1d100*/  LEA.HI.X.SX32 R5, R2, R50, 0x1, P6 ;  /* 0x0000003202057211 */ /* 0x000fe400030f0eff */
[----:B------:R-:W-:Y:S02]  /*1d110*/  PRMT R161, R161, 0x7773, RZ ;  /* 0x00007773a1a17816 */ /* 0x000fe400000000ff */
[----:B------:R-:W-:Y:S01]  /*1d120*/  LOP3.LUT R10, R0, 0x1f6, RZ, 0xfc, !PT ;  /* 0x000001f6000a7812 */ /* 0x000fe200078efcff */
[----:B------:R-:W-:Y:S03]  /*1d130*/  @P2 STG.E.U8 desc[UR24][R6.64], R19 ;  /* 0x0000001306002986 */ /* 0x000fe6000c101118 */
[----:B---3--:R-:W-:Y:S01]  /*1d140*/  ISETP.LT.AND P2, PT, R10, UR5, !P0 ;  /* 0x000000050a007c0c */ /* 0x008fe2000c741270 */
[----:B------:R3:W-:Y:S01]  /*1d150*/  @P3 STG.E.U8 desc[UR24][R4.64], R161 ;  /* 0x000000a104003986 */ /* 0x0007e2000c101118 */
[-C--:B--2---:R-:W-:Y:S01]  /*1d160*/  IADD3 R8, P3, PT, R13, R49.reuse, RZ ;  /* 0x000000310d087210 */ /* 0x084fe20007f7e0ff */
[----:B------:R-:W2:Y:S01]  /*1d170*/  LDCU UR5, c[0x0][0x39c] ;  /* 0x00007380ff0577ac */ /* 0x000ea20008000800 */
[----:B------:R-:W-:-:S02]  /*1d180*/  IADD3 R10, P6, PT, R15, R49, RZ ;  /* 0x000000310f0a7210 */ /* 0x000fc40007fde0ff */
[----:B------:R-:W-:Y:S02]  /*1d190*/  LOP3.LUT R2, R0, 0x1f8, RZ, 0xfc, !PT ;  /* 0x000001f800027812 */ /* 0x000fe400078efcff */
[-C--:B------:R-:W-:Y:S02]  /*1d1a0*/  LEA.HI.X.SX32 R9, R13, R50.reuse, 0x1, P3 ;  /* 0x000000320d097211 */ /* 0x080fe400018f0eff */
[----:B------:R-:W-:Y:S02]  /*1d1b0*/  PRMT R17, R162, 0x7770, RZ ;  /* 0x00007770a2117816 */ /* 0x000fe400000000ff */
[-C--:B------:R-:W-:Y:S01]  /*1d1c0*/  LEA.HI.X.SX32 R11, R15, R50.reuse, 0x1, P6 ;  /* 0x000000320f0b7211 */ /* 0x080fe200030f0eff */
[----:B------:R-:W-:Y:S01]  /*1d1d0*/  IMAD R15, R48, 0x2, R15 ;  /* 0x00000002300f7824 */ /* 0x000fe200078e020f */
[----:B0-----:R-:W-:Y:S01]  /*1d1e0*/  ISETP.LT.AND P3, PT, R2, UR4, !P0 ;  /* 0x0000000402007c0c */ /* 0x001fe2000c761270 */
[----:B------:R-:W0:Y:S01]  /*1d1f0*/  LDCU UR4, c[0x0][0x39c] ;  /* 0x00007380ff0477ac */ /* 0x000e220008000800 */
[----:B------:R-:W-:Y:S01]  /*1d200*/  PRMT R13, R162, 0x7771, RZ ;  /* 0x00007771a20d7816 */ /* 0x000fe200000000ff */
[----:B------:R-:W-:Y:S01]  /*1d210*/  @P5 STG.E.U8 desc[UR24][R8.64], R17 ;  /* 0x0000001108005986 */ /* 0x000fe2000c101118 */
[C---:B---3--:R-:W-:Y:S01]  /*1d220*/  IMAD R5, R48.reuse, 0x2, R15 ;  /* 0x0000000230057824 */ /* 0x048fe200078e020f */
[----:B------:R-:W-:Y:S01]  /*1d230*/  IADD3 R2, P5, PT, R15, R49, RZ ;  /* 0x000000310f027210 */ /* 0x000fe20007fbe0ff */
[----:B------:R-:W-:Y:S01]  /*1d240*/  VIADD R19, R3, 0x1fe ;  /* 0x000001fe03137836 */ /* 0x000fe20000000000 */
[----:B------:R3:W-:Y:S01]  /*1d250*/  @P1 STG.E.U8 desc[UR24][R10.64], R13 ;  /* 0x0000000d0a001986 */ /* 0x0007e2000c101118 */
[----:B------:R-:W-:Y:S01]  /*1d260*/  IMAD R7, R48, 0x2, R5 ;  /* 0x0000000230077824 */ /* 0x000fe200078e0205 */
[----:B------:R-:W-:-:S02]  /*1d270*/  LEA.HI.X.SX32 R3, R15, R50, 0x1, P5 ;  /* 0x000000320f037211 */ /* 0x000fc400028f0eff */
[-C--:B------:R-:W-:Y:S02]  /*1d280*/  IADD3 R4, P5, PT, R5, R49.reuse, RZ ;  /* 0x0000003105047210 */ /* 0x080fe40007fbe0ff */
[-C--:B------:R-:W-:Y:S02]  /*1d290*/  IADD3 R6, P6, PT, R7, R49.reuse, RZ ;  /* 0x0000003107067210 */ /* 0x080fe40007fde0ff */
[----:B------:R-:W-:Y:S01]  /*1d2a0*/  LEA.HI.X.SX32 R5, R5, R50, 0x1, P5 ;  /* 0x0000003205057211 */ /* 0x000fe200028f0eff */
[----:B---3--:R-:W-:Y:S01]  /*1d2b0*/  IMAD R11, R19, R48, RZ ;  /* 0x00000030130b7224 */ /* 0x008fe200078e02ff */
[----:B------:R-:W-:Y:S01]  /*1d2c0*/  LOP3.LUT R14, R0, 0x1fa, RZ, 0xfc, !PT ;  /* 0x000001fa000e7812 */ /* 0x000fe200078efcff */
[----:B------:R-:W-:Y:S01]  /*1d2d0*/  IMAD R9, R48, 0x2, R7 ;  /* 0x0000000230097824 */ /* 0x000fe200078e0207 */
[----:B------:R-:W-:Y:S02]  /*1d2e0*/  LOP3.LUT R0, R0, 0x1fc, RZ, 0xfc, !PT ;  /* 0x000001fc00007812 */ /* 0x000fe400078efcff */
[----:B------:R-:W-:Y:S01]  /*1d2f0*/  IADD3 R12, P5, PT, R11, R49, RZ ;  /* 0x000000310b0c7210 */ /* 0x000fe20007fbe0ff */
[----:B------:R-:W-:Y:S01]  /*1d300*/  IMAD R48, R48, 0x2, R9 ;  /* 0x0000000230307824 */ /* 0x000fe200078e0209 */
[----:B------:R-:W-:-:S02]  /*1d310*/  LEA.HI.X.SX32 R7, R7, R50, 0x1, P6 ;  /* 0x0000003207077211 */ /* 0x000fc400030f0eff */
[-C--:B------:R-:W-:Y:S02]  /*1d320*/  LEA.HI.X.SX32 R13, R11, R50.reuse, 0x1, P5 ;  /* 0x000000320b0d7211 */ /* 0x080fe400028f0eff */
[----:B-1----:R-:W-:Y:S02]  /*1d330*/  ISETP.LT.AND P1, PT, R19, UR6, !P0 ;  /* 0x0000000613007c0c */ /* 0x002fe4000c721270 */
[C---:B------:R-:W-:Y:S02]  /*1d340*/  IADD3 R8, P6, PT, R9.reuse, R49, RZ ;  /* 0x0000003109087210 */ /* 0x040fe40007fde0ff */
[----:B0-----:R-:W-:Y:S02]  /*1d350*/  ISETP.LT.AND P5, PT, R14, UR4, !P0 ;  /* 0x000000040e007c0c */ /* 0x001fe4000c7a1270 */
[----:B--2---:R-:W-:Y:S02]  /*1d360*/  ISETP.LT.AND P0, PT, R0, UR5, !P0 ;  /* 0x0000000500007c0c */ /* 0x004fe4000c701270 */
[----:B------:R-:W-:-:S02]  /*1d370*/  LEA.HI.X.SX32 R9, R9, R50, 0x1, P6 ;  /* 0x0000003209097211 */ /* 0x000fc400030f0eff */
[----:B------:R-:W-:Y:S02]  /*1d380*/  IADD3 R10, P6, PT, R48, R49, RZ ;  /* 0x00000031300a7210 */ /* 0x000fe40007fde0ff */
[C---:B------:R-:W-:Y:S02]  /*1d390*/  PRMT R23, R162.reuse, 0x7772, RZ ;  /* 0x00007772a2177816 */ /* 0x040fe400000000ff */
[----:B------:R-:W-:Y:S02]  /*1d3a0*/  PRMT R21, R162, 0x7773, RZ ;  /* 0x00007773a2157816 */ /* 0x000fe400000000ff */
[C---:B------:R-:W-:Y:S02]  /*1d3b0*/  PRMT R15, R163.reuse, 0x7773, RZ ;  /* 0x00007773a30f7816 */ /* 0x040fe400000000ff */
[C---:B------:R-:W-:Y:S02]  /*1d3c0*/  PRMT R17, R163.reuse, 0x7772, RZ ;  /* 0x00007772a3117816 */ /* 0x040fe400000000ff */
[----:B------:R-:W-:-:S02]  /*1d3d0*/  PRMT R19, R163, 0x7771, RZ ;  /* 0x00007771a3137816 */ /* 0x000fc400000000ff */
[----:B------:R-:W-:Y:S01]  /*1d3e0*/  PRMT R163, R163, 0x7770, RZ ;  /* 0x00007770a3a37816 */ /* 0x000fe200000000ff */
[----:B------:R0:W-:Y:S01]  /*1d3f0*/  @P4 STG.E.U8 desc[UR24][R2.64], R23 ;  /* 0x0000001702004986 */ /* 0x0001e2000c101118 */
[----:B------:R-:W-:-:S03]  /*1d400*/  LEA.HI.X.SX32 R11, R48, R50, 0x1, P6 ;  /* 0x00000032300b7211 */ /* 0x000fc600030f0eff */
[----:B------:R0:W-:Y:S04]  /*1d410*/  @P2 STG.E.U8 desc[UR24][R4.64], R21 ;  /* 0x0000001504002986 */ /* 0x0001e8000c101118 */
[----:B------:R0:W-:Y:S04]  /*1d420*/  @P3 STG.E.U8 desc[UR24][R6.64], R163 ;  /* 0x000000a306003986 */ /* 0x0001e8000c101118 */
[----:B------:R0:W-:Y:S04]  /*1d430*/  @P5 STG.E.U8 desc[UR24][R8.64], R19 ;  /* 0x0000001308005986 */ /* 0x0001e8000c101118 */
[----:B------:R0:W-:Y:S04]  /*1d440*/  @P0 STG.E.U8 desc[UR24][R10.64], R17 ;  /* 0x000000110a000986 */ /* 0x0001e8000c101118 */
[----:B------:R0:W-:Y:S01]  /*1d450*/  @P1 STG.E.U8 desc[UR24][R12.64], R15 ;  /* 0x0000000f0c001986 */ /* 0x0001e2000c101118 */
[----:B------:R-:W-:Y:S06]  /*1d460*/  BAR.SYNC.DEFER_BLOCKING 0x0 ;  /* 0x0000000000007b1d */ /* 0x000fec0000010000 */
[----:B------:R-:W-:Y:S05]  /*1d470*/  BRA.U UP0, `(.L_x_13) ;  /* 0x0000000100a07547 */ /* 0x000fea000b800000 */
[----:B------:R-:W1:Y:S01]  /*1d480*/  S2UR UR5, SR_CgaCtaId ;  /* 0x00000000000579c3 */ /* 0x000e620000008800 */
[----:B------:R-:W-:Y:S01]  /*1d490*/  NOP ;  /* 0x0000000000007918 */ /* 0x000fe20000000000 */
[----:B------:R-:W-:Y:S01]  /*1d4a0*/  UMOV UR4, 0x50 ;  /* 0x0000005000047882 */ /* 0x000fe20000000000 */
[----:B------:R-:W-:Y:S02]  /*1d4b0*/  IMAD.U32 R0, RZ, RZ, UR10 ;  /* 0x0000000aff007e24 */ /* 0x000fe4000f8e00ff */
[----:B0-----:R-:W-:Y:S02]  /*1d4c0*/  IMAD.MOV.U32 R3, RZ, RZ, 0xff ;  /* 0x000000ffff037424 */ /* 0x001fe400078e00ff */
[----:B------:R-:W-:Y:S01]  /*1d4d0*/  IMAD.MOV.U32 R7, RZ, RZ, 0x1 ;  /* 0x00000001ff077424 */ /* 0x000fe200078e00ff */
[----:B------:R-:W-:-:S04]  /*1d4e0*/  LOP3.LUT R0, R0, 0xffff, RZ, 0xc0, !PT ;  /* 0x0000ffff00007812 */ /* 0x000fc800078ec0ff */
[----:B------:R-:W-:-:S05]  /*1d4f0*/  SHF.R.U32.HI R0, RZ, 0x5, R0 ;  /* 0x00000005ff007819 */ /* 0x000fca0000011600 */
[----:B------:R-:W-:Y:S01]  /*1d500*/  VIADD R2, R0, 0x10 ;  /* 0x0000001000027836 */ /* 0x000fe20000000000 */
[----:B------:R-:W-:Y:S01]  /*1d510*/  SHF.L.U32 R0, R3, R0, RZ ;  /* 0x0000000003007219 */ /* 0x000fe200000006ff */
[----:B-1----:R-:W-:-:S03]  /*1d520*/  ULEA UR6, UR5, UR4, 0x18 ;  /* 0x0000000405067291 */ /* 0x002fc6000f8ec0ff */
[----:B------:R-:W-:-:S04]  /*1d530*/  SHF.L.U32 R3, R7, R2, RZ ;  /* 0x0000000207037219 */ /* 0x000fc800000006ff */
[----:B------:R-:W-:Y:S02]  /*1d540*/  LOP3.LUT R0, R3, R0, RZ, 0xfc, !PT ;  /* 0x0000000003007212 */ /* 0x000fe400078efcff */
[----:B------:R-:W0:Y:S02]  /*1d550*/  LDS R5, [UR6] ;  /* 0x00000006ff057984 */ /* 0x000e240008000800 */
[C---:B------:R-:W-:Y:S02]  /*1d560*/  LOP3.LUT R2, R0.reuse, 0xffff, RZ, 0xc0, !PT ;  /* 0x0000ffff00027812 */ /* 0x040fe400078ec0ff */
[----:B0-----:R-:W-:-:S04]  /*1d570*/  LOP3.LUT R3, R0, 0xffff, R5, 0x80, !PT ;  /* 0x0000ffff00037812 */ /* 0x001fc800078e8005 */
[----:B------:R-:W-:-:S13]  /*1d580*/  ISETP.NE.AND P0, PT, R3, R2, PT ;  /* 0x000000020300720c */ /* 0x000fda0003f05270 */
[----:B------:R-:W-:Y:S05]  /*1d590*/  @P0 BRA `(.L_x_14) ;  /* 0x0000000000500947 */ /* 0x000fea0003800000 */
[----:B------:R-:W-:Y:S02]  /*1d5a0*/  SHF.R.U32.HI R5, RZ, 0x10, R5 ;  /* 0x00000010ff057819 */ /* 0x000fe40000011605 */
[----:B------:R-:W-:-:S04]  /*1d5b0*/  SHF.R.U32.HI R2, RZ, 0x10, R0 ;  /* 0x00000010ff027819 */ /* 0x000fc80000011600 */
[----:B------:R-:W-:-:S04]  /*1d5c0*/  LOP3.LUT R5, R5, R2, RZ, 0xc0, !PT ;  /* 0x0000000205057212 */ /* 0x000fc800078ec0ff */
[----:B------:R-:W-:-:S13]  /*1d5d0*/  ISETP.NE.AND P0, PT, R5, R2, PT ;  /* 0x000000020500720c */ /* 0x000fda0003f05270 */
[----:B------:R-:W-:Y:S05]  /*1d5e0*/  @P0 BRA `(.L_x_15) ;  /* 0x0000000000300947 */ /* 0x000fea0003800000 */
[----:B------:R-:W-:Y:S01]  /*1d5f0*/  R2UR UR4, R0 ;  /* 0x00000000000472ca */ /* 0x000fe200000e0000 */
[----:B------:R-:W-:Y:S01]  /*1d600*/  VOTEU.ANY UR5, UPT, PT ;  /* 0x0000000000057886 */ /* 0x000fe200038e0100 */
[----:B------:R-:W0:Y:S01]  /*1d610*/  S2R R0, SR_LANEID ;  /* 0x0000000000007919 */ /* 0x000e220000000000 */
[----:B------:R-:W-:-:S10]  /*1d620*/  UFLO.U32 UR5, UR5 ;  /* 0x00000005000572bd */ /* 0x000fd400080e0000 */
[----:B------:R-:W-:-:S06]  /*1d630*/  ULOP3.LUT UR4, URZ, UR4, URZ, 0x33, !UPT ;  /* 0x00000004ff047292 */ /* 0x000fcc000f8e33ff */
[----:B------:R-:W-:-:S04]  /*1d640*/  IMAD.U32 R2, RZ, RZ, UR4 ;  /* 0x00000004ff027e24 */ /* 0x000fc8000f8e00ff */
[----:B------:R-:W1:Y:S02]  /*1d650*/  REDUX UR7, R2 ;  /* 0x00000000020773c4 */ /* 0x000e640000000000 */
[----:B------:R2:W-:Y:S01]  /*1d660*/  UTCATOMSWS.AND URZ, UR4 ;  /* 0x0000000400ff79e3 */ /* 0x0005e20008000000 */
[----:B0-----:R-:W-:Y:S01]  /*1d670*/  ISETP.EQ.U32.AND P0, PT, R0, UR5, PT ;  /* 0x0000000500007c0c */ /* 0x001fe2000bf02070 */
[----:B-1----:R-:W-:-:S12]  /*1d680*/  IMAD.U32 R0, RZ, RZ, UR7 ;  /* 0x00000007ff007e24 */ /* 0x002fd8000f8e00ff */
[----:B------:R2:W-:Y:S01]  /*1d690*/  @P0 ATOMS.AND RZ, [UR6], R0 ;  /* 0x00000000ffff098c */ /* 0x0005e2000a800006 */
[----:B------:R-:W-:Y:S05]  /*1d6a0*/  BRA `(.L_x_13) ;  /* 0x0000000000147947 */ /* 0x000fea0003800000 */
.L_x_15:
[----:B------:R-:W-:-:S07]  /*1d6b0*/  MOV R2, 0x1d6d0 ;  /* 0x0001d6d000027802 */ /* 0x000fce0000000f00 */
[----:B------:R-:W-:Y:S05]  /*1d6c0*/  CALL.REL.NOINC `($__internal_0_$__cuda_sm10x_tcgen05_guardrail_trap_col_being_dealloced_not_returned_by_alloc) ;  /* 0x00000000002c7944 */ /* 0x000fea0003c00000 */
[----:B------:R-:W-:Y:S05]  /*1d6d0*/  BRA `(.L_x_13) ;  /* 0x0000000000087947 */ /* 0x000fea0003800000 */
.L_x_14:
[----:B------:R-:W-:-:S07]  /*1d6e0*/  MOV R2, 0x1d700 ;  /* 0x0001d70000027802 */ /* 0x000fce0000000f00 */
[----:B------:R-:W-:Y:S05]  /*1d6f0*/  CALL.REL.NOINC `($__internal_2_$__cuda_sm10x_tcgen05_guardrail_trap_unallocated_columns_being_dealloced) ;  /* 0x0000000000387944 */ /* 0x000fea0003c00000 */
.L_x_13:
[----:B------:R-:W-:Y:S01]  /*1d700*/  NOP ;  /* 0x0000000000007918 */ /* 0x000fe20000000000 */
[----:B--2---:R-:W-:Y:S05]  /*1d710*/  EXIT ;  /* 0x000000000000794d */ /* 0x004fea0003800000 */
.L_x_8:
[----:B------:R-:W0:Y:S02]  /*1d720*/  SYNCS.PHASECHK.TRANS64.TRYWAIT P3, [UR13], R126 ;  /* 0x0000007eff0075a7 */ /* 0x000e24000806110d */
[----:B0-----:R-:W-:Y:S05]  /*1d730*/  @!P3 BRA `(.L_x_8) ;  /* 0xfffffffc00f8b947 */ /* 0x001fea000383ffff */
[----:B------:R-:W-:Y:S05]  /*1d740*/  BRA `(.L_x_16) ;  /* 0xffffff1400107947 */ /* 0x000fea000383ffff */
.L_x_12:
[----:B------:R-:W0:Y:S02]  /*1d750*/  SYNCS.PHASECHK.TRANS64.TRYWAIT P0, [UR13], R3 ;  /* 0x00000003ff0075a7 */ /* 0x000e24000800110d */
[----:B0-----:R-:W-:Y:S05]  /*1d760*/  @!P0 BRA `(.L_x_12) ;  /* 0xfffffffc00f88947 */ /* 0x001fea000383ffff */
[----:B------:R-:W-:Y:S05]  /*1d770*/  BRA `(.L_x_11) ;  /* 0xffffff4c00087947 */ /* 0x000fea000383ffff */
        .weak           $__internal_0_$__cuda_sm10x_tcgen05_guardrail_trap_col_being_dealloced_not_returned_by_alloc
        .type           $__internal_0_$__cuda_sm10x_tcgen05_guardrail_trap_col_being_dealloced_not_returned_by_alloc,@function
        .size           $__internal_0_$__cuda_sm10x_tcgen05_guardrail_trap_col_being_dealloced_not_returned_by_alloc,($__internal_1_$__cuda_sm10x_tcgen05_guardrail_trap_phase_invalid_during_alloc - $__internal_0_$__cuda_sm10x_tcgen05_guardrail_trap_col_being_dealloced_not_returned_by_alloc)
$__internal_0_$__cuda_sm10x_tcgen05_guardrail_trap_col_being_dealloced_not_returned_by_alloc:
[----:B------:R-:W-:Y:S05]  /*1d780*/  BPT.TRAP 0x1 ;  /* 0x000000040000795c */ /* 0x000fea0000300000 */
[----:B------:R-:W-:-:S04]  /*1d790*/  IMAD.MOV.U32 R3, RZ, RZ, 0x0 ;  /* 0x00000000ff037424 */ /* 0x000fc800078e00ff */
[----:B------:R-:W-:Y:S05]  /*1d7a0*/  RET.REL.NODEC R2 `(matmul_kernel) ;  /* 0xfffffe2802147950 */ /* 0x000fea0003c3ffff */
        .weak           $__internal_1_$__cuda_sm10x_tcgen05_guardrail_trap_phase_invalid_during_alloc
        .type           $__internal_1_$__cuda_sm10x_tcgen05_guardrail_trap_phase_invalid_during_alloc,@function
        .size           $__internal_1_$__cuda_sm10x_tcgen05_guardrail_trap_phase_invalid_during_alloc,($__internal_2_$__cuda_sm10x_tcgen05_guardrail_trap_unallocated_columns_being_dealloced - $__internal_1_$__cuda_sm10x_tcgen05_guardrail_trap_phase_invalid_during_alloc)
$__internal_1_$__cuda_sm10x_tcgen05_guardrail_trap_phase_invalid_during_alloc:
[----:B------:R-:W-:Y:S05]  /*1d7b0*/  BPT.TRAP 0x1 ;  /* 0x000000040000795c */ /* 0x000fea0000300000 */
[----:B------:R-:W-:-:S04]  /*1d7c0*/  IMAD.MOV.U32 R3, RZ, RZ, 0x0 ;  /* 0x00000000ff037424 */ /* 0x000fc800078e00ff */
[----:B------:R-:W-:Y:S05]  /*1d7d0*/  RET.REL.NODEC R2 `(matmul_kernel) ;  /* 0xfffffe2802087950 */ /* 0x000fea0003c3ffff */
        .weak           $__internal_2_$__cuda_sm10x_tcgen05_guardrail_trap_unallocated_columns_being_dealloced
        .type           $__internal_2_$__cuda_sm10x_tcgen05_guardrail_trap_unallocated_columns_being_dealloced,@function
        .size           $__internal_2_$__cuda_sm10x_tcgen05_guardrail_trap_unallocated_columns_being_dealloced,(.L_x_20 - $__internal_2_$__cuda_sm10x_tcgen05_guardrail_trap_unallocated_columns_being_dealloced)
$__internal_2_$__cuda_sm10x_tcgen05_guardrail_trap_unallocated_columns_being_dealloced:
[----:B------:R-:W-:Y:S05]  /*1d7e0*/  BPT.TRAP 0x1 ;  /* 0x000000040000795c */ /* 0x000fea0000300000 */
[----:B------:R-:W-:-:S04]  /*1d7f0*/  IMAD.MOV.U32 R3, RZ, RZ, 0x0 ;  /* 0x00000000ff037424 */ /* 0x000fc800078e00ff */
[----:B------:R-:W-:Y:S05]  /*1d800*/  RET.REL.NODEC R2 `(matmul_kernel) ;  /* 0xfffffe2402fc7950 */ /* 0x000fea0003c3ffff */
.L_x_17:
[----:B------:R-:W-:-:S00]  /*1d810*/  BRA `(.L_x_17) ;  /* 0xfffffffc00fc7947 */ /* 0x000fc0000383ffff */
[----:B------:R-:W-:-:S00]  /*1d820*/  NOP ;  /* 0x0000000000007918 */ /* 0x000fc00000000000 */
        /* <DEDUP_REMOVED lines=13> */
.L_x_20:


//--------------------- .nv.shared.matmul_kernel  --------------------------
	.section	.nv.shared.matmul_kernel,"aw",@nobits
	.sectionflags	@""
	.align	16
	.zero		1024


//--------------------- .nv.shared.reserved.0     --------------------------
	.section	.nv.shared.reserved.0,"aw",@nobits
	.align	8
	.weak		__nv_reservedSMEM_offset_0_alias
	.size		__nv_reservedSMEM_offset_0_alias, 0, 64
	.other		__nv_reservedSMEM_offset_0_alias,@"STO_CUDA_RESERVED_SHARED STV_DEFAULT"
__nv_reservedSMEM_offset_0_alias:
	.zero		0
.nv.shared.reserved.0:
	.zero		64
	.weak		__nv_reservedSMEM_allocation_phase
	.type		__nv_reservedSMEM_allocation_phase,@object
	.size		__nv_reservedSMEM_allocation_phase,(.L_0 - __nv_reservedSMEM_allocation_phase)
__nv_reservedSMEM_allocation_phase:
	.zero		1
.L_0:
	.zero		7
	.weak		__nv_reservedSMEM_devtool_atexit_pc
	.type		__nv_reservedSMEM_devtool_atexit_pc,@object
	.size		__nv_reservedSMEM_devtool_atexit_pc,(__nv_reservedSMEM_allocation_mask - __nv_reservedSMEM_devtool_atexit_pc)
__nv_reservedSMEM_devtool_atexit_pc:
	.zero		8
	.weak		__nv_reservedSMEM_allocation_mask
	.type		__nv_reservedSMEM_allocation_mask,@object
	.size		__nv_reservedSMEM_allocation_mask,(.L_2 - __nv_reservedSMEM_allocation_mask)
__nv_reservedSMEM_allocation_mask:
	.zero		4
.L_2:


//--------------------- .nv.constant0.matmul_kernel --------------------------
	.section	.nv.constant0.matmul_kernel,"a",@progbits
	.sectionflags	@""
	.align	4
.nv.constant0.matmul_kernel:
	.zero		976


//--------------------- SYMBOLS --------------------------

	.type		.nv.reservedSmem.offset0,@object
	.size		.nv.reservedSmem.offset0,0x4
	.type		.nv.reservedSmem.cap,@object
	.size		.nv.reservedSmem.cap,0x4
